def attn_fwd(
    Q,
    K,
    V,
    Out,
    Lse,
    sm_scale,
    stride_qz,
    stride_qh,
    stride_qm,
    stride_qk,
    stride_kz,
    stride_kh,
    stride_kn,
    stride_kk,
    stride_vz,
    stride_vh,
    stride_vn,
    stride_vk,
    stride_oz,
    stride_oh,
    stride_om,
    stride_ok,
    seqlen_q,
    seqlen_k,
    BLOCK_M: tl.constexpr,
    BLOCK_N: tl.constexpr,
    HEAD_DIM: tl.constexpr,
    CAUSAL: tl.constexpr,
):
    start_m = tl.program_id(0)
    off_hz = tl.program_id(1)
    q_off = off_hz * stride_qh
    k_off = off_hz * stride_kh
    v_off = off_hz * stride_vh
    offs_m = start_m * BLOCK_M + tl.arange(0, BLOCK_M)
    offs_d = tl.arange(0, HEAD_DIM)
    offs_n = tl.arange(0, BLOCK_N)
    q_ptrs = Q + q_off + offs_m[:, None] * stride_qm + offs_d[None, :] * stride_qk
    k_ptrs = K + k_off + offs_d[:, None] * stride_kk + offs_n[None, :] * stride_kn
    v_ptrs = V + v_off + offs_n[:, None] * stride_vn + offs_d[None, :] * stride_vk
    m_i = tl.full([BLOCK_M], float("-inf"), dtype=tl.float32)
    l_i = tl.zeros([BLOCK_M], dtype=tl.float32) + 1.0
    acc = tl.zeros([BLOCK_M, HEAD_DIM], dtype=tl.float32)
    q = tl.load(q_ptrs)
    acc, l_i, m_i = _attn_fwd_inner(
        acc,
        l_i,
        m_i,
        q,
        k_ptrs,
        v_ptrs,
        sm_scale,
        stride_kn,
        stride_vn,
        start_m,
        seqlen_k,
        BLOCK_M,
        BLOCK_N,
        HEAD_DIM,
        CAUSAL,
    )
    acc = acc / l_i[:, None]
    lse = m_i + tl.math.log2(l_i) / 1.4426950408889634
    o_ptrs = (
        Out
        + off_hz * stride_oh
        + offs_m[:, None] * stride_om
        + offs_d[None, :] * stride_ok
    )
    tl.store(o_ptrs, acc.to(Out.dtype.element_ty))
    tl.store(Lse + off_hz * seqlen_q + offs_m, lse)

# config = {"BLOCK_M": 128, "BLOCK_N": 128, "HEAD_DIM": 32, "arch": "sm_100", "causal": true, "dtype": "bf16", "num_stages": 4, "num_warps": 4}
# arch = sm_100


// ===== COMPILED SASS (sm_100a) =====

	.target	sm_100a

	.elftype	@"ET_EXEC"


//--------------------- .note.nv.tkinfo           --------------------------
	.section	.note.nv.tkinfo,"",@"SHT_NOTE"
	.sectionflags	@"SHF_NOTE_NV_TKINFO"
	.tkinfo
        /*0018*/ 	.word	0x00000081
        /*0030*/ 	.string	""
        /*0030*/ 	.string	"ptxas-blackwell"
        /*0030*/ 	.string	"Cuda compilation tools, release 12.9, V12.9.86"
        /*0030*/ 	.string	"Build cuda_12.9.r12.9/compiler.36037853_0"
        /*0030*/ 	.string	"-v  -suppress-debug-info  -lineinfo  -arch sm_100a "



//--------------------- .note.nv.cuver            --------------------------
	.section	.note.nv.cuver,"",@"SHT_NOTE"
	.sectionflags	@"SHF_NOTE_NV_CUVER"
        /*0018*/ 	.short	0x0001
        /*001a*/ 	.short	0x0064
        /*001c*/ 	.short	0x0001
        /*001e*/ 	.short	0x0000
        /*0020*/ 	.short	0x0001
        /*0022*/ 	.short	0x0000


//--------------------- .nv.info                  --------------------------
	.section	.nv.info,"",@"SHT_CUDA_INFO"
	.align	4


	//----- nvinfo : EIATTR_REGCOUNT
	.align		4
        /*0000*/ 	.byte	0x04, 0x2f
        /*0002*/ 	.short	(.L_5 - .L_4)
	.align		4
.L_4:
        /*0004*/ 	.word	index@(attn_fwd)
        /*0008*/ 	.word	0x000000ff


	//----- nvinfo : EIATTR_FRAME_SIZE
	.align		4
.L_5:
        /*000c*/ 	.byte	0x04, 0x11
        /*000e*/ 	.short	(.L_7 - .L_6)
	.align		4
.L_6:
        /*0010*/ 	.word	index@($__internal_2_$__cuda_sm10x_tcgen05_guardrail_trap_unallocated_columns_being_dealloced)
        /*0014*/ 	.word	0x00000238


	//----- nvinfo : EIATTR_FRAME_SIZE
	.align		4
.L_7:
        /*0018*/ 	.byte	0x04, 0x11
        /*001a*/ 	.short	(.L_9 - .L_8)
	.align		4
.L_8:
        /*001c*/ 	.word	index@($__internal_1_$__cuda_sm10x_tcgen05_guardrail_trap_phase_invalid_during_alloc)
        /*0020*/ 	.word	0x00000238


	//----- nvinfo : EIATTR_FRAME_SIZE
	.align		4
.L_9:
        /*0024*/ 	.byte	0x04, 0x11
        /*0026*/ 	.short	(.L_11 - .L_10)
	.align		4
.L_10:
        /*0028*/ 	.word	index@($__internal_0_$__cuda_sm10x_tcgen05_guardrail_trap_col_being_dealloced_not_returned_by_alloc)
        /*002c*/ 	.word	0x00000238


	//----- nvinfo : EIATTR_FRAME_SIZE
	.align		4
.L_11:
        /*0030*/ 	.byte	0x04, 0x11
        /*0032*/ 	.short	(.L_13 - .L_12)
	.align		4
.L_12:
        /*0034*/ 	.word	index@(attn_fwd)
        /*0038*/ 	.word	0x00000238


	//----- nvinfo : EIATTR_MIN_STACK_SIZE
	.align		4
.L_13:
        /*003c*/ 	.byte	0x04, 0x12
        /*003e*/ 	.short	(.L_15 - .L_14)
	.align		4
.L_14:
        /*0040*/ 	.word	index@(attn_fwd)
        /*0044*/ 	.word	0x00000238
.L_15:


//--------------------- .nv.info.attn_fwd         --------------------------
	.section	.nv.info.attn_fwd,"",@"SHT_CUDA_INFO"
	.sectionflags	@""
	.align	4


	//----- nvinfo : EIATTR_CUDA_API_VERSION
	.align		4
        /*0000*/ 	.byte	0x04, 0x37
        /*0002*/ 	.short	(.L_17 - .L_16)
.L_16:
        /*0004*/ 	.word	0x00000081


	//----- nvinfo : EIATTR_KPARAM_INFO
	.align		4
.L_17:
        /*0008*/ 	.byte	0x04, 0x17
        /*000a*/ 	.short	(.L_19 - .L_18)
.L_18:
        /*000c*/ 	.word	0x00000000
        /*0010*/ 	.short	0x0019
        /*0012*/ 	.short	0x0080
        /*0014*/ 	.byte	0x00, 0xf4, 0x21, 0x00


	//----- nvinfo : EIATTR_KPARAM_INFO
	.align		4
.L_19:
        /*0018*/ 	.byte	0x04, 0x17
        /*001a*/ 	.short	(.L_21 - .L_20)
.L_20:
        /*001c*/ 	.word	0x00000000
        /*0020*/ 	.short	0x0018
        /*0022*/ 	.short	0x0078
        /*0024*/ 	.byte	0x00, 0xf4, 0x21, 0x00


	//----- nvinfo : EIATTR_KPARAM_INFO
	.align		4
.L_21:
        /*0028*/ 	.byte	0x04, 0x17
        /*002a*/ 	.short	(.L_23 - .L_22)
.L_22:
        /*002c*/ 	.word	0x00000000
        /*0030*/ 	.short	0x0017
        /*0032*/ 	.short	0x0070
        /*0034*/ 	.byte	0x00, 0xf0, 0x11, 0x00


	//----- nvinfo : EIATTR_KPARAM_INFO
	.align		4
.L_23:
        /*0038*/ 	.byte	0x04, 0x17
        /*003a*/ 	.short	(.L_25 - .L_24)
.L_24:
        /*003c*/ 	.word	0x00000000
        /*0040*/ 	.short	0x0016
        /*0042*/ 	.short	0x006c
        /*0044*/ 	.byte	0x00, 0xf0, 0x11, 0x00


	//----- nvinfo : EIATTR_KPARAM_INFO
	.align		4
.L_25:
        /*0048*/ 	.byte	0x04, 0x17
        /*004a*/ 	.short	(.L_27 - .L_26)
.L_26:
        /*004c*/ 	.word	0x00000000
        /*0050*/ 	.short	0x0015
        /*0052*/ 	.short	0x0068
        /*0054*/ 	.byte	0x00, 0xf0, 0x11, 0x00


	//----- nvinfo : EIATTR_KPARAM_INFO
	.align		4
.L_27:
        /*0058*/ 	.byte	0x04, 0x17
        /*005a*/ 	.short	(.L_29 - .L_28)
.L_28:
        /*005c*/ 	.word	0x00000000
        /*0060*/ 	.short	0x0014
        /*0062*/ 	.short	0x0064
        /*0064*/ 	.byte	0x00, 0xf0, 0x11, 0x00


	//----- nvinfo : EIATTR_KPARAM_INFO
	.align		4
.L_29:
        /*0068*/ 	.byte	0x04, 0x17
        /*006a*/ 	.short	(.L_31 - .L_30)
.L_30:
        /*006c*/ 	.word	0x00000000
        /*0070*/ 	.short	0x0013
        /*0072*/ 	.short	0x0060
        /*0074*/ 	.byte	0x00, 0xf0, 0x11, 0x00


	//----- nvinfo : EIATTR_KPARAM_INFO
	.align		4
.L_31:
        /*0078*/ 	.byte	0x04, 0x17
        /*007a*/ 	.short	(.L_33 - .L_32)
.L_32:
        /*007c*/ 	.word	0x00000000
        /*0080*/ 	.short	0x0012
        /*0082*/ 	.short	0x005c
        /*0084*/ 	.byte	0x00, 0xf0, 0x11, 0x00


	//----- nvinfo : EIATTR_KPARAM_INFO
	.align		4
.L_33:
        /*0088*/ 	.byte	0x04, 0x17
        /*008a*/ 	.short	(.L_35 - .L_34)
.L_34:
        /*008c*/ 	.word	0x00000000
        /*0090*/ 	.short	0x0011
        /*0092*/ 	.short	0x0058
        /*0094*/ 	.byte	0x00, 0xf0, 0x11, 0x00


	//----- nvinfo : EIATTR_KPARAM_INFO
	.align		4
.L_35:
        /*0098*/ 	.byte	0x04, 0x17
        /*009a*/ 	.short	(.L_37 - .L_36)
.L_36:
        /*009c*/ 	.word	0x00000000
        /*00a0*/ 	.short	0x0010
        /*00a2*/ 	.short	0x0054
        /*00a4*/ 	.byte	0x00, 0xf0, 0x11, 0x00


	//----- nvinfo : EIATTR_KPARAM_INFO
	.align		4
.L_37:
        /*00a8*/ 	.byte	0x04, 0x17
        /*00aa*/ 	.short	(.L_39 - .L_38)
.L_38:
        /*00ac*/ 	.word	0x00000000
        /*00b0*/ 	.short	0x000f
        /*00b2*/ 	.short	0x0050
        /*00b4*/ 	.byte	0x00, 0xf0, 0x11, 0x00


	//----- nvinfo : EIATTR_KPARAM_INFO
	.align		4
.L_39:
        /*00b8*/ 	.byte	0x04, 0x17
        /*00ba*/ 	.short	(.L_41 - .L_40)
.L_40:
        /*00bc*/ 	.word	0x00000000
        /*00c0*/ 	.short	0x000e
        /*00c2*/ 	.short	0x004c
        /*00c4*/ 	.byte	0x00, 0xf0, 0x11, 0x00


	//----- nvinfo : EIATTR_KPARAM_INFO
	.align		4
.L_41:
        /*00c8*/ 	.byte	0x04, 0x17
        /*00ca*/ 	.short	(.L_43 - .L_42)
.L_42:
        /*00cc*/ 	.word	0x00000000
        /*00d0*/ 	.short	0x000d
        /*00d2*/ 	.short	0x0048
        /*00d4*/ 	.byte	0x00, 0xf0, 0x11, 0x00


	//----- nvinfo : EIATTR_KPARAM_INFO
	.align		4
.L_43:
        /*00d8*/ 	.byte	0x04, 0x17
        /*00da*/ 	.short	(.L_45 - .L_44)
.L_44:
        /*00dc*/ 	.word	0x00000000
        /*00e0*/ 	.short	0x000c
        /*00e2*/ 	.short	0x0044
        /*00e4*/ 	.byte	0x00, 0xf0, 0x11, 0x00


	//----- nvinfo : EIATTR_KPARAM_INFO
	.align		4
.L_45:
        /*00e8*/ 	.byte	0x04, 0x17
        /*00ea*/ 	.short	(.L_47 - .L_46)
.L_46:
        /*00ec*/ 	.word	0x00000000
        /*00f0*/ 	.short	0x000b
        /*00f2*/ 	.short	0x0040
        /*00f4*/ 	.byte	0x00, 0xf0, 0x11, 0x00


	//----- nvinfo : EIATTR_KPARAM_INFO
	.align		4
.L_47:
        /*00f8*/ 	.byte	0x04, 0x17
        /*00fa*/ 	.short	(.L_49 - .L_48)
.L_48:
        /*00fc*/ 	.word	0x00000000
        /*0100*/ 	.short	0x000a
        /*0102*/ 	.short	0x003c
        /*0104*/ 	.byte	0x00, 0xf0, 0x11, 0x00


	//----- nvinfo : EIATTR_KPARAM_INFO
	.align		4
.L_49:
        /*0108*/ 	.byte	0x04, 0x17
        /*010a*/ 	.short	(.L_51 - .L_50)
.L_50:
        /*010c*/ 	.word	0x00000000
        /*0110*/ 	.short	0x0009
        /*0112*/ 	.short	0x0038
        /*0114*/ 	.byte	0x00, 0xf0, 0x11, 0x00


	//----- nvinfo : EIATTR_KPARAM_INFO
	.align		4
.L_51:
        /*0118*/ 	.byte	0x04, 0x17
        /*011a*/ 	.short	(.L_53 - .L_52)
.L_52:
        /*011c*/ 	.word	0x00000000
        /*0120*/ 	.short	0x0008
        /*0122*/ 	.short	0x0034
        /*0124*/ 	.byte	0x00, 0xf0, 0x11, 0x00


	//----- nvinfo : EIATTR_KPARAM_INFO
	.align		4
.L_53:
        /*0128*/ 	.byte	0x04, 0x17
        /*012a*/ 	.short	(.L_55 - .L_54)
.L_54:
        /*012c*/ 	.word	0x00000000
        /*0130*/ 	.short	0x0007
        /*0132*/ 	.short	0x0030
        /*0134*/ 	.byte	0x00, 0xf0, 0x11, 0x00


	//----- nvinfo : EIATTR_KPARAM_INFO
	.align		4
.L_55:
        /*0138*/ 	.byte	0x04, 0x17
        /*013a*/ 	.short	(.L_57 - .L_56)
.L_56:
        /*013c*/ 	.word	0x00000000
        /*0140*/ 	.short	0x0006
        /*0142*/ 	.short	0x002c
        /*0144*/ 	.byte	0x00, 0xf0, 0x11, 0x00


	//----- nvinfo : EIATTR_KPARAM_INFO
	.align		4
.L_57:
        /*0148*/ 	.byte	0x04, 0x17
        /*014a*/ 	.short	(.L_59 - .L_58)
.L_58:
        /*014c*/ 	.word	0x00000000
        /*0150*/ 	.short	0x0005
        /*0152*/ 	.short	0x0028
        /*0154*/ 	.byte	0x00, 0xf0, 0x11, 0x00


	//----- nvinfo : EIATTR_KPARAM_INFO
	.align		4
.L_59:
        /*0158*/ 	.byte	0x04, 0x17
        /*015a*/ 	.short	(.L_61 - .L_60)
.L_60:
        /*015c*/ 	.word	0x00000000
        /*0160*/ 	.short	0x0004
        /*0162*/ 	.short	0x0020
        /*0164*/ 	.byte	0x00, 0xf4, 0x21, 0x00


	//----- nvinfo : EIATTR_KPARAM_INFO
	.align		4
.L_61:
        /*0168*/ 	.byte	0x04, 0x17
        /*016a*/ 	.short	(.L_63 - .L_62)
.L_62:
        /*016c*/ 	.word	0x00000000
        /*0170*/ 	.short	0x0003
        /*0172*/ 	.short	0x0018
        /*0174*/ 	.byte	0x00, 0xf4, 0x21, 0x00


	//----- nvinfo : EIATTR_KPARAM_INFO
	.align		4
.L_63:
        /*0178*/ 	.byte	0x04, 0x17
        /*017a*/ 	.short	(.L_65 - .L_64)
.L_64:
        /*017c*/ 	.word	0x00000000
        /*0180*/ 	.short	0x0002
        /*0182*/ 	.short	0x0010
        /*0184*/ 	.byte	0x00, 0xf4, 0x21, 0x00


	//----- nvinfo : EIATTR_KPARAM_INFO
	.align		4
.L_65:
        /*0188*/ 	.byte	0x04, 0x17
        /*018a*/ 	.short	(.L_67 - .L_66)
.L_66:
        /*018c*/ 	.word	0x00000000
        /*0190*/ 	.short	0x0001
        /*0192*/ 	.short	0x0008
        /*0194*/ 	.byte	0x00, 0xf4, 0x21, 0x00


	//----- nvinfo : EIATTR_KPARAM_INFO
	.align		4
.L_67:
        /*0198*/ 	.byte	0x04, 0x17
        /*019a*/ 	.short	(.L_69 - .L_68)
.L_68:
        /*019c*/ 	.word	0x00000000
        /*01a0*/ 	.short	0x0000
        /*01a2*/ 	.short	0x0000
        /*01a4*/ 	.byte	0x00, 0xf4, 0x21, 0x00


	//----- nvinfo : EIATTR_AT_ENTRY_FRAGMENTS
	.align		4
.L_69:
        /*01a8*/ 	.byte	0x04, 0x4f
        /*01aa*/ 	.short	(.L_71 - .L_70)


	//   ....[0]....
.L_70:
        /*01ac*/ 	.word	0x00000004


	//----- nvinfo : EIATTR_RESERVED_SMEM_USED
	.align		4
.L_71:
        /*01b0*/ 	.byte	0x01, 0x41
	.zero		2


	//----- nvinfo : EIATTR_SPARSE_MMA_MASK
	.align		4
        /*01b4*/ 	.byte	0x03, 0x50
        /*01b6*/ 	.short	0x0000


	//----- nvinfo : EIATTR_TCGEN05_1CTA_USED
	.align		4
        /*01b8*/ 	.byte	0x01, 0x51
	.zero		2


	//----- nvinfo : EIATTR_MAXREG_COUNT
	.align		4
        /*01bc*/ 	.byte	0x03, 0x1b
        /*01be*/ 	.short	0x00ff


	//----- nvinfo : EIATTR_NUM_BARRIERS
	.align		4
        /*01c0*/ 	.byte	0x02, 0x4c
        /*01c2*/ 	.byte	0x01
	.zero		1


	//----- nvinfo : EIATTR_ANNOTATIONS
	.align		4
        /*01c4*/ 	.byte	0x04, 0x55
        /*01c6*/ 	.short	(.L_73 - .L_72)


	//   ....[0]....
.L_72:
        /*01c8*/ 	.word	0x00000001
        /*01cc*/ 	.byte	0x70, 0x18, 0x00, 0x00, 0x01, 0x00, 0x00, 0x00, 0xa0, 0x18, 0x00, 0x00, 0x01, 0x00, 0x00, 0x00
        /* <DEDUP_REMOVED lines=78> */
        /*06bc*/ 	.byte	0xb0, 0x04, 0x01, 0x00, 0x01, 0x00, 0x00, 0x00, 0xd0, 0x04, 0x01, 0x00


	//----- nvinfo : EIATTR_INT_WARP_WIDE_INSTR_OFFSETS
	.align		4
.L_73:
        /*06c8*/ 	.byte	0x04, 0x31
        /*06ca*/ 	.short	(.L_75 - .L_74)


	//   ....[0]....
.L_74:
        /*06cc*/ 	.word	0x00001340


	//   ....[1]....
        /*06d0*/ 	.word	0x000014e0


	//   ....[2]....
        /*06d4*/ 	.word	0x00001d00


	//   ....[3]....
        /*06d8*/ 	.word	0x00002020


	//   ....[4]....
        /*06dc*/ 	.word	0x00009480


	//   ....[5]....
        /*06e0*/ 	.word	0x00011b90


	//   ....[6]....
        /*06e4*/ 	.word	0x00011be0


	//----- nvinfo : EIATTR_COOP_GROUP_MASK_REGIDS
	.align		4
.L_75:
        /*06e8*/ 	.byte	0x04, 0x29
        /*06ea*/ 	.short	(.L_77 - .L_76)


	//   ....[0]....
.L_76:
        /*06ec*/ 	.word	0xffffffff


	//   ....[1]....
        /*06f0*/ 	.word	0xffffffff


	//   ....[2]....
        /*06f4*/ 	.word	0xffffffff


	//   ....[3]....
        /*06f8*/ 	.word	0xffffffff


	//----- nvinfo : EIATTR_COOP_GROUP_INSTR_OFFSETS
	.align		4
.L_77:
        /*06fc*/ 	.byte	0x04, 0x28
        /*06fe*/ 	.short	(.L_79 - .L_78)


	//   ....[0]....
.L_78:
        /*0700*/ 	.word	0x00000070


	//   ....[1]....
        /*0704*/ 	.word	0x00000330


	//   ....[2]....
        /*0708*/ 	.word	0x00011a20


	//   ....[3]....
        /*070c*/ 	.word	0x00011c90


	//----- nvinfo : EIATTR_VRC_CTA_INIT_COUNT
	.align		4
.L_79:
        /*0710*/ 	.byte	0x02, 0x4a
        /*0712*/ 	.byte	0x80
	.zero		1


	//----- nvinfo : EIATTR_MBARRIER_INSTR_OFFSETS
	.align		4
        /*0714*/ 	.byte	0x04, 0x39
        /*0716*/ 	.short	(.L_81 - .L_80)


	//   ....[0]....
.L_80:
        /*0718*/ 	.word	0x00001940
        /*071c*/ 	.word	0x000000ff
        /*0720*/ 	.word	0x00000000
        /*0724*/ 	.short	0x0100
        /*0726*/ 	.byte	0x15
	.zero		1


	//   ....[1]....
        /*0728*/ 	.word	0x00001d70
        /*072c*/ 	.word	0x000000ff
        /*0730*/ 	.word	0x00008008
        /*0734*/ 	.short	0x0100
        /*0736*/ 	.byte	0x10
	.zero		1


	//   ....[2]....
        /*0738*/ 	.word	0x00002340
        /*073c*/ 	.word	0x000000ff
        /*0740*/ 	.word	0x00004000
        /*0744*/ 	.short	0x0100
        /*0746*/ 	.byte	0x10
	.zero		1


	//   ....[3]....
        /*0748*/ 	.word	0x00002520
        /*074c*/ 	.word	0x000000ff
        /*0750*/ 	.word	0x00004000
        /*0754*/ 	.short	0x010a
        /*0756*/ 	.byte	0x10
	.zero		1


	//   ....[4]....
        /*0758*/ 	.word	0x00002760
        /*075c*/ 	.word	0x000000ff
        /*0760*/ 	.word	0x00004000
        /*0764*/ 	.short	0x0108
        /*0766*/ 	.byte	0x10
	.zero		1


	//   ....[5]....
        /*0768*/ 	.word	0x00009540
        /*076c*/ 	.word	0x000000ff
        /*0770*/ 	.word	0x00008010
        /*0774*/ 	.short	0x0100
        /*0776*/ 	.byte	0x10
	.zero		1


	//   ....[6]....
        /*0778*/ 	.word	0x000097d0
        /*077c*/ 	.word	0x000000ff
        /*0780*/ 	.word	0x00008010
        /*0784*/ 	.short	0x010a
        /*0786*/ 	.byte	0x10
	.zero		1


	//   ....[7]....
        /*0788*/ 	.word	0x0000d2e0
        /*078c*/ 	.word	0x000000ff
        /*0790*/ 	.word	0x00008010
        /*0794*/ 	.short	0x0108
        /*0796*/ 	.byte	0x10
	.zero		1


	//   ....[8]....
        /*0798*/ 	.word	0x0000d360
        /*079c*/ 	.word	0x000000ff
        /*07a0*/ 	.word	0x00000000
        /*07a4*/ 	.short	0x010a
        /*07a6*/ 	.byte	0x15
	.zero		1


	//   ....[9]....
        /*07a8*/ 	.word	0x00010620
        /*07ac*/ 	.word	0x000000ff
        /*07b0*/ 	.word	0x00000000
        /*07b4*/ 	.short	0x010a
        /*07b6*/ 	.byte	0x15
	.zero		1


	//   ....[10]....
        /*07b8*/ 	.word	0x000108f0
        /*07bc*/ 	.word	0x000000ff
        /*07c0*/ 	.word	0x00008000
        /*07c4*/ 	.short	0x0108
        /*07c6*/ 	.byte	0x10
	.zero		1


	//   ....[11]....
        /*07c8*/ 	.word	0x00010a10
        /*07cc*/ 	.word	0x000000ff
        /*07d0*/ 	.word	0x00008008
        /*07d4*/ 	.short	0x0108
        /*07d6*/ 	.byte	0x10
	.zero		1


	//   ....[12]....
        /*07d8*/ 	.word	0x00011cb0
        /*07dc*/ 	.word	0x000000ff
        /*07e0*/ 	.word	0x00004000
        /*07e4*/ 	.short	0x010a
        /*07e6*/ 	.byte	0x10
	.zero		1


	//   ....[13]....
        /*07e8*/ 	.word	0x00011ce0
        /*07ec*/ 	.word	0x000000ff
        /*07f0*/ 	.word	0x00008010
        /*07f4*/ 	.short	0x010a
        /*07f6*/ 	.byte	0x10
	.zero		1


	//   ....[14]....
        /*07f8*/ 	.word	0x00011d10
        /*07fc*/ 	.word	0x000000ff
        /*0800*/ 	.word	0x00000000
        /*0804*/ 	.short	0x010a
        /*0806*/ 	.byte	0x15
	.zero		1


	//   ....[15]....
        /*0808*/ 	.word	0x00011d40
        /*080c*/ 	.word	0x000000ff
        /*0810*/ 	.word	0x00000000
        /*0814*/ 	.short	0x010a
        /*0816*/ 	.byte	0x15
	.zero		1


	//----- nvinfo : EIATTR_NUM_MBARRIERS
	.align		4
.L_81:
        /*0818*/ 	.byte	0x03, 0x38
        /*081a*/ 	.short	0xffff


	//----- nvinfo : EIATTR_EXIT_INSTR_OFFSETS
	.align		4
        /*081c*/ 	.byte	0x04, 0x1c
        /*081e*/ 	.short	(.L_83 - .L_82)


	//   ....[0]....
.L_82:
        /*0820*/ 	.word	0x00011ca0


	//----- nvinfo : EIATTR_REQNTID
	.align		4
.L_83:
        /*0824*/ 	.byte	0x04, 0x10
        /*0826*/ 	.short	(.L_85 - .L_84)
.L_84:
        /*0828*/ 	.word	0x00000080
        /*082c*/ 	.word	0x00000001
        /*0830*/ 	.word	0x00000001


	//----- nvinfo : EIATTR_CRS_STACK_SIZE
	.align		4
.L_85:
        /*0834*/ 	.byte	0x04, 0x1e
        /*0836*/ 	.short	(.L_87 - .L_86)
.L_86:
        /*0838*/ 	.word	0x00000000


	//----- nvinfo : EIATTR_CBANK_PARAM_SIZE
	.align		4
.L_87:
        /*083c*/ 	.byte	0x03, 0x19
        /*083e*/ 	.short	0x0088


	//----- nvinfo : EIATTR_PARAM_CBANK
	.align		4
        /*0840*/ 	.byte	0x04, 0x0a
        /*0842*/ 	.short	(.L_89 - .L_88)
	.align		4
.L_88:
        /*0844*/ 	.word	index@(.nv.constant0.attn_fwd)
        /*0848*/ 	.short	0x0380
        /*084a*/ 	.short	0x0088


	//----- nvinfo : EIATTR_SW_WAR
	.align		4
.L_89:
        /*084c*/ 	.byte	0x04, 0x36
        /*084e*/ 	.short	(.L_91 - .L_90)
.L_90:
        /*0850*/ 	.word	0x00000008
.L_91:


//--------------------- .nv.compat                --------------------------
	.section	.nv.compat,"",@"SHT_CUDA_COMPAT_INFO"
	.align	4
        /*0000*/ 	.byte	0x02, 0x02, 0x02, 0x00, 0x02, 0x05, 0x05, 0x00, 0x02, 0x03, 0x00, 0x00, 0x02, 0x06, 0x01, 0x00


//--------------------- .nv.callgraph             --------------------------
	.section	.nv.callgraph,"",@"SHT_CUDA_CALLGRAPH"
	.align	4
	.sectionentsize	8
	.align		4
        /*0000*/ 	.word	0x00000000
	.align		4
        /*0004*/ 	.word	0xffffffff
	.align		4
        /*0008*/ 	.word	0x00000000
	.align		4
        /*000c*/ 	.word	0xfffffffe
	.align		4
        /*0010*/ 	.word	0x00000000
	.align		4
        /*0014*/ 	.word	0xfffffffd
	.align		4
        /*0018*/ 	.word	0x00000000
	.align		4
        /*001c*/ 	.word	0xfffffffc


//--------------------- .nv.constant4             --------------------------
	.section	.nv.constant4,"a",@progbits
	.align	8
	.align		8
.nv.constant4:
        /*0000*/ 	.dword	_$_str


//--------------------- .text.attn_fwd            --------------------------
	.section	.text.attn_fwd,"ax",@progbits
	.align	128
        .global         attn_fwd
        .type           attn_fwd,@function
        .size           attn_fwd,(.L_x_28 - attn_fwd)
        .other          attn_fwd,@"STO_CUDA_ENTRY STV_DEFAULT"
attn_fwd:
.text.attn_fwd:
[----:B------:R-:W0:Y:S01]  /*0000*/  LDC R1, c[0x0][0x37c] ;  /* 0x0000df00ff017b82 */ /* 0x000e220000000800 */
[----:B------:R-:W1:Y:S01]  /*0010*/  S2R R0, SR_TID.X ;  /* 0x0000000000007919 */ /* 0x000e620000002100 */
[----:B0-----:R-:W-:Y:S01]  /*0020*/  VIADD R1, R1, 0xfffffdc8 ;  /* 0xfffffdc801017836 */ /* 0x001fe20000000000 */
[----:B-1----:R-:W-:-:S13]  /*0030*/  ISETP.GE.U32.AND P0, PT, R0, 0x20, PT ;  /* 0x000000200000780c */ /* 0x002fda0003f06070 */
[----:B------:R-:W-:Y:S02]  /*0040*/  VOTEU.ANY UP0, P0 ;  /* 0x0000000000ff7886 */ /* 0x000fe40000000100 */
[----:B------:R-:W-:Y:S05]  /*0050*/  BRA.U UP0, `(.L_x_0) ;  /* 0x0000000100b87547 */ /* 0x000fea000b800000 */
[----:B------:R-:W0:Y:S01]  /*0060*/  S2UR UR6, SR_CgaCtaId ;  /* 0x00000000000679c3 */ /* 0x000e220000008800 */
[----:B------:R-:W-:Y:S01]  /*0070*/  NOP ;  /* 0x0000000000007918 */ /* 0x000fe20000000000 */
[----:B------:R-:W-:Y:S02]  /*0080*/  UMOV UR4, 0x40 ;  /* 0x0000004000047882 */ /* 0x000fe40000000000 */
[----:B0-----:R-:W-:-:S09]  /*0090*/  ULEA UR4, UR6, UR4, 0x18 ;  /* 0x0000000406047291 */ /* 0x001fd2000f8ec0ff */
[----:B------:R-:W0:Y:S01]  /*00a0*/  LDS.U8 R0, [UR4] ;  /* 0x00000004ff007984 */ /* 0x000e220008000000 */
[----:B------:R-:W-:Y:S02]  /*00b0*/  UMOV UR4, 0x400 ;  /* 0x0000040000047882 */ /* 0x000fe40000000000 */
[----:B------:R-:W-:Y:S01]  /*00c0*/  ULEA UR4, UR6, UR4, 0x18 ;  /* 0x0000000406047291 */ /* 0x000fe2000f8ec0ff */
[----:B0-----:R-:W-:-:S13]  /*00d0*/  ISETP.NE.AND P0, PT, R0, RZ, PT ;  /* 0x000000ff0000720c */ /* 0x001fda0003f05270 */
[----:B------:R-:W-:Y:S05]  /*00e0*/  @P0 BRA `(.L_x_1) ;  /* 0x00000000007c0947 */ /* 0x000fea0003800000 */
[----:B------:R-:W-:-:S13]  /*00f0*/  ELECT P0, URZ, PT ;  /* 0x0000000000ff782f */ /* 0x000fda0003800000 */
[----:B------:R-:W-:Y:S05]  /*0100*/  @!P0 BRA `(.L_x_2) ;  /* 0x0000000000848947 */ /* 0x000fea0003800000 */
[----:B------:R-:W-:Y:S01]  /*0110*/  UMOV UR5, 0x8 ;  /* 0x0000000800057882 */ /* 0x000fe20000000000 */
[----:B------:R-:W-:Y:S02]  /*0120*/  IMAD.MOV.U32 R4, RZ, RZ, 0x1 ;  /* 0x00000001ff047424 */ /* 0x000fe400078e00ff */
[----:B------:R-:W-:Y:S02]  /*0130*/  IMAD.MOV.U32 R5, RZ, RZ, 0xff ;  /* 0x000000ffff057424 */ /* 0x000fe400078e00ff */
[----:B------:R-:W-:Y:S04]  /*0140*/  DEPBAR.LE SB0, 0x36 ;  /* 0x00008d800000791a */ /* 0x000fe80000000000 */
[----:B------:R-:W0:Y:S02]  /*0150*/  UTCATOMSWS.FIND_AND_SET.ALIGN UP1, UR5, UR5 ;  /* 0x00000005000575e3 */ /* 0x000e240008020800 */
[----:B0-----:R-:W-:-:S04]  /*0160*/  PLOP3.LUT P0, PT, PT, PT, UP1, 0x80, 0x8 ;  /* 0x000000000008781c */ /* 0x001fc80003f0f018 */
[----:B------:R-:W-:-:S04]  /*0170*/  SEL R0, RZ, 0xffffffff, !P0 ;  /* 0xffffffffff007807 */ /* 0x000fc80004000000 */
[----:B------:R-:W-:Y:S01]  /*0180*/  ISETP.NE.AND P0, PT, R0, RZ, PT ;  /* 0x000000ff0000720c */ /* 0x000fe20003f05270 */
[----:B------:R-:W-:-:S12]  /*0190*/  IMAD.U32 R0, RZ, RZ, UR5 ;  /* 0x00000005ff007e24 */ /* 0x000fd8000f8e00ff */
[----:B------:R-:W-:Y:S05]  /*01a0*/  @P0 BRA `(.L_x_3) ;  /* 0x0000000000240947 */ /* 0x000fea0003800000 */
.L_x_4:
[----:B------:R-:W-:Y:S05]  /*01b0*/  NANOSLEEP 0x64 ;  /* 0x000000640000795d */ /* 0x000fea0003800000 */
[----:B------:R-:W-:-:S05]  /*01c0*/  UMOV UR5, 0x8 ;  /* 0x0000000800057882 */ /* 0x000fca0000000000 */
[----:B------:R-:W-:Y:S04]  /*01d0*/  DEPBAR.LE SB0, 0x36 ;  /* 0x00008d800000791a */ /* 0x000fe80000000000 */
[----:B------:R-:W0:Y:S02]  /*01e0*/  UTCATOMSWS.FIND_AND_SET.ALIGN UP1, UR5, UR5 ;  /* 0x00000005000575e3 */ /* 0x000e240008020800 */
[----:B0-----:R-:W-:-:S04]  /*01f0*/  PLOP3.LUT P0, PT, PT, PT, UP1, 0x80, 0x8 ;  /* 0x000000000008781c */ /* 0x001fc80003f0f018 */
[----:B------:R-:W-:-:S04]  /*0200*/  SEL R0, RZ, 0xffffffff, !P0 ;  /* 0xffffffffff007807 */ /* 0x000fc80004000000 */
[----:B------:R-:W-:Y:S01]  /*0210*/  ISETP.NE.AND P0, PT, R0, RZ, PT ;  /* 0x000000ff0000720c */ /* 0x000fe20003f05270 */
[----:B------:R-:W-:-:S12]  /*0220*/  IMAD.U32 R0, RZ, RZ, UR5 ;  /* 0x00000005ff007e24 */ /* 0x000fd8000f8e00ff */
[----:B------:R-:W-:Y:S05]  /*0230*/  @!P0 BRA `(.L_x_4) ;  /* 0xfffffffc00dc8947 */ /* 0x000fea000383ffff */
.L_x_3:
[C---:B------:R-:W-:Y:S01]  /*0240*/  VIADD R3, R0.reuse, 0x10 ;  /* 0x0000001000037836 */ /* 0x040fe20000000000 */
[----:B------:R-:W-:Y:S01]  /*0250*/  UMOV UR5, 0x50 ;  /* 0x0000005000057882 */ /* 0x000fe20000000000 */
[----:B------:R-:W-:Y:S01]  /*0260*/  SHF.L.U32 R2, R5, R0, RZ ;  /* 0x0000000005027219 */ /* 0x000fe200000006ff */
[----:B------:R-:W-:Y:S01]  /*0270*/  ULEA UR5, UR6, UR5, 0x18 ;  /* 0x0000000506057291 */ /* 0x000fe2000f8ec0ff */
[----:B------:R-:W-:Y:S01]  /*0280*/  IMAD.SHL.U32 R0, R0, 0x20, RZ ;  /* 0x0000002000007824 */ /* 0x000fe200078e00ff */
[----:B------:R-:W-:-:S04]  /*0290*/  SHF.L.U32 R3, R4, R3, RZ ;  /* 0x0000000304037219 */ /* 0x000fc800000006ff */
[----:B------:R-:W-:-:S05]  /*02a0*/  LOP3.LUT R2, R3, R2, RZ, 0xfc, !PT ;  /* 0x0000000203027212 */ /* 0x000fca00078efcff */
[----:B------:R0:W-:Y:S04]  /*02b0*/  ATOMS.OR RZ, [UR5], R2 ;  /* 0x00000002ffff798c */ /* 0x0001e8000b000005 */
[----:B------:R0:W-:Y:S01]  /*02c0*/  STS [UR4], R0 ;  /* 0x00000000ff007988 */ /* 0x0001e20008000804 */
[----:B------:R-:W-:Y:S05]  /*02d0*/  BRA `(.L_x_2) ;  /* 0x0000000000107947 */ /* 0x000fea0003800000 */
.L_x_1:
[----:B------:R-:W-:Y:S01]  /*02e0*/  IMAD.MOV.U32 R0, RZ, RZ, -0x1 ;  /* 0xffffffffff007424 */ /* 0x000fe200078e00ff */
[----:B------:R-:W-:-:S04]  /*02f0*/  MOV R2, 0x320 ;  /* 0x0000032000027802 */ /* 0x000fc80000000f00 */
[----:B------:R0:W-:Y:S03]  /*0300*/  STS [UR4], R0 ;  /* 0x00000000ff007988 */ /* 0x0001e60008000804 */
[----:B0-----:R-:W-:Y:S05]  /*0310*/  CALL.REL.NOINC `($__internal_1_$__cuda_sm10x_tcgen05_guardrail_trap_phase_invalid_during_alloc) ;  /* 0x0000011800a07944 */ /* 0x001fea0003c00000 */
.L_x_2:
[----:B------:R-:W-:Y:S05]  /*0320*/  WARPSYNC.ALL ;  /* 0x0000000000007948 */ /* 0x000fea0003800000 */
[----:B------:R-:W-:Y:S01]  /*0330*/  NOP ;  /* 0x0000000000007918 */ /* 0x000fe20000000000 */
.L_x_0:
[----:B------:R-:W1:Y:S01]  /*0340*/  S2UR UR17, SR_CTAID.X ;  /* 0x00000000001179c3 */ /* 0x000e620000002500 */
[----:B------:R-:W2:Y:S01]  /*0350*/  S2R R82, SR_TID.X ;  /* 0x0000000000527919 */ /* 0x000ea20000002100 */
[----:B------:R-:W3:Y:S01]  /*0360*/  LDCU.64 UR4, c[0x0][0x3b0] ;  /* 0x00007600ff0477ac */ /* 0x000ee20008000a00 */
[----:B------:R-:W-:Y:S01]  /*0370*/  UMOV UR16, 0x400 ;  /* 0x0000040000107882 */ /* 0x000fe20000000000 */
[----:B------:R-:W4:Y:S04]  /*0380*/  LDCU.64 UR30, c[0x0][0x358] ;  /* 0x00006b00ff1e77ac */ /* 0x000f280008000a00 */
[----:B------:R-:W3:Y:S08]  /*0390*/  S2UR UR18, SR_CTAID.Y ;  /* 0x00000000001279c3 */ /* 0x000ef00000002600 */
[----:B------:R-:W0:Y:S01]  /*03a0*/  LDC.64 R4, c[0x0][0x380] ;  /* 0x0000e000ff047b82 */ /* 0x000e220000000a00 */
[----:B-1----:R-:W-:-:S07]  /*03b0*/  USHF.L.U32 UR17, UR17, 0x7, URZ ;  /* 0x0000000711117899 */ /* 0x002fce00080006ff */
[----:B------:R-:W1:Y:S01]  /*03c0*/  LDC R65, c[0x0][0x3b8] ;  /* 0x0000ee00ff417b82 */ /* 0x000e620000000800 */
[----:B------:R-:W-:Y:S01]  /*03d0*/  IMAD.U32 R132, RZ, RZ, UR17 ;  /* 0x00000011ff847e24 */ /* 0x000fe2000f8e00ff */
[----:B---3--:R-:W-:-:S06]  /*03e0*/  UIMAD UR4, UR18, UR4, URZ ;  /* 0x00000004120472a4 */ /* 0x008fcc000f8e02ff */
[----:B------:R-:W3:Y:S01]  /*03f0*/  S2UR UR6, SR_CgaCtaId ;  /* 0x00000000000679c3 */ /* 0x000ee20000008800 */
[----:B--2---:R-:W-:Y:S01]  /*0400*/  LOP3.LUT R132, R132, 0x7f, R82, 0xf8, !PT ;  /* 0x0000007f84847812 */ /* 0x004fe200078ef852 */
[----:B------:R-:W-:-:S04]  /*0410*/  USHF.L.U32 UR7, UR4, 0x1, URZ ;  /* 0x0000000104077899 */ /* 0x000fc800080006ff */
[----:B0-----:R-:W-:Y:S01]  /*0420*/  IMAD R0, R132, UR5, RZ ;  /* 0x0000000584007c24 */ /* 0x001fe2000f8e02ff */
[----:B------:R-:W-:-:S03]  /*0430*/  UIMAD.WIDE UR4, UR4, 0x2, URZ ;  /* 0x00000002040478a5 */ /* 0x000fc6000f8e02ff */
[C---:B------:R-:W-:Y:S02]  /*0440*/  IMAD.SHL.U32 R3, R0.reuse, 0x2, RZ ;  /* 0x0000000200037824 */ /* 0x040fe400078e00ff */
[----:B------:R-:W-:-:S03]  /*0450*/  IMAD.HI R0, R0, 0x2, RZ ;  /* 0x0000000200007827 */ /* 0x000fc600078e02ff */
[----:B------:R-:W-:Y:S01]  /*0460*/  IADD3 R2, P0, P1, R3, UR7, R4 ;  /* 0x0000000703027c10 */ /* 0x000fe2000f91e004 */
[C---:B-1----:R-:W-:Y:S02]  /*0470*/  IMAD R19, R65.reuse, 0x22, RZ ;  /* 0x0000002241137824 */ /* 0x042fe400078e02ff */
[C---:B------:R-:W-:Y:S01]  /*0480*/  IMAD.SHL.U32 R9, R65.reuse, 0x8, RZ ;  /* 0x0000000841097824 */ /* 0x040fe200078e00ff */
[----:B------:R-:W-:Y:S01]  /*0490*/  IADD3.X R3, PT, PT, R0, UR5, R5, P0, P1 ;  /* 0x0000000500037c10 */ /* 0x000fe200087e2405 */
[----:B------:R-:W-:Y:S01]  /*04a0*/  BAR.SYNC.DEFER_BLOCKING 0x0 ;  /* 0x0000000000007b1d */ /* 0x000fe20000010000 */
[C---:B------:R-:W-:Y:S01]  /*04b0*/  IMAD R27, R65.reuse, 0xc, RZ ;  /* 0x0000000c411b7824 */ /* 0x040fe200078e02ff */
[CC--:B------:R-:W-:Y:S01]  /*04c0*/  LEA R18, P4, R65.reuse, R2.reuse, 0x4 ;  /* 0x0000000241127211 */ /* 0x0c0fe200078820ff */
[----:B------:R-:W-:Y:S01]  /*04d0*/  IMAD.SHL.U32 R35, R65, 0x10, RZ ;  /* 0x0000001041237824 */ /* 0x000fe200078e00ff */
[-C--:B------:R-:W-:Y:S01]  /*04e0*/  IADD3 R36, P1, PT, R19, R2.reuse, RZ ;  /* 0x0000000213247210 */ /* 0x080fe20007f3e0ff */
[C---:B------:R-:W-:Y:S01]  /*04f0*/  IMAD R15, R65.reuse, 0x6, RZ ;  /* 0x00000006410f7824 */ /* 0x040fe200078e02ff */
[CC--:B------:R-:W-:Y:S01]  /*0500*/  LEA R34, P5, R65.reuse, R2.reuse, 0x5 ;  /* 0x0000000241227211 */ /* 0x0c0fe200078a28ff */
[----:B------:R-:W-:Y:S01]  /*0510*/  IMAD R51, R65, 0x18, RZ ;  /* 0x0000001841337824 */ /* 0x000fe200078e02ff */
[-C--:B------:R-:W-:Y:S01]  /*0520*/  LEA.HI.X.SX32 R19, R9, R3.reuse, 0x1, P4 ;  /* 0x0000000309137211 */ /* 0x080fe200020f0eff */
[----:B------:R-:W-:Y:S01]  /*0530*/  IMAD R77, R65, 0x30, RZ ;  /* 0x00000030414d7824 */ /* 0x000fe200078e02ff */
[-C--:B------:R-:W-:Y:S01]  /*0540*/  IADD3 R14, P4, PT, R27, R2.reuse, RZ ;  /* 0x000000021b0e7210 */ /* 0x080fe20007f9e0ff */
[----:B------:R-:W-:Y:S01]  /*0550*/  IMAD.SHL.U32 R7, R65, 0x2, RZ ;  /* 0x0000000241077824 */ /* 0x000fe200078e00ff */
[-C--:B------:R-:W-:Y:S01]  /*0560*/  IADD3 R8, P2, PT, R15, R2.reuse, RZ ;  /* 0x000000020f087210 */ /* 0x080fe20007f5e0ff */
[----:B------:R-:W-:Y:S01]  /*0570*/  IMAD R5, R65, 0x3, RZ ;  /* 0x0000000341057824 */ /* 0x000fe200078e02ff */
[-C--:B------:R-:W-:Y:S01]  /*0580*/  LEA.HI.X.SX32 R35, R35, R3.reuse, 0x1, P5 ;  /* 0x0000000323237211 */ /* 0x080fe200028f0eff */
[----:B---3--:R-:W-:Y:S01]  /*0590*/  ULEA UR16, UR6, UR16, 0x18 ;  /* 0x0000001006107291 */ /* 0x008fe2000f8ec0ff */
[-C--:B------:R-:W-:Y:S01]  /*05a0*/  IADD3 R50, P6, PT, R77, R2.reuse, RZ ;  /* 0x000000024d327210 */ /* 0x080fe20007fde0ff */
[----:B------:R-:W-:Y:S01]  /*05b0*/  IMAD R23, R65, 0xa, RZ ;  /* 0x0000000a41177824 */ /* 0x000fe200078e02ff */
[-C--:B------:R-:W-:Y:S01]  /*05c0*/  IADD3 R26, P5, PT, R51, R2.reuse, RZ ;  /* 0x00000002331a7210 */ /* 0x080fe20007fbe0ff */
[----:B------:R-:W-:Y:S01]  /*05d0*/  IMAD.SHL.U32 R11, R65, 0x4, RZ ;  /* 0x00000004410b7824 */ /* 0x000fe200078e00ff */
[-C--:B------:R-:W-:Y:S01]  /*05e0*/  LEA.HI.X.SX32 R15, R15, R3.reuse, 0x1, P4 ;  /* 0x000000030f0f7211 */ /* 0x080fe200020f0eff */
[----:B------:R-:W-:Y:S01]  /*05f0*/  IMAD R13, R65, 0x5, RZ ;  /* 0x00000005410d7824 */ /* 0x000fe200078e02ff */
[-C--:B------:R-:W-:Y:S01]  /*0600*/  IADD3 R4, P4, PT, R7, R2.reuse, RZ ;  /* 0x0000000207047210 */ /* 0x080fe20007f9e0ff */
[----:B------:R-:W-:Y:S01]  /*0610*/  IMAD R31, R65, 0xe, RZ ;  /* 0x0000000e411f7824 */ /* 0x000fe200078e02ff */
[-C--:B------:R-:W-:Y:S01]  /*0620*/  LEA.HI.X.SX32 R9, R5, R3.reuse, 0x1, P2 ;  /* 0x0000000305097211 */ /* 0x080fe200010f0eff */
[----:B------:R-:W-:Y:S01]  /*0630*/  IMAD R39, R65, 0x12, RZ ;  /* 0x0000001241277824 */ /* 0x000fe200078e02ff */
[-C--:B------:R-:W-:Y:S01]  /*0640*/  LEA.HI.X.SX32 R27, R27, R3.reuse, 0x1, P5 ;  /* 0x000000031b1b7211 */ /* 0x080fe200028f0eff */
[----:B------:R-:W-:Y:S01]  /*0650*/  IMAD R43, R65, 0x14, RZ ;  /* 0x00000014412b7824 */ /* 0x000fe200078e02ff */
[-C--:B------:R-:W-:Y:S01]  /*0660*/  LEA.HI.X.SX32 R51, R51, R3.reuse, 0x1, P6 ;  /* 0x0000000333337211 */ /* 0x080fe200030f0eff */
[----:B------:R-:W0:Y:S01]  /*0670*/  LDS R80, [UR16] ;  /* 0x00000010ff507984 */ /* 0x000e220008000800 */
[CC--:B------:R-:W-:Y:S01]  /*0680*/  LEA R6, P5, R65.reuse, R2.reuse, 0x2 ;  /* 0x0000000241067211 */ /* 0x0c0fe200078a10ff */
[C---:B------:R-:W-:Y:S01]  /*0690*/  IMAD R17, R65.reuse, 0x7, RZ ;  /* 0x0000000741117824 */ /* 0x040fe200078e02ff */
[CC--:B------:R-:W-:Y:S01]  /*06a0*/  LEA R10, P6, R65.reuse, R2.reuse, 0x3 ;  /* 0x00000002410a7211 */ /* 0x0c0fe200078c18ff */
[C---:B------:R-:W-:Y:S01]  /*06b0*/  IMAD R21, R65.reuse, 0x9, RZ ;  /* 0x0000000941157824 */ /* 0x040fe200078e02ff */
[-C--:B------:R-:W-:Y:S01]  /*06c0*/  LEA.HI.X.SX32 R5, R65, R3.reuse, 0x1, P4 ;  /* 0x0000000341057211 */ /* 0x080fe200020f0eff */
[----:B------:R-:W-:Y:S01]  /*06d0*/  BAR.SYNC.DEFER_BLOCKING 0x0 ;  /* 0x0000000000007b1d */ /* 0x000fe20000010000 */
[-C--:B------:R-:W-:Y:S01]  /*06e0*/  IADD3 R12, P4, PT, R23, R2.reuse, RZ ;  /* 0x00000002170c7210 */ /* 0x080fe20007f9e0ff */
[----:B------:R-:W-:Y:S01]  /*06f0*/  IMAD R47, R65, 0x16, RZ ;  /* 0x00000016412f7824 */ /* 0x000fe200078e02ff */
[-C--:B------:R-:W-:Y:S01]  /*0700*/  LEA.HI.X.SX32 R7, R7, R3.reuse, 0x1, P5 ;  /* 0x0000000307077211 */ /* 0x080fe200028f0eff */
[----:B------:R-:W-:Y:S01]  /*0710*/  IMAD R55, R65, 0x1a, RZ ;  /* 0x0000001a41377824 */ /* 0x000fe200078e02ff */
[-C--:B------:R-:W-:Y:S01]  /*0720*/  LEA.HI.X.SX32 R11, R11, R3.reuse, 0x1, P6 ;  /* 0x000000030b0b7211 */ /* 0x080fe200030f0eff */
[----:B------:R-:W-:Y:S01]  /*0730*/  IMAD R59, R65, 0x1c, RZ ;  /* 0x0000001c413b7824 */ /* 0x000fe200078e02ff */
[-C--:B------:R-:W-:Y:S01]  /*0740*/  IADD3 R16, P5, PT, R31, R2.reuse, RZ ;  /* 0x000000021f107210 */ /* 0x080fe20007fbe0ff */
[----:B------:R-:W-:Y:S01]  /*0750*/  IMAD R25, R65, 0xb, RZ ;  /* 0x0000000b41197824 */ /* 0x000fe200078e02ff */
[-C--:B------:R-:W-:Y:S01]  /*0760*/  IADD3 R20, P6, PT, R39, R2.reuse, RZ ;  /* 0x0000000227147210 */ /* 0x080fe20007fde0ff */
[----:B------:R-:W-:Y:S01]  /*0770*/  IMAD R29, R65, 0xd, RZ ;  /* 0x0000000d411d7824 */ /* 0x000fe200078e02ff */
        /* <DEDUP_REMOVED lines=39> */
[----:B------:R-:W-:Y:S01]  /*09f0*/  IMAD R57, R65, 0x1b, RZ ;  /* 0x0000001b41397824 */ /* 0x000fe200078e02ff */
[-C--:B------:R-:W-:Y:S01]  /*0a00*/  LEA.HI.X.SX32 R45, R45, R3.reuse, 0x1, P6 ;  /* 0x000000032d2d7211 */ /* 0x080fe200030f0eff */
[----:B------:R-:W-:Y:S01]  /*0a10*/  IMAD R61, R65, 0x1d, RZ ;  /* 0x0000001d413d7824 */ /* 0x000fe200078e02ff */
[-C--:B------:R-:W-:Y:S01]  /*0a20*/  IADD3 R48, P5, PT, R75, R2.reuse, RZ ;  /* 0x000000024b307210 */ /* 0x080fe20007fbe0ff */
[----:B----4-:R-:W5:Y:S01]  /*0a30*/  LDG.E.U16 R51, desc[UR30][R50.64] ;  /* 0x0000001e32337981 */ /* 0x010f62000c1e1500 */
[-C--:B------:R-:W-:Y:S01]  /*0a40*/  IADD3 R52, P1, PT, R79, R2.reuse, RZ ;  /* 0x000000024f347210 */ /* 0x080fe20007f3e0ff */
[----:B------:R-:W1:Y:S01]  /*0a50*/  LDCU UR4, c[0x0][0x3c8] ;  /* 0x00007900ff0477ac */ /* 0x000e620008000800 */
[----:B------:R-:W-:Y:S01]  /*0a60*/  LEA.HI.X.SX32 R39, R39, R3, 0x1, P0 ;  /* 0x0000000327277211 */ /* 0x000fe200000f0eff */
[----:B------:R-:W5:Y:S01]  /*0a70*/  LDG.E.U16 R35, desc[UR30][R34.64] ;  /* 0x0000001e22237981 */ /* 0x000f62000c1e1500 */
[----:B------:R-:W-:-:S02]  /*0a80*/  IADD3 R56, P3, PT, R83, R2, RZ ;  /* 0x0000000253387210 */ /* 0x000fc40007f7e0ff */
[-C--:B------:R-:W-:Y:S01]  /*0a90*/  LEA.HI.X.SX32 R43, R43, R3.reuse, 0x1, P2 ;  /* 0x000000032b2b7211 */ /* 0x080fe200010f0eff */
[----:B------:R-:W5:Y:S01]  /*0aa0*/  LDG.E.U16 R33, desc[UR30][R32.64] ;  /* 0x0000001e20217981 */ /* 0x000f62000c1e1500 */
[-C--:B------:R-:W-:Y:S02]  /*0ab0*/  IADD3 R60, P6, PT, R87, R2.reuse, RZ ;  /* 0x00000002573c7210 */ /* 0x080fe40007fde0ff */
[----:B------:R-:W-:Y:S01]  /*0ac0*/  LEA.HI.X.SX32 R47, R47, R3, 0x1, P4 ;  /* 0x000000032f2f7211 */ /* 0x000fe200020f0eff */
[----:B------:R-:W5:Y:S01]  /*0ad0*/  LDG.E.U16 R37, desc[UR30][R36.64] ;  /* 0x0000001e24257981 */ /* 0x000f62000c1e1500 */
[-C--:B------:R-:W-:Y:S02]  /*0ae0*/  IADD3 R54, P0, PT, R81, R2.reuse, RZ ;  /* 0x0000000251367210 */ /* 0x080fe40007f1e0ff */
[-C--:B------:R-:W-:Y:S01]  /*0af0*/  IADD3 R58, P2, PT, R85, R2.reuse, RZ ;  /* 0x00000002553a7210 */ /* 0x080fe20007f5e0ff */
[----:B------:R-:W5:Y:S01]  /*0b00*/  LDG.E.U16 R50, desc[UR30][R38.64] ;  /* 0x0000001e26327981 */ /* 0x000f62000c1e1500 */
[----:B------:R-:W-:-:S02]  /*0b10*/  IADD3 R62, P4, PT, R89, R2, RZ ;  /* 0x00000002593e7210 */ /* 0x000fc40007f9e0ff */
[-C--:B------:R-:W-:Y:S01]  /*0b20*/  LEA.HI.X.SX32 R49, R49, R3.reuse, 0x1, P5 ;  /* 0x0000000331317211 */ /* 0x080fe200028f0eff */
[----:B------:R-:W5:Y:S01]  /*0b30*/  LDG.E.U16 R41, desc[UR30][R40.64] ;  /* 0x0000001e28297981 */ /* 0x000f62000c1e1500 */
[-C--:B------:R-:W-:Y:S02]  /*0b40*/  LEA.HI.X.SX32 R53, R53, R3.reuse, 0x1, P1 ;  /* 0x0000000335357211 */ /* 0x080fe400008f0eff */
[-C--:B------:R-:W-:Y:S01]  /*0b50*/  LEA.HI.X.SX32 R57, R57, R3.reuse, 0x1, P3 ;  /* 0x0000000339397211 */ /* 0x080fe200018f0eff */
[----:B------:R-:W5:Y:S01]  /*0b60*/  LDG.E.U16 R76, desc[UR30][R42.64] ;  /* 0x0000001e2a4c7981 */ /* 0x000f62000c1e1500 */
[-C--:B------:R-:W-:Y:S02]  /*0b70*/  LEA.HI.X.SX32 R61, R61, R3.reuse, 0x1, P6 ;  /* 0x000000033d3d7211 */ /* 0x080fe400030f0eff */
[-C--:B------:R-:W-:Y:S01]  /*0b80*/  LEA.HI.X.SX32 R55, R55, R3.reuse, 0x1, P0 ;  /* 0x0000000337377211 */ /* 0x080fe200000f0eff */
[----:B------:R-:W5:Y:S01]  /*0b90*/  LDG.E.U16 R45, desc[UR30][R44.64] ;  /* 0x0000001e2c2d7981 */ /* 0x000f62000c1e1500 */
[----:B------:R-:W-:-:S02]  /*0ba0*/  LEA.HI.X.SX32 R59, R59, R3, 0x1, P2 ;  /* 0x000000033b3b7211 */ /* 0x000fc400010f0eff */
[----:B------:R-:W-:Y:S01]  /*0bb0*/  LEA.HI.X.SX32 R63, R63, R3, 0x1, P4 ;  /* 0x000000033f3f7211 */ /* 0x000fe200020f0eff */
[----:B------:R-:W5:Y:S04]  /*0bc0*/  LDG.E.U16 R78, desc[UR30][R46.64] ;  /* 0x0000001e2e4e7981 */ /* 0x000f68000c1e1500 */
[----:B------:R-:W5:Y:S04]  /*0bd0*/  LDG.E.U16 R49, desc[UR30][R48.64] ;  /* 0x0000001e30317981 */ /* 0x000f68000c1e1500 */
[----:B------:R-:W5:Y:S04]  /*0be0*/  LDG.E.U16 R53, desc[UR30][R52.64] ;  /* 0x0000001e34357981 */ /* 0x000f68000c1e1500 */
[----:B------:R-:W5:Y:S04]  /*0bf0*/  LDG.E.U16 R54, desc[UR30][R54.64] ;  /* 0x0000001e36367981 */ /* 0x000f68000c1e1500 */
[----:B------:R-:W5:Y:S04]  /*0c00*/  LDG.E.U16 R57, desc[UR30][R56.64] ;  /* 0x0000001e38397981 */ /* 0x000f68000c1e1500 */
[----:B------:R-:W5:Y:S04]  /*0c10*/  LDG.E.U16 R58, desc[UR30][R58.64] ;  /* 0x0000001e3a3a7981 */ /* 0x000f68000c1e1500 */
[----:B------:R-:W5:Y:S04]  /*0c20*/  LDG.E.U16 R61, desc[UR30][R60.64] ;  /* 0x0000001e3c3d7981 */ /* 0x000f68000c1e1500 */
[----:B------:R-:W5:Y:S04]  /*0c30*/  LDG.E.U16 R62, desc[UR30][R62.64] ;  /* 0x0000001e3e3e7981 */ /* 0x000f68000c1e1500 */
[----:B------:R2:W5:Y:S01]  /*0c40*/  LDG.E.U16 R72, desc[UR30][R26.64] ;  /* 0x0000001e1a487981 */ /* 0x000562000c1e1500 */
[----:B------:R-:W-:-:S03]  /*0c50*/  SHF.R.U32.HI R0, RZ, 0x5, R82 ;  /* 0x00000005ff007819 */ /* 0x000fc60000011652 */
[----:B------:R-:W5:Y:S04]  /*0c60*/  LDG.E.U16 R64, desc[UR30][R6.64] ;  /* 0x0000001e06407981 */ /* 0x000f68000c1e1500 */
[----:B------:R-:W5:Y:S01]  /*0c70*/  LDG.E.U16 R9, desc[UR30][R8.64] ;  /* 0x0000001e08097981 */ /* 0x000f62000c1e1500 */
[----:B--2---:R-:W2:Y:S01]  /*0c80*/  LDC.64 R26, c[0x0][0x3c0] ;  /* 0x0000f000ff1a7b82 */ /* 0x004ea20000000a00 */
[----:B------:R-:W-:Y:S02]  /*0c90*/  SGXT.U32 R0, R0, 0x2 ;  /* 0x000000020000781a */ /* 0x000fe40000000000 */
[----:B------:R-:W5:Y:S01]  /*0ca0*/  LDG.E.U16 R66, desc[UR30][R10.64] ;  /* 0x0000001e0a427981 */ /* 0x000f62000c1e1500 */
[----:B------:R-:W-:-:S03]  /*0cb0*/  IMAD R91, R65, 0x3e, RZ ;  /* 0x0000003e415b7824 */ /* 0x000fc600078e02ff */
[----:B------:R3:W5:Y:S01]  /*0cc0*/  LDG.E.U16 R74, desc[UR30][R30.64] ;  /* 0x0000001e1e4a7981 */ /* 0x000762000c1e1500 */
[----:B------:R-:W-:-:S03]  /*0cd0*/  IMAD R65, R65, 0x1f, RZ ;  /* 0x0000001f41417824 */ /* 0x000fc600078e02ff */
[----:B------:R-:W5:Y:S04]  /*0ce0*/  LDG.E.U16 R13, desc[UR30][R12.64] ;  /* 0x0000001e0c0d7981 */ /* 0x000f68000c1e1500 */
[----:B------:R4:W5:Y:S01]  /*0cf0*/  LDG.E.U16 R67, desc[UR30][R2.64] ;  /* 0x0000001e02437981 */ /* 0x000962000c1e1500 */
[----:B---3--:R-:W3:Y:S03]  /*0d00*/  LDC.64 R30, c[0x0][0x388] ;  /* 0x0000e200ff1e7b82 */ /* 0x008ee60000000a00 */
[----:B------:R0:W5:Y:S04]  /*0d10*/  LDG.E.U16 R68, desc[UR30][R14.64] ;  /* 0x0000001e0e447981 */ /* 0x000168000c1e1500 */
[----:B------:R0:W5:Y:S01]  /*0d20*/  LDG.E.U16 R17, desc[UR30][R16.64] ;  /* 0x0000001e10117981 */ /* 0x000162000c1e1500 */
[----:B--2---:R-:W-:Y:S01]  /*0d30*/  IMAD R6, R0, R27, RZ ;  /* 0x0000001b00067224 */ /* 0x004fe200078e02ff */
[----:B----4-:R-:W-:-:S02]  /*0d40*/  IADD3 R2, P5, PT, R91, R2, RZ ;  /* 0x000000025b027210 */ /* 0x010fc40007fbe0ff */
[----:B------:R-:W5:Y:S01]  /*0d50*/  LDG.E.U16 R19, desc[UR30][R18.64] ;  /* 0x0000001e12137981 */ /* 0x000f62000c1e1500 */
[----:B------:R-:W-:Y:S01]  /*0d60*/  IMAD R8, R27, 0x4, R6 ;  /* 0x000000041b087824 */ /* 0x000fe200078e0206 */
[----:B------:R-:W-:Y:S02]  /*0d70*/  LEA.HI.X.SX32 R3, R65, R3, 0x1, P5 ;  /* 0x0000000341037211 */ /* 0x000fe400028f0eff */
[----:B------:R-:W5:Y:S01]  /*0d80*/  LDG.E.U16 R5, desc[UR30][R4.64] ;  /* 0x0000001e04057981 */ /* 0x000f62000c1e1500 */
[C---:B------:R-:W-:Y:S01]  /*0d90*/  IMAD R10, R27.reuse, 0x4, R8 ;  /* 0x000000041b0a7824 */ /* 0x040fe200078e0208 */
[----:B------:R-:W-:Y:S02]  /*0da0*/  LOP3.LUT R0, R82, 0x1f, RZ, 0xc0, !PT ;  /* 0x0000001f52007812 */ /* 0x000fe400078ec0ff */
[----:B------:R1:W5:Y:S01]  /*0db0*/  LDG.E.U16 R15, desc[UR30][R2.64] ;  /* 0x0000001e020f7981 */ /* 0x000362000c1e1500 */
[----:B------:R-:W-:-:S03]  /*0dc0*/  IMAD R12, R27, 0x4, R10 ;  /* 0x000000041b0c7824 */ /* 0x000fc600078e020a */
[----:B------:R2:W5:Y:S01]  /*0dd0*/  LDG.E.U16 R21, desc[UR30][R20.64] ;  /* 0x0000001e14157981 */ /* 0x000562000c1e1500 */
[----:B0-----:R-:W-:-:S03]  /*0de0*/  IMAD R14, R27, 0x4, R12 ;  /* 0x000000041b0e7824 */ /* 0x001fc600078e020c */
[----:B------:R0:W5:Y:S01]  /*0df0*/  LDG.E.U16 R70, desc[UR30][R22.64] ;  /* 0x0000001e16467981 */ /* 0x000162000c1e1500 */
[C---:B------:R-:W-:Y:S02]  /*0e00*/  IMAD R16, R27.reuse, 0x4, R14 ;  /* 0x000000041b107824 */ /* 0x040fe400078e020e */
[----:B-1----:R-:W-:Y:S01]  /*0e10*/  IMAD R2, R0, UR4, RZ ;  /* 0x0000000400027c24 */ /* 0x002fe2000f8e02ff */
[----:B------:R1:W5:Y:S01]  /*0e20*/  LDG.E.U16 R25, desc[UR30][R24.64] ;  /* 0x0000001e18197981 */ /* 0x000362000c1e1500 */
[----:B------:R-:W-:Y:S02]  /*0e30*/  IMAD R0, R26, UR18, RZ ;  /* 0x000000121a007c24 */ /* 0x000fe4000f8e02ff */
[C---:B------:R-:W-:Y:S01]  /*0e40*/  IMAD R18, R27.reuse, 0x4, R16 ;  /* 0x000000041b127824 */ /* 0x040fe200078e0210 */
[----:B------:R-:W-:Y:S01]  /*0e50*/  R2UR UR9, R80 ;  /* 0x00000000500972ca */ /* 0x000fe200000e0000 */
[----:B------:R-:W-:Y:S01]  /*0e60*/  IMAD.SHL.U32 R4, R2, 0x2, RZ ;  /* 0x0000000202047824 */ /* 0x000fe200078e00ff */
[----:B------:R4:W5:Y:S01]  /*0e70*/  LDG.E.U16 R29, desc[UR30][R28.64] ;  /* 0x0000001e1c1d7981 */ /* 0x000962000c1e1500 */
[----:B--2---:R-:W-:-:S02]  /*0e80*/  IMAD R20, R27, 0x8, R18 ;  /* 0x000000081b147824 */ /* 0x004fc400078e0212 */
[----:B------:R-:W-:Y:S01]  /*0e90*/  IMAD.SHL.U32 R3, R0, 0x2, RZ ;  /* 0x0000000200037824 */ /* 0x000fe200078e00ff */
[----:B------:R-:W-:Y:S01]  /*0ea0*/  SHF.R.U32.HI R7, RZ, 0x5, R82 ;  /* 0x00000005ff077819 */ /* 0x000fe20000011652 */
[----:B0-----:R-:W-:-:S03]  /*0eb0*/  IMAD R22, R27, 0x4, R20 ;  /* 0x000000041b167824 */ /* 0x001fc600078e0214 */
[----:B---3--:R-:W-:Y:S01]  /*0ec0*/  IADD3 R69, P0, P1, R4, R30, R3 ;  /* 0x0000001e04457210 */ /* 0x008fe2000791e003 */
[C---:B------:R-:W-:Y:S01]  /*0ed0*/  IMAD.SHL.U32 R3, R82.reuse, 0x2, RZ ;  /* 0x0000000252037824 */ /* 0x040fe200078e00ff */
[----:B------:R-:W-:Y:S01]  /*0ee0*/  R2UR UR11, R7 ;  /* 0x00000000070b72ca */ /* 0x000fe200000e0000 */
[----:B-1----:R-:W-:Y:S01]  /*0ef0*/  IMAD R24, R27, 0x4, R22 ;  /* 0x000000041b187824 */ /* 0x002fe200078e0216 */
[----:B------:R-:W-:Y:S01]  /*0f00*/  LOP3.LUT R4, R82, 0x40, RZ, 0xc0, !PT ;  /* 0x0000004052047812 */ /* 0x000fe200078ec0ff */
[----:B------:R-:W-:Y:S01]  /*0f10*/  IMAD.HI R2, R2, 0x2, RZ ;  /* 0x0000000202027827 */ /* 0x000fe200078e02ff */
[----:B------:R-:W-:-:S03]  /*0f20*/  LOP3.LUT R23, R3, 0x7e, RZ, 0xc0, !PT ;  /* 0x0000007e03177812 */ /* 0x000fc600078ec0ff */
[----:B------:R-:W-:-:S04]  /*0f30*/  IMAD.HI R0, R0, 0x2, RZ ;  /* 0x0000000200007827 */ /* 0x000fc800078e02ff */
[C---:B------:R-:W-:Y:S01]  /*0f40*/  IMAD R26, R27.reuse, 0x4, R24 ;  /* 0x000000041b1a7824 */ /* 0x040fe200078e0218 */
[----:B------:R-:W-:Y:S01]  /*0f50*/  IADD3.X R71, PT, PT, R2, R31, R0, P0, P1 ;  /* 0x0000001f02477210 */ /* 0x000fe200007e2400 */
[----:B------:R-:W-:Y:S02]  /*0f60*/  IMAD R2, R4, 0x40, R23 ;  /* 0x0000004004027824 */ /* 0x000fe400078e0217 */
[----:B----4-:R-:W-:Y:S01]  /*0f70*/  IMAD R28, R27, 0x4, R26 ;  /* 0x000000041b1c7824 */ /* 0x010fe200078e021a */
[----:B------:R-:W-:Y:S06]  /*0f80*/  BRA.U UP0, `(.L_x_5) ;  /* 0x0000000100187547 */ /* 0x000fec000b800000 */
[----:B------:R-:W-:Y:S01]  /*0f90*/  ELECT P0, URZ, PT ;  /* 0x0000000000ff782f */ /* 0x000fe20003800000 */
[----:B------:R-:W-:Y:S01]  /*0fa0*/  IMAD.MOV.U32 R0, RZ, RZ, 0x1 ;  /* 0x00000001ff007424 */ /* 0x000fe200078e00ff */
[----:B------:R-:W-:Y:S01]  /*0fb0*/  UMOV UR4, 0x40 ;  /* 0x0000004000047882 */ /* 0x000fe20000000000 */
[----:B------:R-:W-:Y:S01]  /*0fc0*/  UVIRTCOUNT.DEALLOC.SMPOOL 0x80 ;  /* 0x000000800000784c */ /* 0x000fe20000000000 */
[----:B------:R-:W-:-:S09]  /*0fd0*/  ULEA UR4, UR6, UR4, 0x18 ;  /* 0x0000000406047291 */ /* 0x000fd2000f8ec0ff */
[----:B------:R0:W-:Y:S03]  /*0fe0*/  @P0 STS.U8 [UR4], R0 ;  /* 0x00000000ff000988 */ /* 0x0001e60008000004 */
.L_x_5:
[----:B------:R-:W-:Y:S01]  /*0ff0*/  UIADD3 UR4, UPT, UPT, UR11, 0x1c, URZ ;  /* 0x0000001c0b047890 */ /* 0x000fe2000fffe0ff */
[C---:B------:R-:W-:Y:S01]  /*1000*/  IMAD R30, R27.reuse, 0x4, R28 ;  /* 0x000000041b1e7824 */ /* 0x040fe200078e021c */
[----:B------:R-:W-:Y:S01]  /*1010*/  LEA R110, P1, R8, R69, 0x1 ;  /* 0x00000045086e7211 */ /* 0x000fe200078208ff */
[----:B-----5:R-:W-:Y:S01]  /*1020*/  STS.U16 [R2+UR16+0x400], R19 ;  /* 0x0004001302007988 */ /* 0x020fe20008000410 */
[----:B------:R-:W-:Y:S01]  /*1030*/  LOP3.LUT R156, R2, 0x10, RZ, 0x3c, !PT ;  /* 0x00000010029c7812 */ /* 0x000fe200078e3cff */
[C---:B------:R-:W-:Y:S01]  /*1040*/  IMAD R32, R27.reuse, 0x4, R30 ;  /* 0x000000041b207824 */ /* 0x040fe200078e021e */
[----:B------:R-:W-:Y:S01]  /*1050*/  LEA.HI.X.SX32 R111, R8, R71, 0x1, P1 ;  /* 0x00000047086f7211 */ /* 0x000fe200008f0eff */
[C---:B------:R-:W-:Y:S01]  /*1060*/  IMAD R4, R27.reuse, UR4, RZ ;  /* 0x000000041b047c24 */ /* 0x040fe2000f8e02ff */
[----:B------:R-:W-:Y:S01]  /*1070*/  USHF.L.U32 UR4, UR11, 0x15, URZ ;  /* 0x000000150b047899 */ /* 0x000fe200080006ff */
[C---:B------:R-:W-:Y:S01]  /*1080*/  IMAD R34, R27.reuse, 0x8, R32 ;  /* 0x000000081b227824 */ /* 0x040fe200078e0220 */
[----:B------:R-:W-:Y:S01]  /*1090*/  LEA R128, P1, R10, R69, 0x1 ;  /* 0x000000450a807211 */ /* 0x000fe200078208ff */
[----:B------:R-:W-:Y:S01]  /*10a0*/  STS.U16 [R2+UR16+0x800], R35 ;  /* 0x0008002302007988 */ /* 0x000fe20008000410 */
[----:B------:R-:W-:Y:S01]  /*10b0*/  ULOP3.LUT UR4, UR4, 0x600000, URZ, 0xc0, !UPT ;  /* 0x0060000004047892 */ /* 0x000fe2000f8ec0ff */
[C---:B------:R-:W-:Y:S01]  /*10c0*/  IMAD R36, R27.reuse, 0x4, R34 ;  /* 0x000000041b247824 */ /* 0x040fe200078e0222 */
[C---:B------:R-:W-:Y:S01]  /*10d0*/  LOP3.LUT R155, R2.reuse, 0x20, RZ, 0x3c, !PT ;  /* 0x00000020029b7812 */ /* 0x040fe200078e3cff */
[----:B------:R-:W-:Y:S01]  /*10e0*/  STS.U16 [R2+UR16+0xc00], R51 ;  /* 0x000c003302007988 */ /* 0x000fe20008000410 */
[----:B------:R-:W-:Y:S01]  /*10f0*/  LOP3.LUT R154, R2, 0x30, RZ, 0x3c, !PT ;  /* 0x00000030029a7812 */ /* 0x000fe200078e3cff */
[----:B------:R-:W-:Y:S01]  /*1100*/  UIADD3 UR19, UPT, UPT, UR9, UR4, URZ ;  /* 0x0000000409137290 */ /* 0x000fe2000fffe0ff */
[----:B------:R-:W-:Y:S01]  /*1110*/  LEA.HI.X.SX32 R129, R10, R71, 0x1, P1 ;  /* 0x000000470a817211 */ /* 0x000fe200008f0eff */
[----:B------:R-:W-:Y:S01]  /*1120*/  STS.U16 [R2+UR16], R67 ;  /* 0x0000004302007988 */ /* 0x000fe20008000410 */
[----:B------:R-:W-:Y:S01]  /*1130*/  LOP3.LUT R159, R2, 0x40, RZ, 0x3c, !PT ;  /* 0x00000040029f7812 */ /* 0x000fe200078e3cff */
[C---:B------:R-:W-:Y:S01]  /*1140*/  IMAD R38, R27.reuse, 0x4, R36 ;  /* 0x000000041b267824 */ /* 0x040fe200078e0224 */
[----:B------:R-:W-:Y:S01]  /*1150*/  LEA R108, P1, R12, R69, 0x1 ;  /* 0x000000450c6c7211 */ /* 0x000fe200078208ff */
[----:B------:R1:W-:Y:S01]  /*1160*/  STS.U16 [R156+UR16+0x80], R5 ;  /* 0x000080059c007988 */ /* 0x0003e20008000410 */
[C---:B------:R-:W-:Y:S01]  /*1170*/  LOP3.LUT R158, R2.reuse, 0x50, RZ, 0x3c, !PT ;  /* 0x00000050029e7812 */ /* 0x040fe200078e3cff */
[C---:B------:R-:W-:Y:S01]  /*1180*/  IMAD R40, R27.reuse, 0x4, R38 ;  /* 0x000000041b287824 */ /* 0x040fe200078e0226 */
[C---:B------:R-:W-:Y:S01]  /*1190*/  LOP3.LUT R157, R2.reuse, 0x60, RZ, 0x3c, !PT ;  /* 0x00000060029d7812 */ /* 0x040fe200078e3cff */
[----:B------:R-:W-:Y:S01]  /*11a0*/  STS.U16 [R156+UR16+0x480], R21 ;  /* 0x000480159c007988 */ /* 0x000fe20008000410 */
[----:B0-----:R-:W-:Y:S01]  /*11b0*/  LOP3.LUT R0, R2, 0x70, RZ, 0x3c, !PT ;  /* 0x0000007002007812 */ /* 0x001fe200078e3cff */
[C---:B------:R-:W-:Y:S01]  /*11c0*/  IMAD R42, R27.reuse, 0x4, R40 ;  /* 0x000000041b2a7824 */ /* 0x040fe200078e0228 */
[----:B------:R-:W-:Y:S01]  /*11d0*/  LOP3.LUT P6, RZ, R82, 0x7f, RZ, 0xc0, !PT ;  /* 0x0000007f52ff7812 */ /* 0x000fe200078cc0ff */
[----:B------:R-:W-:Y:S01]  /*11e0*/  STS.U16 [R156+UR16+0x880], R37 ;  /* 0x000880259c007988 */ /* 0x000fe20008000410 */
[----:B------:R-:W-:Y:S01]  /*11f0*/  LEA.HI.X.SX32 R109, R12, R71, 0x1, P1 ;  /* 0x000000470c6d7211 */ /* 0x000fe200008f0eff */
[C---:B------:R-:W-:Y:S01]  /*1200*/  IMAD R44, R27.reuse, 0x4, R42 ;  /* 0x000000041b2c7824 */ /* 0x040fe200078e022a */
[-C--:B------:R-:W-:Y:S01]  /*1210*/  LEA R104, P2, R4, R69.reuse, 0x1 ;  /* 0x0000004504687211 */ /* 0x080fe200078408ff */
[----:B------:R-:W-:Y:S01]  /*1220*/  STS.U16 [R156+UR16+0xc80], R53 ;  /* 0x000c80359c007988 */ /* 0x000fe20008000410 */
[----:B------:R-:W-:Y:S01]  /*1230*/  LEA R106, P1, R16, R69, 0x1 ;  /* 0x00000045106a7211 */ /* 0x000fe200078208ff */
[----:B------:R-:W-:Y:S01]  /*1240*/  UIADD3 UR5, UPT, UPT, UR11, 0x3c, URZ ;  /* 0x0000003c0b057890 */ /* 0x000fe2000fffe0ff */
[-C--:B------:R-:W-:Y:S01]  /*1250*/  LEA.HI.X.SX32 R105, R4, R71.reuse, 0x1, P2 ;  /* 0x0000004704697211 */ /* 0x080fe200010f0eff */
[----:B------:R-:W-:Y:S01]  /*1260*/  STS.U16 [R155+UR16+0x100], R64 ;  /* 0x000100409b007988 */ /* 0x000fe20008000410 */
[----:B------:R-:W-:Y:S01]  /*1270*/  LEA.HI.X.SX32 R107, R16, R71, 0x1, P1 ;  /* 0x00000047106b7211 */ /* 0x000fe200008f0eff */
[----:B------:R-:W-:Y:S01]  /*1280*/  UIADD3 UR6, UPT, UPT, UR11, 0x5c, URZ ;  /* 0x0000005c0b067890 */ /* 0x000fe2000fffe0ff */
[-C--:B------:R-:W-:Y:S01]  /*1290*/  LEA R126, P2, R14, R69.reuse, 0x1 ;  /* 0x000000450e7e7211 */ /* 0x080fe200078408ff */
[----:B------:R-:W-:Y:S01]  /*12a0*/  STS.U16 [R155+UR16+0x500], R70 ;  /* 0x000500469b007988 */ /* 0x000fe20008000410 */
[----:B------:R-:W-:Y:S01]  /*12b0*/  LEA R122, P1, R20, R69, 0x1 ;  /* 0x00000045147a7211 */ /* 0x000fe200078208ff */
[----:B------:R-:W-:Y:S01]  /*12c0*/  UIADD3 UR7, UPT, UPT, UR11, 0x7c, URZ ;  /* 0x0000007c0b077890 */ /* 0x000fe2000fffe0ff */
[-C--:B------:R-:W-:Y:S01]  /*12d0*/  LEA.HI.X.SX32 R127, R14, R71.reuse, 0x1, P2 ;  /* 0x000000470e7f7211 */ /* 0x080fe200010f0eff */
[----:B------:R0:W-:Y:S01]  /*12e0*/  STS.U16 [R155+UR16+0x900], R50 ;  /* 0x000900329b007988 */ /* 0x0001e20008000410 */
[----:B------:R-:W-:Y:S01]  /*12f0*/  LEA.HI.X.SX32 R123, R20, R71, 0x1, P1 ;  /* 0x00000047147b7211 */ /* 0x000fe200008f0eff */
[C---:B------:R-:W-:Y:S01]  /*1300*/  IMAD R46, R27.reuse, 0x4, R44 ;  /* 0x000000041b2e7824 */ /* 0x040fe200078e022c */
[-C--:B------:R-:W-:Y:S01]  /*1310*/  LEA R124, P2, R18, R69.reuse, 0x1 ;  /* 0x00000045127c7211 */ /* 0x080fe200078408ff */
[----:B------:R2:W-:Y:S01]  /*1320*/  STS.U16 [R155+UR16+0xd00], R54 ;  /* 0x000d00369b007988 */ /* 0x0005e20008000410 */
[----:B------:R-:W-:Y:S01]  /*1330*/  LEA R96, P1, R26, R69, 0x1 ;  /* 0x000000451a607211 */ /* 0x000fe200078208ff */
[----:B------:R-:W-:Y:S01]  /*1340*/  VOTEU.ALL UP1, P6 ;  /* 0x0000000000ff7886 */ /* 0x000fe20003020000 */
[C---:B-1----:R-:W-:Y:S01]  /*1350*/  IMAD R5, R27.reuse, UR5, RZ ;  /* 0x000000051b057c24 */ /* 0x042fe2000f8e02ff */
[----:B------:R-:W-:Y:S01]  /*1360*/  STS.U16 [R154+UR16+0x180], R9 ;  /* 0x000180099a007988 */ /* 0x000fe20008000410 */
[-C--:B------:R-:W-:Y:S01]  /*1370*/  LEA.HI.X.SX32 R125, R18, R71.reuse, 0x1, P2 ;  /* 0x00000047127d7211 */ /* 0x080fe200010f0eff */
[----:B------:R-:W-:Y:S01]  /*1380*/  UMOV UR5, 0x1 ;  /* 0x0000000100057882 */ /* 0x000fe20000000000 */
[----:B------:R-:W-:Y:S01]  /*1390*/  LEA.HI.X.SX32 R97, R26, R71, 0x1, P1 ;  /* 0x000000471a617211 */ /* 0x000fe200008f0eff */
[----:B------:R-:W-:Y:S01]  /*13a0*/  STS.U16 [R154+UR16+0x580], R25 ;  /* 0x000580199a007988 */ /* 0x000fe20008000410 */
[-C--:B------:R-:W-:Y:S01]  /*13b0*/  LEA R102, P2, R22, R69.reuse, 0x1 ;  /* 0x0000004516667211 */ /* 0x080fe200078408ff */
[C---:B------:R-:W-:Y:S01]  /*13c0*/  IMAD R48, R27.reuse, 0x8, R46 ;  /* 0x000000081b307824 */ /* 0x040fe200078e022e */
[----:B------:R-:W-:Y:S01]  /*13d0*/  LEA R94, P1, R30, R69, 0x1 ;  /* 0x000000451e5e7211 */ /* 0x000fe200078208ff */
[----:B------:R-:W-:Y:S01]  /*13e0*/  STS.U16 [R154+UR16+0x980], R41 ;  /* 0x000980299a007988 */ /* 0x000fe20008000410 */
[C---:B------:R-:W-:Y:S01]  /*13f0*/  IMAD R7, R27.reuse, UR6, RZ ;  /* 0x000000061b077c24 */ /* 0x040fe2000f8e02ff */
[----:B------:R-:W-:Y:S01]  /*1400*/  UIADD3 UR21, UPT, UPT, UR16, 0x8000, URZ ;  /* 0x0000800010157890 */ /* 0x000fe2000fffe0ff */
[----:B------:R-:W-:Y:S01]  /*1410*/  IMAD R11, R27, UR7, RZ ;  /* 0x000000071b0b7c24 */ /* 0x000fe2000f8e02ff */
[----:B------:R-:W-:Y:S01]  /*1420*/  STS.U16 [R154+UR16+0xd80], R57 ;  /* 0x000d80399a007988 */ /* 0x000fe20008000410 */
[----:B------:R-:W-:-:S04]  /*1430*/  @!UP1 UIADD3 UR6, UPT, UPT, -UR5, 0x100000, URZ ;  /* 0x0010000005069890 */ /* 0x000fc8000fffe1ff */
[----:B------:R-:W-:Y:S02]  /*1440*/  @!UP1 USHF.L.U32 UR7, UR6, 0xb, URZ ;  /* 0x0000000b06079899 */ /* 0x000fe400080006ff */
[----:B------:R-:W-:Y:S01]  /*1450*/  @!UP1 USHF.L.U32 UR6, UR6, 0x1, URZ ;  /* 0x0000000106069899 */ /* 0x000fe200080006ff */
[C---:B0-----:R-:W-:Y:S01]  /*1460*/  IMAD R50, R27.reuse, 0x4, R48 ;  /* 0x000000041b327824 */ /* 0x041fe200078e0230 */
[-C--:B------:R-:W-:Y:S01]  /*1470*/  LEA.HI.X.SX32 R103, R22, R71.reuse, 0x1, P2 ;  /* 0x0000004716677211 */ /* 0x080fe200010f0eff */
[----:B------:R-:W-:Y:S01]  /*1480*/  STS.U16 [R159+UR16+0x200], R66 ;  /* 0x000200429f007988 */ /* 0x000fe20008000410 */
[----:B------:R-:W-:Y:S01]  /*1490*/  LEA.HI.X.SX32 R95, R30, R71, 0x1, P1 ;  /* 0x000000471e5f7211 */ /* 0x000fe200008f0eff */
[C---:B------:R-:W-:Y:S01]  /*14a0*/  IMAD R52, R27.reuse, 0x4, R50 ;  /* 0x000000041b347824 */ /* 0x040fe200078e0232 */
[-C--:B------:R-:W-:Y:S01]  /*14b0*/  LEA R118, P2, R28, R69.reuse, 0x1 ;  /* 0x000000451c767211 */ /* 0x080fe200078408ff */
[----:B------:R-:W-:Y:S01]  /*14c0*/  STS.U16 [R159+UR16+0x600], R72 ;  /* 0x000600489f007988 */ /* 0x000fe20008000410 */
[----:B------:R-:W-:Y:S01]  /*14d0*/  LEA R90, P1, R36, R69, 0x1 ;  /* 0x00000045245a7211 */ /* 0x000fe200078208ff */
[----:B------:R-:W-:Y:S01]  /*14e0*/  VOTEU.ALL UP2, P6 ;  /* 0x0000000000ff7886 */ /* 0x000fe20003040000 */
[-C--:B------:R-:W-:Y:S01]  /*14f0*/  LEA.HI.X.SX32 R119, R28, R71.reuse, 0x1, P2 ;  /* 0x000000471c777211 */ /* 0x080fe200010f0eff */
[----:B------:R-:W-:Y:S01]  /*1500*/  STS.U16 [R159+UR16+0xa00], R76 ;  /* 0x000a004c9f007988 */ /* 0x000fe20008000410 */
[----:B------:R-:W-:Y:S01]  /*1510*/  LEA.HI.X.SX32 R91, R36, R71, 0x1, P1 ;  /* 0x00000047245b7211 */ /* 0x000fe200008f0eff */
[C---:B--2---:R-:W-:Y:S01]  /*1520*/  IMAD R54, R27.reuse, 0x4, R52 ;  /* 0x000000041b367824 */ /* 0x044fe200078e0234 */
[-C--:B------:R-:W-:Y:S01]  /*1530*/  LEA R116, P2, R32, R69.reuse, 0x1 ;  /* 0x0000004520747211 */ /* 0x080fe200078408ff */
[----:B------:R0:W-:Y:S01]  /*1540*/  STS.U16 [R159+UR16+0xe00], R58 ;  /* 0x000e003a9f007988 */ /* 0x0001e20008000410 */
[----:B------:R-:W-:Y:S01]  /*1550*/  LEA R88, P1, R40, R69, 0x1 ;  /* 0x0000004528587211 */ /* 0x000fe200078208ff */
[C---:B------:R-:W-:Y:S01]  /*1560*/  IMAD R56, R27.reuse, 0x4, R54 ;  /* 0x000000041b387824 */ /* 0x040fe200078e0236 */
[-C--:B------:R-:W-:Y:S01]  /*1570*/  LEA.HI.X.SX32 R117, R32, R71.reuse, 0x1, P2 ;  /* 0x0000004720757211 */ /* 0x080fe200010f0eff */
[----:B------:R-:W-:Y:S01]  /*1580*/  STS.U16 [R158+UR16+0x280], R13 ;  /* 0x0002800d9e007988 */ /* 0x000fe20008000410 */
[----:B------:R-:W-:Y:S01]  /*1590*/  LEA.HI.X.SX32 R89, R40, R71, 0x1, P1 ;  /* 0x0000004728597211 */ /* 0x000fe200008f0eff */
[----:B------:R-:W-:Y:S01]  /*15a0*/  UIADD3 UR29, UPT, UPT, UR17, 0x80, URZ ;  /* 0x00000080111d7890 */ /* 0x000fe2000fffe0ff */
[-C--:B------:R-:W-:Y:S01]  /*15b0*/  LEA R112, P2, R38, R69.reuse, 0x1 ;  /* 0x0000004526707211 */ /* 0x080fe200078408ff */
[----:B------:R-:W-:Y:S01]  /*15c0*/  STS.U16 [R158+UR16+0x680], R29 ;  /* 0x0006801d9e007988 */ /* 0x000fe20008000410 */
[-C--:B------:R-:W-:Y:S01]  /*15d0*/  LEA R84, P1, R44, R69.reuse, 0x1 ;  /* 0x000000452c547211 */ /* 0x080fe200078208ff */
[C---:B0-----:R-:W-:Y:S01]  /*15e0*/  IMAD R58, R27.reuse, 0x4, R56 ;  /* 0x000000041b3a7824 */ /* 0x041fe200078e0238 */
[----:B------:R-:W-:Y:S01]  /*15f0*/  LEA R130, P5, R6, R69, 0x1 ;  /* 0x0000004506827211 */ /* 0x000fe200078a08ff */
[----:B------:R-:W-:Y:S01]  /*1600*/  STS.U16 [R158+UR16+0xa80], R45 ;  /* 0x000a802d9e007988 */ /* 0x000fe20008000410 */
[-C--:B------:R-:W-:Y:S01]  /*1610*/  LEA.HI.X.SX32 R113, R38, R71.reuse, 0x1, P2 ;  /* 0x0000004726717211 */ /* 0x080fe200010f0eff */
[----:B------:R-:W-:Y:S01]  /*1620*/  IMAD R9, R27, 0x4, R58 ;  /* 0x000000041b097824 */ /* 0x000fe200078e023a */
[----:B------:R-:W-:Y:S01]  /*1630*/  LEA.HI.X.SX32 R85, R44, R71, 0x1, P1 ;  /* 0x000000472c557211 */ /* 0x000fe200008f0eff */
[----:B------:R-:W-:Y:S01]  /*1640*/  STS.U16 [R158+UR16+0xe80], R61 ;  /* 0x000e803d9e007988 */ /* 0x000fe20008000410 */
[-C--:B------:R-:W-:Y:S01]  /*1650*/  LEA R92, P3, R5, R69.reuse, 0x1 ;  /* 0x00000045055c7211 */ /* 0x080fe200078608ff */
[----:B------:R-:W0:Y:S01]  /*1660*/  LDC R178, c[0x0][0x3d8] ;  /* 0x0000f600ffb27b82 */ /* 0x000e220000000800 */
[-C--:B------:R-:W-:Y:S01]  /*1670*/  LEA R100, P2, R42, R69.reuse, 0x1 ;  /* 0x000000452a647211 */ /* 0x080fe200078408ff */
[----:B------:R-:W-:Y:S01]  /*1680*/  STS.U16 [R157+UR16+0x300], R68 ;  /* 0x000300449d007988 */ /* 0x000fe20008000410 */
[----:B------:R-:W-:-:S02]  /*1690*/  LEA R98, P1, R46, R69, 0x1 ;  /* 0x000000452e627211 */ /* 0x000fc400078208ff */
[----:B------:R-:W-:Y:S01]  /*16a0*/  LEA R86, P4, R7, R69, 0x1 ;  /* 0x0000004507567211 */ /* 0x000fe200078808ff */
[----:B------:R1:W-:Y:S01]  /*16b0*/  STS.U16 [R157+UR16+0x700], R74 ;  /* 0x0007004a9d007988 */ /* 0x0003e20008000410 */
[-C--:B------:R-:W-:Y:S02]  /*16c0*/  LEA.HI.X.SX32 R131, R6, R71.reuse, 0x1, P5 ;  /* 0x0000004706837211 */ /* 0x080fe400028f0eff */
[-C--:B------:R-:W-:Y:S01]  /*16d0*/  LEA.HI.X.SX32 R93, R5, R71.reuse, 0x1, P3 ;  /* 0x00000047055d7211 */ /* 0x080fe200018f0eff */
[----:B------:R-:W-:Y:S01]  /*16e0*/  STS.U16 [R157+UR16+0xb00], R78 ;  /* 0x000b004e9d007988 */ /* 0x000fe20008000410 */
[----:B------:R-:W-:Y:S02]  /*16f0*/  LEA.HI.X.SX32 R101, R42, R71, 0x1, P2 ;  /* 0x000000472a657211 */ /* 0x000fe400010f0eff */
[----:B------:R-:W-:Y:S01]  /*1700*/  ISETP.LT.AND P0, PT, RZ, UR29, PT ;  /* 0x0000001dff007c0c */ /* 0x000fe2000bf01270 */
[----:B------:R-:W-:Y:S01]  /*1710*/  STS.U16 [R157+UR16+0xf00], R62 ;  /* 0x000f003e9d007988 */ /* 0x000fe20008000410 */
[----:B------:R-:W-:-:S02]  /*1720*/  PRMT R31, RZ, 0x7610, R31 ;  /* 0x00007610ff1f7816 */ /* 0x000fc4000000001f */
[----:B------:R-:W-:Y:S01]  /*1730*/  PRMT R35, RZ, 0x7610, R35 ;  /* 0x00007610ff237816 */ /* 0x000fe20000000023 */
[----:B------:R2:W-:Y:S01]  /*1740*/  STS.U16 [R0+UR16+0x380], R17 ;  /* 0x0003801100007988 */ /* 0x0005e20008000410 */
[----:B------:R-:W-:Y:S02]  /*1750*/  PRMT R39, RZ, 0x7610, R39 ;  /* 0x00007610ff277816 */ /* 0x000fe40000000027 */
[----:B------:R-:W-:Y:S01]  /*1760*/  PRMT R43, RZ, 0x7610, R43 ;  /* 0x00007610ff2b7816 */ /* 0x000fe2000000002b */
[----:B------:R-:W-:Y:S01]  /*1770*/  STS.U16 [R0+UR16+0x780], R33 ;  /* 0x0007802100007988 */ /* 0x000fe20008000410 */
[----:B------:R-:W-:Y:S02]  /*1780*/  PRMT R47, RZ, 0x7610, R47 ;  /* 0x00007610ff2f7816 */ /* 0x000fe4000000002f */
[----:B------:R-:W-:Y:S01]  /*1790*/  PRMT R51, RZ, 0x7610, R51 ;  /* 0x00007610ff337816 */ /* 0x000fe20000000033 */
[----:B------:R-:W-:Y:S01]  /*17a0*/  STS.U16 [R0+UR16+0xb80], R49 ;  /* 0x000b803100007988 */ /* 0x000fe20008000410 */
[----:B------:R-:W-:-:S02]  /*17b0*/  PRMT R55, RZ, 0x7610, R55 ;  /* 0x00007610ff377816 */ /* 0x000fc40000000037 */
[----:B------:R-:W-:Y:S01]  /*17c0*/  PRMT R59, RZ, 0x7610, R59 ;  /* 0x00007610ff3b7816 */ /* 0x000fe2000000003b */
[----:B------:R3:W-:Y:S01]  /*17d0*/  STS.U16 [R0+UR16+0xf80], R15 ;  /* 0x000f800f00007988 */ /* 0x0007e20008000410 */
[----:B------:R-:W-:Y:S02]  /*17e0*/  PRMT R63, RZ, 0x7610, R63 ;  /* 0x00007610ff3f7816 */ /* 0x000fe4000000003f */
[----:B------:R-:W-:Y:S01]  /*17f0*/  PRMT R65, RZ, 0x7610, R65 ;  /* 0x00007610ff417816 */ /* 0x000fe20000000041 */
[----:B------:R-:W-:Y:S01]  /*1800*/  STTM.x32 tmem[UR19], RZ ;  /* 0x000000ff000079ed */ /* 0x000fe200082c0013 */
[----:B------:R-:W4:Y:S02]  /*1810*/  FENCE.VIEW.ASYNC.T ;  /* 0x00000000000073c6 */ /* 0x000f240000000200 */
[----:B----4-:R-:W-:Y:S01]  /*1820*/  BAR.SYNC.DEFER_BLOCKING 0x0 ;  /* 0x0000000000007b1d */ /* 0x010fe20000010000 */
[----:B------:R-:W-:Y:S02]  /*1830*/  LEA.HI.X.SX32 R99, R46, R71, 0x1, P1 ;  /* 0x000000472e637211 */ /* 0x000fe400008f0eff */
[----:B------:R-:W-:-:S02]  /*1840*/  LEA R120, P3, R24, R69, 0x1 ;  /* 0x0000004518787211 */ /* 0x000fc400078608ff */
[-C--:B------:R-:W-:Y:S02]  /*1850*/  LEA R76, P2, R48, R69.reuse, 0x1 ;  /* 0x00000045304c7211 */ /* 0x080fe400078408ff */
[----:B-1----:R-:W-:Y:S01]  /*1860*/  LEA R74, P1, R52, R69, 0x1 ;  /* 0x00000045344a7211 */ /* 0x002fe200078208ff */
[----:B------:R-:W-:Y:S01]  /*1870*/  STL.64 [R1+0x220], R130 ;  /* 0x0002208201007387 */ /* 0x000fe20000100a00 */
[-C--:B------:R-:W-:Y:S02]  /*1880*/  LEA.HI.X.SX32 R87, R7, R71.reuse, 0x1, P4 ;  /* 0x0000004707577211 */ /* 0x080fe400020f0eff */
[----:B------:R-:W-:Y:S01]  /*1890*/  LEA.HI.X.SX32 R121, R24, R71, 0x1, P3 ;  /* 0x0000004718797211 */ /* 0x000fe200018f0eff */
[----:B------:R-:W-:Y:S01]  /*18a0*/  STL.64 [R1+0x218], R110 ;  /* 0x0002186e01007387 */ /* 0x000fe20000100a00 */
[----:B------:R-:W-:Y:S02]  /*18b0*/  PRMT R13, RZ, 0x7610, R13 ;  /* 0x00007610ff0d7816 */ /* 0x000fe4000000000d */
[----:B--2---:R-:W-:Y:S01]  /*18c0*/  PRMT R17, RZ, 0x7610, R17 ;  /* 0x00007610ff117816 */ /* 0x004fe20000000011 */
[----:B------:R-:W-:Y:S01]  /*18d0*/  STL.64 [R1+0x1e8], R104 ;  /* 0x0001e86801007387 */ /* 0x000fe20000100a00 */
[----:B------:R-:W-:-:S02]  /*18e0*/  PRMT R21, RZ, 0x7610, R21 ;  /* 0x00007610ff157816 */ /* 0x000fc40000000015 */
[----:B------:R-:W-:Y:S01]  /*18f0*/  PRMT R27, RZ, 0x7610, R27 ;  /* 0x00007610ff1b7816 */ /* 0x000fe2000000001b */
[----:B------:R-:W-:Y:S01]  /*1900*/  STL.64 [R1+0x1a8], R92 ;  /* 0x0001a85c01007387 */ /* 0x000fe20000100a00 */
[----:B------:R-:W-:Y:S02]  /*1910*/  PRMT R61, RZ, 0x7610, R61 ;  /* 0x00007610ff3d7816 */ /* 0x000fe4000000003d */
[----:B------:R-:W-:Y:S01]  /*1920*/  PRMT R67, RZ, 0x7610, R67 ;  /* 0x00007610ff437816 */ /* 0x000fe20000000043 */
[----:B------:R-:W1:Y:S02]  /*1930*/  FENCE.VIEW.ASYNC.S ;  /* 0x00000000000073c6 */ /* 0x000e640000000000 */
[----:B-1----:R1:W2:Y:S02]  /*1940*/  @!UP2 SYNCS.EXCH.64 URZ, [UR21], UR6 ;  /* 0x0000000615ffa5b2 */ /* 0x0022a40008000100 */
[----:B--2---:R-:W-:Y:S01]  /*1950*/  BAR.SYNC.DEFER_BLOCKING 0x0 ;  /* 0x0000000000007b1d */ /* 0x004fe20000010000 */
[----:B------:R-:W-:-:S02]  /*1960*/  LEA.HI.X.SX32 R77, R48, R71, 0x1, P2 ;  /* 0x00000047304d7211 */ /* 0x000fc400010f0eff */
[----:B------:R-:W-:Y:S02]  /*1970*/  LEA.HI.X.SX32 R75, R52, R71, 0x1, P1 ;  /* 0x00000047344b7211 */ /* 0x000fe400008f0eff */
[-C--:B------:R-:W-:Y:S02]  /*1980*/  LEA R114, P3, R34, R69.reuse, 0x1 ;  /* 0x0000004522727211 */ /* 0x080fe400078608ff */
[-C--:B------:R-:W-:Y:S01]  /*1990*/  LEA R72, P2, R56, R69.reuse, 0x1 ;  /* 0x0000004538487211 */ /* 0x080fe200078408ff */
[----:B------:R-:W-:Y:S01]  /*19a0*/  STL.64 [R1+0x168], R86 ;  /* 0x0001685601007387 */ /* 0x000fe20000100a00 */
[----:B------:R-:W-:Y:S02]  /*19b0*/  LEA R6, P1, R9, R69, 0x1 ;  /* 0x0000004509067211 */ /* 0x000fe400078208ff */
[-C--:B------:R-:W-:Y:S01]  /*19c0*/  LEA.HI.X.SX32 R115, R34, R71.reuse, 0x1, P3 ;  /* 0x0000004722737211 */ /* 0x080fe200018f0eff */
[----:B------:R-:W-:Y:S01]  /*19d0*/  STL.64 [R1+0x210], R128 ;  /* 0x0002108001007387 */ /* 0x000fe20000100a00 */
[----:B------:R-:W-:-:S02]  /*19e0*/  LEA.HI.X.SX32 R73, R56, R71, 0x1, P2 ;  /* 0x0000004738497211 */ /* 0x000fc400010f0eff */
[----:B------:R-:W-:Y:S01]  /*19f0*/  LEA.HI.X.SX32 R7, R9, R71, 0x1, P1 ;  /* 0x0000004709077211 */ /* 0x000fe200008f0eff */
[----:B------:R-:W-:Y:S01]  /*1a00*/  STL.64 [R1+0x208], R108 ;  /* 0x0002086c01007387 */ /* 0x000fe20000100a00 */
[----:B------:R-:W-:Y:S02]  /*1a10*/  LEA R80, P5, R11, R69, 0x1 ;  /* 0x000000450b507211 */ /* 0x000fe400078a08ff */
[----:B---3--:R-:W-:Y:S01]  /*1a20*/  PRMT R15, RZ, 0x7610, R15 ;  /* 0x00007610ff0f7816 */ /* 0x008fe2000000000f */
[----:B------:R-:W-:Y:S01]  /*1a30*/  STL.64 [R1+0x200], R126 ;  /* 0x0002007e01007387 */ /* 0x000fe20000100a00 */
[----:B------:R-:W-:Y:S02]  /*1a40*/  PRMT R19, RZ, 0x7610, R19 ;  /* 0x00007610ff137816 */ /* 0x000fe40000000013 */
[----:B------:R-:W-:Y:S01]  /*1a50*/  PRMT R25, RZ, 0x7610, R25 ;  /* 0x00007610ff197816 */ /* 0x000fe20000000019 */
[----:B------:R-:W-:Y:S01]  /*1a60*/  STL.64 [R1+0x1f8], R106 ;  /* 0x0001f86a01007387 */ /* 0x000fe20000100a00 */
[----:B------:R-:W-:-:S02]  /*1a70*/  PRMT R29, RZ, 0x7610, R29 ;  /* 0x00007610ff1d7816 */ /* 0x000fc4000000001d */
[----:B------:R-:W-:Y:S01]  /*1a80*/  PRMT R33, RZ, 0x7610, R33 ;  /* 0x00007610ff217816 */ /* 0x000fe20000000021 */
[----:B------:R-:W-:Y:S01]  /*1a90*/  STL.64 [R1+0x1f0], R124 ;  /* 0x0001f07c01007387 */ /* 0x000fe20000100a00 */
[----:B------:R-:W-:Y:S02]  /*1aa0*/  PRMT R37, RZ, 0x7610, R37 ;  /* 0x00007610ff257816 */ /* 0x000fe40000000025 */
[----:B------:R-:W-:Y:S01]  /*1ab0*/  PRMT R41, RZ, 0x7610, R41 ;  /* 0x00007610ff297816 */ /* 0x000fe20000000029 */
        /* <DEDUP_REMOVED lines=9> */
[----:B------:R-:W2:Y:S01]  /*1b50*/  @P0 LDG.E.U16 R13, desc[UR30][R130.64] ;  /* 0x0000001e820d0981 */ /* 0x000ea2000c1e1500 */
[----:B------:R-:W-:Y:S02]  /*1b60*/  PRMT R64, RZ, 0x7610, R64 ;  /* 0x00007610ff407816 */ /* 0x000fe40000000040 */
[----:B------:R-:W-:Y:S01]  /*1b70*/  PRMT R66, RZ, 0x7610, R66 ;  /* 0x00007610ff427816 */ /* 0x000fe20000000042 */
[----:B------:R-:W3:Y:S01]  /*1b80*/  @P0 LDG.E.U16 R17, desc[UR30][R128.64] ;  /* 0x0000001e80110981 */ /* 0x000ee2000c1e1500 */
[----:B------:R-:W-:-:S03]  /*1b90*/  LOP3.LUT R3, R3, 0xefffffff, RZ, 0xc0, !PT ;  /* 0xefffffff03037812 */ /* 0x000fc600078ec0ff */
[----:B------:R-:W4:Y:S04]  /*1ba0*/  @P0 LDG.E.U16 R21, desc[UR30][R126.64] ;  /* 0x0000001e7e150981 */ /* 0x000f28000c1e1500 */
        /* <DEDUP_REMOVED lines=11> */
[----:B------:R0:W4:Y:S04]  /*1c60*/  @P0 LDG.E.U16 R65, desc[UR30][R72.64] ;  /* 0x0000001e48410981 */ /* 0x000128000c1e1500 */
[----:B------:R0:W4:Y:S01]  /*1c70*/  @P0 LDG.E.U16 R67, desc[UR30][R6.64] ;  /* 0x0000001e06430981 */ /* 0x000122000c1e1500 */
[----:B------:R-:W-:-:S02]  /*1c80*/  LEA R8, P2, R54, R69, 0x1 ;  /* 0x0000004536087211 */ /* 0x000fc400078408ff */
[----:B------:R-:W-:Y:S01]  /*1c90*/  PRMT R5, RZ, 0x7610, R5 ;  /* 0x00007610ff057816 */ /* 0x000fe20000000005 */
[----:B------:R-:W-:Y:S01]  /*1ca0*/  STL.64 [R1+0x1c8], R96 ;  /* 0x0001c86001007387 */ /* 0x000fe20000100a00 */
[----:B------:R-:W-:Y:S01]  /*1cb0*/  LEA.HI.X.SX32 R81, R11, R71, 0x1, P5 ;  /* 0x000000470b517211 */ /* 0x000fe200028f0eff */
[----:B-1----:R-:W-:-:S04]  /*1cc0*/  @!UP1 UIADD3 UR6, UPT, UPT, -UR5, 0x100000, URZ ;  /* 0x0010000005069890 */ /* 0x002fc8000fffe1ff */
[----:B------:R-:W-:Y:S02]  /*1cd0*/  @!UP1 USHF.L.U32 UR7, UR6, 0xb, URZ ;  /* 0x0000000b06079899 */ /* 0x000fe400080006ff */
[----:B------:R-:W-:Y:S01]  /*1ce0*/  @!UP1 USHF.L.U32 UR6, UR6, 0x1, URZ ;  /* 0x0000000106069899 */ /* 0x000fe200080006ff */
[----:B------:R-:W-:Y:S01]  /*1cf0*/  STL.64 [R1+0x1c0], R118 ;  /* 0x0001c07601007387 */ /* 0x000fe20000100a00 */
[----:B------:R-:W-:Y:S01]  /*1d00*/  VOTEU.ALL UP2, P6 ;  /* 0x0000000000ff7886 */ /* 0x000fe20003040000 */
[----:B------:R-:W-:Y:S02]  /*1d10*/  SHF.R.S32.HI R4, RZ, 0x6, R82 ;  /* 0x00000006ff047819 */ /* 0x000fe40000011452 */
[----:B------:R-:W-:Y:S01]  /*1d20*/  STL.64 [R1+0x1b8], R94 ;  /* 0x0001b85e01007387 */ /* 0x000fe20000100a00 */
[----:B------:R-:W-:Y:S01]  /*1d30*/  UIADD3 UR10, UPT, UPT, UR16, 0x4000, URZ ;  /* 0x00004000100a7890 */ /* 0x000fe2000fffe0ff */
[----:B------:R-:W-:Y:S02]  /*1d40*/  @P6 LOP3.LUT R3, R3, 0x10000000, RZ, 0xfc, !PT ;  /* 0x1000000003036812 */ /* 0x000fe400078efcff */
[----:B------:R-:W-:Y:S01]  /*1d50*/  STL.64 [R1+0x1b0], R116 ;  /* 0x0001b07401007387 */ /* 0x000fe20000100a00 */
[----:B------:R-:W-:-:S02]  /*1d60*/  LEA.HI.X.SX32 R9, R54, R71, 0x1, P2 ;  /* 0x0000004736097211 */ /* 0x000fc400010f0eff */
[----:B------:R1:W0:Y:S01]  /*1d70*/  @!UP2 SYNCS.EXCH.64 URZ, [UR16+0x8008], UR6 ;  /* 0x0080080610ffa5b2 */ /* 0x0002220008000100 */
[----:B------:R-:W-:Y:S04]  /*1d80*/  STL.64 [R1+0x1a0], R114 ;  /* 0x0001a07201007387 */ /* 0x000fe80000100a00 */
[----:B------:R-:W-:Y:S04]  /*1d90*/  STL.64 [R1+0x198], R90 ;  /* 0x0001985a01007387 */ /* 0x000fe80000100a00 */
[----:B------:R-:W-:Y:S01]  /*1da0*/  STL.64 [R1+0x190], R112 ;  /* 0x0001907001007387 */ /* 0x000fe20000100a00 */
[----:B-1----:R-:W1:Y:S03]  /*1db0*/  LDCU.64 UR6, c[0x0][0x3d0] ;  /* 0x00007a00ff0677ac */ /* 0x002e660008000a00 */
[----:B------:R-:W-:Y:S04]  /*1dc0*/  STL.64 [R1+0x188], R88 ;  /* 0x0001885801007387 */ /* 0x000fe80000100a00 */
[----:B------:R-:W-:Y:S04]  /*1dd0*/  STL.64 [R1+0x180], R100 ;  /* 0x0001806401007387 */ /* 0x000fe80000100a00 */
[----:B------:R-:W-:Y:S04]  /*1de0*/  STL.64 [R1+0x178], R84 ;  /* 0x0001785401007387 */ /* 0x000fe80000100a00 */
[----:B------:R-:W-:Y:S04]  /*1df0*/  STL.64 [R1+0x170], R98 ;  /* 0x0001706201007387 */ /* 0x000fe80000100a00 */
[----:B------:R-:W-:Y:S04]  /*1e00*/  STL.64 [R1+0x160], R76 ;  /* 0x0001604c01007387 */ /* 0x000fe80000100a00 */
[----:B------:R-:W-:Y:S04]  /*1e10*/  STL.64 [R1+0x150], R74 ;  /* 0x0001504a01007387 */ /* 0x000fe80000100a00 */
[----:B------:R0:W-:Y:S04]  /*1e20*/  STL.64 [R1+0x140], R72 ;  /* 0x0001404801007387 */ /* 0x0001e80000100a00 */
[----:B------:R1:W-:Y:S04]  /*1e30*/  STL.64 [R1+0x130], R6 ;  /* 0x0001300601007387 */ /* 0x0003e80000100a00 */
[----:B------:R-:W4:Y:S01]  /*1e40*/  @P0 LDG.E.U16 R15, desc[UR30][R110.64] ;  /* 0x0000001e6e0f0981 */ /* 0x000f22000c1e1500 */
[----:B0-----:R-:W-:-:S03]  /*1e50*/  LEA R72, P1, R50, R69, 0x1 ;  /* 0x0000004532487211 */ /* 0x001fc600078208ff */
[----:B------:R-:W4:Y:S01]  /*1e60*/  @P0 LDG.E.U16 R19, desc[UR30][R108.64] ;  /* 0x0000001e6c130981 */ /* 0x000f22000c1e1500 */
[----:B------:R-:W-:-:S03]  /*1e70*/  LEA.HI.X.SX32 R73, R50, R71, 0x1, P1 ;  /* 0x0000004732497211 */ /* 0x000fc600008f0eff */
[----:B------:R-:W4:Y:S01]  /*1e80*/  @P0 LDG.E.U16 R25, desc[UR30][R106.64] ;  /* 0x0000001e6a190981 */ /* 0x000f22000c1e1500 */
[----:B-1----:R-:W-:-:S03]  /*1e90*/  LEA R6, P1, R58, R69, 0x1 ;  /* 0x000000453a067211 */ /* 0x002fc600078208ff */
[----:B------:R-:W4:Y:S01]  /*1ea0*/  @P0 LDG.E.U16 R29, desc[UR30][R104.64] ;  /* 0x0000001e681d0981 */ /* 0x000f22000c1e1500 */
[----:B------:R-:W-:-:S03]  /*1eb0*/  LEA.HI.X.SX32 R7, R58, R71, 0x1, P1 ;  /* 0x000000473a077211 */ /* 0x000fc600008f0eff */
        /* <DEDUP_REMOVED lines=10> */
[----:B------:R1:W4:Y:S04]  /*1f60*/  @P0 LDG.E.U16 R66, desc[UR30][R6.64] ;  /* 0x0000001e06420981 */ /* 0x000328000c1e1500 */
[----:B------:R-:W4:Y:S01]  /*1f70*/  @P0 LDG.E.U16 R5, desc[UR30][R80.64] ;  /* 0x0000001e50050981 */ /* 0x000f22000c1e1500 */
[----:B------:R-:W-:-:S03]  /*1f80*/  SGXT R4, R4, 0x1 ;  /* 0x000000010404781a */ /* 0x000fc60000000200 */
[----:B------:R-:W-:Y:S04]  /*1f90*/  STL.64 [R1+0x158], R72 ;  /* 0x0001584801007387 */ /* 0x000fe80000100a00 */
[----:B------:R0:W-:Y:S01]  /*1fa0*/  STL.64 [R1+0x148], R8 ;  /* 0x0001480801007387 */ /* 0x0001e20000100a00 */
[----:B------:R-:W-:-:S03]  /*1fb0*/  LOP3.LUT R4, R23, 0x90, R4, 0x78, !PT ;  /* 0x0000009017047812 */ /* 0x000fc600078e7804 */
[----:B------:R1:W-:Y:S01]  /*1fc0*/  STL.64 [R1+0x138], R6 ;  /* 0x0001380601007387 */ /* 0x0003e20000100a00 */
[----:B0-----:R-:W0:Y:S01]  /*1fd0*/  LDC.64 R8, c[0x0][0x390] ;  /* 0x0000e400ff087b82 */ /* 0x001e220000000a00 */
[----:B-1----:R-:W-:Y:S01]  /*1fe0*/  LOP3.LUT R6, R4, 0x20, RZ, 0x3c, !PT ;  /* 0x0000002004067812 */ /* 0x002fe200078e3cff */
[----:B------:R-:W-:-:S04]  /*1ff0*/  UIMAD UR6, UR18, UR6, URZ ;  /* 0x00000006120672a4 */ /* 0x000fc8000f8e02ff */
[----:B------:R-:W-:Y:S01]  /*2000*/  USHF.L.U32 UR4, UR6, 0x1, URZ ;  /* 0x0000000106047899 */ /* 0x000fe200080006ff */
[----:B------:R-:W-:Y:S01]  /*2010*/  STL.64 [R1+0x128], R80 ;  /* 0x0001285001007387 */ /* 0x000fe20000100a00 */
[----:B------:R-:W-:Y:S01]  /*2020*/  VOTEU.ALL UP2, P6 ;  /* 0x0000000000ff7886 */ /* 0x000fe20003040000 */
[----:B------:R-:W-:Y:S01]  /*2030*/  UIADD3 UR20, UPT, UPT, UR9, 0x20, URZ ;  /* 0x0000002009147890 */ /* 0x000fe2000fffe0ff */
[----:B------:R-:W-:Y:S02]  /*2040*/  PRMT R153, RZ, 0x7610, R153 ;  /* 0x00007610ff997816 */ /* 0x000fe40000000099 */
[----:B------:R-:W-:Y:S01]  /*2050*/  PRMT R133, RZ, 0x7610, R133 ;  /* 0x00007610ff857816 */ /* 0x000fe20000000085 */
[----:B--2---:R-:W-:Y:S04]  /*2060*/  STS.U16 [R4+UR16+0x2000], R13 ;  /* 0x0020000d04007988 */ /* 0x004fe80008000410 */
[----:B---3--:R-:W-:Y:S04]  /*2070*/  STS.U16 [R4+UR16+0x2200], R17 ;  /* 0x0022001104007988 */ /* 0x008fe80008000410 */
[----:B----4-:R-:W-:Y:S04]  /*2080*/  STS.U16 [R4+UR16+0x2400], R21 ;  /* 0x0024001504007988 */ /* 0x010fe80008000410 */
[----:B------:R-:W-:Y:S04]  /*2090*/  STS.U16 [R4+UR16+0x2600], R27 ;  /* 0x0026001b04007988 */ /* 0x000fe80008000410 */
        /* <DEDUP_REMOVED lines=11> */
[----:B------:R1:W-:Y:S02]  /*2150*/  STS.U16 [R4+UR16+0x3e00], R67 ;  /* 0x003e004304007988 */ /* 0x0003e40008000410 */
[----:B-1----:R-:W-:-:S05]  /*2160*/  LOP3.LUT R4, R82, 0x7f, RZ, 0xc0, !PT ;  /* 0x0000007f52047812 */ /* 0x002fca00078ec0ff */
[----:B------:R-:W-:Y:S01]  /*2170*/  IMAD R4, R4, UR7, RZ ;  /* 0x0000000704047c24 */ /* 0x000fe2000f8e02ff */
[----:B------:R-:W-:-:S03]  /*2180*/  UIMAD.WIDE UR6, UR6, 0x2, URZ ;  /* 0x00000002060678a5 */ /* 0x000fc6000f8e02ff */
[C---:B------:R-:W-:Y:S02]  /*2190*/  IMAD.SHL.U32 R135, R4.reuse, 0x2, RZ ;  /* 0x0000000204877824 */ /* 0x040fe400078e00ff */
[----:B------:R-:W-:-:S03]  /*21a0*/  IMAD.HI R4, R4, 0x2, RZ ;  /* 0x0000000204047827 */ /* 0x000fc600078e02ff */
[----:B0-----:R-:W-:Y:S01]  /*21b0*/  IADD3 R134, P1, P2, R135, UR4, R8 ;  /* 0x0000000487867c10 */ /* 0x001fe2000fa3e008 */
[----:B------:R-:W-:-:S04]  /*21c0*/  @!UP1 UIADD3 UR4, UPT, UPT, -UR5, 0x100000, URZ ;  /* 0x0010000005049890 */ /* 0x000fc8000fffe1ff */
[----:B------:R-:W-:Y:S02]  /*21d0*/  @!UP1 USHF.L.U32 UR5, UR4, 0xb, URZ ;  /* 0x0000000b04059899 */ /* 0x000fe400080006ff */
[----:B------:R-:W-:Y:S01]  /*21e0*/  @!UP1 USHF.L.U32 UR4, UR4, 0x1, URZ ;  /* 0x0000000104049899 */ /* 0x000fe200080006ff */
[----:B------:R-:W-:Y:S02]  /*21f0*/  IADD3.X R135, PT, PT, R4, UR7, R9, P1, P2 ;  /* 0x0000000704877c10 */ /* 0x000fe40008fe4409 */
[----:B------:R-:W-:Y:S01]  /*2200*/  ISETP.EQ.U32.AND P1, PT, RZ, UR11, P0 ;  /* 0x0000000bff007c0c */ /* 0x000fe20008722070 */
[----:B------:R0:W-:Y:S04]  /*2210*/  STS.U16 [R6+UR16+0x2100], R15 ;  /* 0x0021000f06007988 */ /* 0x0001e80008000410 */
        /* <DEDUP_REMOVED lines=14> */
[----:B------:R0:W-:Y:S01]  /*2300*/  STS.U16 [R6+UR16+0x3f00], R5 ;  /* 0x003f000506007988 */ /* 0x0001e20008000410 */
[----:B------:R1:W-:Y:S06]  /*2310*/  MEMBAR.ALL.CTA ;  /* 0x0000000000007992 */ /* 0x0003ec0000008000 */
[----:B-1----:R-:W-:Y:S04]  /*2320*/  FENCE.VIEW.ASYNC.S ;  /* 0x00000000000073c6 */ /* 0x002fe80000000000 */
[----:B------:R-:W1:Y:S02]  /*2330*/  FENCE.VIEW.ASYNC.S ;  /* 0x00000000000073c6 */ /* 0x000e640000000000 */
[----:B-1----:R0:W1:Y:S02]  /*2340*/  @!UP2 SYNCS.EXCH.64 URZ, [UR16+0x4000], UR4 ;  /* 0x0040000410ffa5b2 */ /* 0x0020640008000100 */
[----:B-1----:R-:W-:Y:S06]  /*2350*/  BAR.SYNC.DEFER_BLOCKING 0x0 ;  /* 0x0000000000007b1d */ /* 0x002fec0000010000 */
[----:B0-----:R-:W-:Y:S05]  /*2360*/  @!P1 BRA `(.L_x_6) ;  /* 0x0000000000689947 */ /* 0x001fea0003800000 */
[----:B------:R-:W-:Y:S02]  /*2370*/  UIADD3 UR4, UPT, UPT, UR16, 0x2000, URZ ;  /* 0x0000200010047890 */ /* 0x000fe4000fffe0ff */
[----:B------:R-:W-:Y:S02]  /*2380*/  USHF.R.U32.HI UR5, URZ, 0x4, UR16 ;  /* 0x00000004ff057899 */ /* 0x000fe40008011610 */
[----:B------:R-:W-:Y:S02]  /*2390*/  USHF.R.U32.HI UR6, URZ, 0x4, UR4 ;  /* 0x00000004ff067899 */ /* 0x000fe40008011604 */
[----:B------:R-:W-:Y:S02]  /*23a0*/  USGXT.U32 UR4, UR5, 0xe ;  /* 0x0000000e0504789a */ /* 0x000fe40008000000 */
[----:B------:R-:W-:Y:S01]  /*23b0*/  USGXT.U32 UR6, UR6, 0xe ;  /* 0x0000000e0606789a */ /* 0x000fe20008000000 */
[----:B------:R-:W-:Y:S01]  /*23c0*/  UMOV UR12, 0x1000080 ;  /* 0x01000080000c7882 */ /* 0x000fe20000000000 */
[----:B------:R-:W-:Y:S01]  /*23d0*/  UMOV UR13, 0x40004040 ;  /* 0x40004040000d7882 */ /* 0x000fe20000000000 */
[----:B------:R-:W-:Y:S01]  /*23e0*/  UMOV UR14, 0xfffffffe ;  /* 0xfffffffe000e7882 */ /* 0x000fe20000000000 */
[----:B------:R-:W-:Y:S01]  /*23f0*/  UMOV UR15, 0x7fffbfdf ;  /* 0x7fffbfdf000f7882 */ /* 0x000fe20000000000 */
[----:B------:R-:W-:Y:S01]  /*2400*/  UMOV UR5, URZ ;  /* 0x000000ff00057c82 */ /* 0x000fe20008000000 */
[----:B------:R-:W-:Y:S01]  /*2410*/  UMOV UR7, URZ ;  /* 0x000000ff00077c82 */ /* 0x000fe20008000000 */
[----:B------:R-:W-:-:S02]  /*2420*/  ULOP3.LUT UR22, UR4, 0x1000000, URZ, 0xfc, !UPT ;  /* 0x0100000004167892 */ /* 0x000fc4000f8efcff */
[----:B------:R-:W-:Y:S02]  /*2430*/  UIADD3.64 UR12, UPT, UPT, UR4, UR12, URZ ;  /* 0x0000000c040c7297 */ /* 0x000fe4000fffe0ff */
[----:B------:R-:W-:Y:S01]  /*2440*/  UIADD3.64 UR14, UPT, UPT, UR6, -UR14, URZ ;  /* 0x8000000e060e7297 */ /* 0x000fe2000fffe0ff */
[----:B------:R-:W-:Y:S01]  /*2450*/  UMOV UR24, 0x0 ;  /* 0x0000000000187882 */ /* 0x000fe20000000000 */
[----:B------:R-:W-:Y:S01]  /*2460*/  UMOV UR25, 0x8208490 ;  /* 0x0820849000197882 */ /* 0x000fe20000000000 */
[----:B------:R-:W-:Y:S01]  /*2470*/  UMOV UR4, UR10 ;  /* 0x0000000a00047c82 */ /* 0x000fe20008000000 */
[----:B------:R-:W-:Y:S01]  /*2480*/  UMOV UR23, 0x40004040 ;  /* 0x4000404000177882 */ /* 0x000fe20000000000 */
[----:B------:R-:W-:Y:S01]  /*2490*/  UMOV UR7, 0x80004020 ;  /* 0x8000402000077882 */ /* 0x000fe20000000000 */
[----:B------:R-:W-:Y:S01]  /*24a0*/  UMOV UR26, 0x0 ;  /* 0x00000000001a7882 */ /* 0x000fe20000000000 */
[----:B------:R-:W-:Y:S01]  /*24b0*/  UMOV UR27, 0x8208490 ;  /* 0x08208490001b7882 */ /* 0x000fe20000000000 */
[----:B------:R-:W-:Y:S01]  /*24c0*/  UMOV UR4, UR4 ;  /* 0x0000000400047c82 */ /* 0x000fe20008000000 */
[----:B------:R0:W-:Y:S01]  /*24d0*/  UTCHMMA gdesc[UR22], gdesc[UR6], tmem[UR20], tmem[UR24], idesc[UR25], !UPT ;  /* 0x00ff1806160075ea */ /* 0x0001e2000f800014 */
[----:B------:R0:W-:Y:S01]  /*24e0*/  UTCHMMA gdesc[UR12], gdesc[UR14], tmem[UR20], tmem[UR26], idesc[UR27], UPT ;  /* 0x00ff1a0e0c0075ea */ /* 0x0001e2000b800014 */
[----:B------:R0:W-:Y:S01]  /*24f0*/  UTCBAR [UR4], URZ ;  /* 0x000000ff040073e9 */ /* 0x0001e200080000ff */
[----:B------:R-:W-:Y:S01]  /*2500*/  NOP ;  /* 0x0000000000007918 */ /* 0x000fe20000000000 */
.L_x_6:
[----:B------:R-:W-:Y:S05]  /*2510*/  @!P0 BRA `(.L_x_7) ;  /* 0x0000000000088947 */ /* 0x000fea0003800000 */
[----:B------:R-:W1:Y:S02]  /*2520*/  SYNCS.PHASECHK.TRANS64.TRYWAIT P2, [UR16+0x4000], RZ ;  /* 0x004000ffff0075a7 */ /* 0x000e640008041110 */
[----:B-1----:R-:W-:Y:S05]  /*2530*/  @!P2 BRA `(.L_x_8) ;  /* 0x000000f400dca947 */ /* 0x002fea0003800000 */
.L_x_7:
[----:B------:R-:W1:Y:S01]  /*2540*/  S2R R4, SR_TID.X ;  /* 0x0000000000047919 */ /* 0x000e620000002100 */
[----:B------:R-:W-:Y:S01]  /*2550*/  BAR.SYNC.DEFER_BLOCKING 0x0 ;  /* 0x0000000000007b1d */ /* 0x000fe20000010000 */
[C---:B------:R-:W-:Y:S01]  /*2560*/  IMAD.SHL.U32 R183, R178.reuse, 0x2, RZ ;  /* 0x00000002b2b77824 */ /* 0x040fe200078e00ff */
[C---:B------:R-:W-:Y:S01]  /*2570*/  LEA R212, P3, R178.reuse, R134, 0x2 ;  /* 0x00000086b2d47211 */ /* 0x040fe200078610ff */
[----:B------:R-:W-:-:S03]  /*2580*/  IMAD.SHL.U32 R189, R178, 0x8, RZ ;  /* 0x00000008b2bd7824 */ /* 0x000fc600078e00ff */
[-C--:B------:R-:W-:Y:S01]  /*2590*/  LEA.HI.X.SX32 R213, R183, R135.reuse, 0x1, P3 ;  /* 0x00000087b7d57211 */ /* 0x080fe200018f0eff */
[C---:B------:R-:W-:Y:S01]  /*25a0*/  IMAD.SHL.U32 R171, R178.reuse, 0x10, RZ ;  /* 0x00000010b2ab7824 */ /* 0x040fe200078e00ff */
[CC--:B------:R-:W-:Y:S01]  /*25b0*/  LEA R226, P3, R178.reuse, R134.reuse, 0x4 ;  /* 0x00000086b2e27211 */ /* 0x0c0fe200078620ff */
[C---:B------:R-:W-:Y:S02]  /*25c0*/  IMAD R163, R178.reuse, 0x6, RZ ;  /* 0x00000006b2a37824 */ /* 0x040fe400078e02ff */
[C---:B------:R-:W-:Y:S01]  /*25d0*/  IMAD R173, R178.reuse, 0x28, RZ ;  /* 0x00000028b2ad7824 */ /* 0x040fe200078e02ff */
[----:B------:R-:W-:Y:S01]  /*25e0*/  LEA.HI.X.SX32 R227, R189, R135, 0x1, P3 ;  /* 0x00000087bde37211 */ /* 0x000fe200018f0eff */
[C---:B------:R-:W-:Y:S01]  /*25f0*/  IMAD R191, R178.reuse, 0x22, RZ ;  /* 0x00000022b2bf7824 */ /* 0x040fe200078e02ff */
[CC--:B------:R-:W-:Y:S01]  /*2600*/  LEA R224, P3, R178.reuse, R134.reuse, 0x5 ;  /* 0x00000086b2e07211 */ /* 0x0c0fe200078628ff */
[C---:B------:R-:W-:Y:S01]  /*2610*/  IMAD R185, R178.reuse, 0x3, RZ ;  /* 0x00000003b2b97824 */ /* 0x040fe200078e02ff */
[----:B------:R-:W-:Y:S01]  /*2620*/  IADD3 R204, P4, PT, R163, R134, RZ ;  /* 0x00000086a3cc7210 */ /* 0x000fe20007f9e0ff */
[----:B------:R-:W-:-:S02]  /*2630*/  IMAD R145, R178, 0x14, RZ ;  /* 0x00000014b2917824 */ /* 0x000fc400078e02ff */
[C---:B------:R-:W-:Y:S02]  /*2640*/  IMAD R151, R178.reuse, 0x12, RZ ;  /* 0x00000012b2977824 */ /* 0x040fe400078e02ff */
[C---:B------:R-:W-:Y:S02]  /*2650*/  IMAD R147, R178.reuse, 0x36, RZ ;  /* 0x00000036b2937824 */ /* 0x040fe400078e02ff */
[C---:B------:R-:W-:Y:S02]  /*2660*/  IMAD R167, R178.reuse, 0x11, RZ ;  /* 0x00000011b2a77824 */ /* 0x040fe400078e02ff */
[C---:B------:R-:W-:Y:S02]  /*2670*/  IMAD R169, R178.reuse, 0x30, RZ ;  /* 0x00000030b2a97824 */ /* 0x040fe400078e02ff */
[----:B------:R-:W-:Y:S01]  /*2680*/  IMAD R179, R178, 0x9, RZ ;  /* 0x00000009b2b37824 */ /* 0x000fe200078e02ff */
[----:B-1----:R-:W-:Y:S01]  /*2690*/  LOP3.LUT P2, RZ, R4, 0x7f, RZ, 0xc0, !PT ;  /* 0x0000007f04ff7812 */ /* 0x002fe2000784c0ff */
[C---:B------:R-:W-:Y:S01]  /*26a0*/  IMAD R137, R178.reuse, 0x1b, RZ ;  /* 0x0000001bb2897824 */ /* 0x040fe200078e02ff */
[-C--:B------:R-:W-:Y:S01]  /*26b0*/  LEA.HI.X.SX32 R225, R171, R135.reuse, 0x1, P3 ;  /* 0x00000087abe17211 */ /* 0x080fe200018f0eff */
[C---:B------:R-:W-:Y:S01]  /*26c0*/  IMAD R181, R178.reuse, 0x24, RZ ;  /* 0x00000024b2b57824 */ /* 0x040fe200078e02ff */
[-C--:B------:R-:W-:Y:S01]  /*26d0*/  IADD3 R192, P3, PT, R173, R134.reuse, RZ ;  /* 0x00000086adc07210 */ /* 0x080fe20007f7e0ff */
[C---:B------:R-:W-:Y:S01]  /*26e0*/  IMAD R143, R178.reuse, 0x18, RZ ;  /* 0x00000018b28f7824 */ /* 0x040fe200078e02ff */
[-C--:B------:R-:W-:Y:S01]  /*26f0*/  LEA.HI.X.SX32 R205, R185, R135.reuse, 0x1, P4 ;  /* 0x00000087b9cd7211 */ /* 0x080fe200020f0eff */
[C---:B------:R-:W-:Y:S01]  /*2700*/  IMAD R165, R178.reuse, 0x32, RZ ;  /* 0x00000032b2a57824 */ /* 0x040fe200078e02ff */
[-C--:B------:R-:W-:Y:S01]  /*2710*/  LEA.HI.X.SX32 R193, R145, R135.reuse, 0x1, P3 ;  /* 0x0000008791c17211 */ /* 0x080fe200018f0eff */
[----:B------:R-:W1:Y:S01]  /*2720*/  LDTM.x128 R4, tmem[UR19+0x20] ;  /* 0x00002013000479ee */ /* 0x000e6200083c0000 */
[----:B------:R-:W-:Y:S01]  /*2730*/  PRMT R136, RZ, 0x7610, R136 ;  /* 0x00007610ff887816 */ /* 0x000fe20000000088 */
[C---:B------:R-:W-:Y:S01]  /*2740*/  IMAD R139, R178.reuse, 0x19, RZ ;  /* 0x00000019b28b7824 */ /* 0x040fe200078e02ff */
[----:B------:R-:W-:Y:S01]  /*2750*/  PRMT R140, RZ, 0x7610, R140 ;  /* 0x00007610ff8c7816 */ /* 0x000fe2000000008c */
[----:B------:R-:W2:Y:S01]  /*2760*/  @!P2 SYNCS.CCTL.IV [UR16+0x4000] ;  /* 0x00400000ff00a9b1 */ /* 0x000ea20008000010 */
[-C--:B------:R-:W-:Y:S01]  /*2770*/  IADD3 R216, P2, PT, R191, R134.reuse, RZ ;  /* 0x00000086bfd87210 */ /* 0x080fe20007f5e0ff */
[----:B------:R-:W-:Y:S01]  /*2780*/  NOP ;  /* 0x0000000000007918 */ /* 0x000fe20000000000 */
[-C--:B------:R-:W-:Y:S01]  /*2790*/  IADD3 R218, P4, PT, R151, R134.reuse, RZ ;  /* 0x0000008697da7210 */ /* 0x080fe20007f9e0ff */
[----:B------:R-:W2:Y:S01]  /*27a0*/  @P0 LDG.E.U16 R133, desc[UR30][R226.64] ;  /* 0x0000001ee2850981 */ /* 0x000ea2000c1e1500 */
[-C--:B------:R-:W-:Y:S01]  /*27b0*/  IADD3 R198, P3, PT, R147, R134.reuse, RZ ;  /* 0x0000008693c67210 */ /* 0x080fe20007f7e0ff */
[C---:B------:R-:W-:Y:S01]  /*27c0*/  IMAD R141, R178.reuse, 0x34, RZ ;  /* 0x00000034b28d7824 */ /* 0x040fe200078e02ff */
[-C--:B------:R-:W-:Y:S01]  /*27d0*/  LEA.HI.X.SX32 R217, R167, R135.reuse, 0x1, P2 ;  /* 0x00000087a7d97211 */ /* 0x080fe200010f0eff */
[----:B------:R-:W3:Y:S01]  /*27e0*/  @P0 LDG.E.U16 R153, desc[UR30][R134.64] ;  /* 0x0000001e86990981 */ /* 0x000ee2000c1e1500 */
[-C--:B------:R-:W-:Y:S01]  /*27f0*/  IADD3 R222, P2, PT, R169, R134.reuse, RZ ;  /* 0x00000086a9de7210 */ /* 0x080fe20007f5e0ff */
[C---:B------:R-:W-:Y:S01]  /*2800*/  IMAD.SHL.U32 R187, R178.reuse, 0x4, RZ ;  /* 0x00000004b2bb7824 */ /* 0x040fe200078e00ff */
[-C--:B------:R-:W-:Y:S01]  /*2810*/  LEA.HI.X.SX32 R219, R179, R135.reuse, 0x1, P4 ;  /* 0x00000087b3db7211 */ /* 0x080fe200020f0eff */
[----:B------:R-:W4:Y:S01]  /*2820*/  @P0 LDG.E.U16 R136, desc[UR30][R224.64] ;  /* 0x0000001ee0880981 */ /* 0x000f22000c1e1500 */
[-C--:B------:R-:W-:Y:S01]  /*2830*/  LEA.HI.X.SX32 R199, R137, R135.reuse, 0x1, P3 ;  /* 0x0000008789c77211 */ /* 0x080fe200018f0eff */
[C---:B------:R-:W-:Y:S01]  /*2840*/  IMAD R164, R178.reuse, 0x16, RZ ;  /* 0x00000016b2a47824 */ /* 0x040fe200078e02ff */
[-C--:B------:R-:W-:Y:S01]  /*2850*/  IADD3 R208, P4, PT, R181, R134.reuse, RZ ;  /* 0x00000086b5d07210 */ /* 0x080fe20007f9e0ff */
[----:B------:R-:W4:Y:S01]  /*2860*/  @P0 LDG.E.U16 R140, desc[UR30][R216.64] ;  /* 0x0000001ed88c0981 */ /* 0x000f22000c1e1500 */
[----:B------:R-:W-:Y:S01]  /*2870*/  PRMT R137, RZ, 0x7610, R137 ;  /* 0x00007610ff897816 */ /* 0x000fe20000000089 */
[C---:B------:R-:W-:Y:S01]  /*2880*/  IMAD R175, R178.reuse, 0xb, RZ ;  /* 0x0000000bb2af7824 */ /* 0x040fe200078e02ff */
[-C--:B------:R-:W-:Y:S01]  /*2890*/  LEA.HI.X.SX32 R223, R143, R135.reuse, 0x1, P2 ;  /* 0x000000878fdf7211 */ /* 0x080fe200010f0eff */
[C---:B------:R-:W-:Y:S01]  /*28a0*/  IMAD R177, R178.reuse, 0x26, RZ ;  /* 0x00000026b2b17824 */ /* 0x040fe200078e02ff */
[-C--:B------:R-:W-:Y:S01]  /*28b0*/  IADD3 R220, P5, PT, R183, R134.reuse, RZ ;  /* 0x00000086b7dc7210 */ /* 0x080fe20007fbe0ff */
[C---:B------:R-:W-:Y:S01]  /*28c0*/  IMAD R161, R178.reuse, 0xc, RZ ;  /* 0x0000000cb2a17824 */ /* 0x040fe200078e02ff */
[-C--:B------:R-:W-:Y:S01]  /*28d0*/  LEA.HI.X.SX32 R209, R151, R135.reuse, 0x1, P4 ;  /* 0x0000008797d17211 */ /* 0x080fe200020f0eff */
[----:B------:R-:W4:Y:S01]  /*28e0*/  @P0 LDG.E.U16 R137, desc[UR30][R222.64] ;  /* 0x0000001ede890981 */ /* 0x000f22000c1e1500 */
[-C--:B------:R-:W-:Y:S01]  /*28f0*/  IADD3 R214, P4, PT, R165, R134.reuse, RZ ;  /* 0x00000086a5d67210 */ /* 0x080fe20007f9e0ff */
[C---:B------:R-:W-:Y:S01]  /*2900*/  IMAD R160, R178.reuse, 0xa, RZ ;  /* 0x0000000ab2a07824 */ /* 0x040fe200078e02ff */
[----:B------:R-:W-:Y:S01]  /*2910*/  PRMT R138, RZ, 0x7610, R138 ;  /* 0x00007610ff8a7816 */ /* 0x000fe2000000008a */
[C---:B------:R-:W-:Y:S01]  /*2920*/  IMAD R149, R178.reuse, 0x13, RZ ;  /* 0x00000013b2957824 */ /* 0x040fe200078e02ff */
[CC--:B------:R-:W-:Y:S01]  /*2930*/  LEA.HI.X.SX32 R221, R178.reuse, R135.reuse, 0x1, P5 ;  /* 0x00000087b2dd7211 */ /* 0x0c0fe200028f0eff */
[----:B------:R-:W-:Y:S01]  /*2940*/  IMAD R162, R178, 0x1a, RZ ;  /* 0x0000001ab2a27824 */ /* 0x000fe200078e02ff */
[----:B------:R-:W-:Y:S01]  /*2950*/  LEA.HI.X.SX32 R215, R139, R135, 0x1, P4 ;  /* 0x000000878bd77211 */ /* 0x000fe200020f0eff */
[----:B0-----:R-:W1:Y:S01]  /*2960*/  LDCU UR4, c[0x0][0x3a8] ;  /* 0x00007500ff0477ac */ /* 0x001e620008000800 */
[----:B------:R-:W-:Y:S01]  /*2970*/  PRMT R139, RZ, 0x7610, R139 ;  /* 0x00007610ff8b7816 */ /* 0x000fe2000000008b */
[----:B------:R-:W4:Y:S01]  /*2980*/  @P0 LDG.E.U16 R138, desc[UR30][R220.64] ;  /* 0x0000001edc8a0981 */ /* 0x000f22000c1e1500 */
[----:B------:R-:W-:-:S02]  /*2990*/  IADD3 R206, P4, PT, R141, R134, RZ ;  /* 0x000000868dce7210 */ /* 0x000fc40007f9e0ff */
[----:B------:R-:W-:Y:S02]  /*29a0*/  PRMT R142, RZ, 0x7610, R142 ;  /* 0x00007610ff8e7816 */ /* 0x000fe4000000008e */
[----:B------:R-:W-:Y:S01]  /*29b0*/  PRMT R144, RZ, 0x7610, R144 ;  /* 0x00007610ff907816 */ /* 0x000fe20000000090 */
[----:B------:R-:W4:Y:S01]  /*29c0*/  @P0 LDG.E.U16 R139, desc[UR30][R218.64] ;  /* 0x0000001eda8b0981 */ /* 0x000f22000c1e1500 */
[----:B------:R-:W-:Y:S02]  /*29d0*/  PRMT R141, RZ, 0x7610, R141 ;  /* 0x00007610ff8d7816 */ /* 0x000fe4000000008d */
[-C--:B------:R-:W-:Y:S01]  /*29e0*/  LEA R196, P5, R178, R134.reuse, 0x3 ;  /* 0x00000086b2c47211 */ /* 0x080fe200078a18ff */
[----:B------:R-:W4:Y:S01]  /*29f0*/  @P0 LDG.E.U16 R142, desc[UR30][R212.64] ;  /* 0x0000001ed48e0981 */ /* 0x000f22000c1e1500 */
[-C--:B------:R-:W-:Y:S02]  /*2a00*/  IADD3 R194, P2, PT, R143, R134.reuse, RZ ;  /* 0x000000868fc27210 */ /* 0x080fe40007f5e0ff */
[----:B------:R-:W-:Y:S01]  /*2a10*/  LEA.HI.X.SX32 R197, R187, R135, 0x1, P5 ;  /* 0x00000087bbc57211 */ /* 0x000fe200028f0eff */
[----:B------:R-:W4:Y:S01]  /*2a20*/  @P0 LDG.E.U16 R141, desc[UR30][R214.64] ;  /* 0x0000001ed68d0981 */ /* 0x000f22000c1e1500 */
[----:B------:R-:W-:-:S02]  /*2a30*/  IADD3 R202, P5, PT, R164, R134, RZ ;  /* 0x00000086a4ca7210 */ /* 0x000fc40007fbe0ff */
[-C--:B------:R-:W-:Y:S01]  /*2a40*/  LEA.HI.X.SX32 R195, R161, R135.reuse, 0x1, P2 ;  /* 0x00000087a1c37211 */ /* 0x080fe200010f0eff */
[----:B------:R-:W4:Y:S01]  /*2a50*/  @P0 LDG.E.U16 R144, desc[UR30][R208.64] ;  /* 0x0000001ed0900981 */ /* 0x000f22000c1e1500 */
[----:B------:R-:W-:Y:S02]  /*2a60*/  LEA.HI.X.SX32 R203, R175, R135, 0x1, P5 ;  /* 0x00000087afcb7211 */ /* 0x000fe400028f0eff */
[----:B------:R-:W-:Y:S02]  /*2a70*/  IADD3 R200, P5, PT, R177, R134, RZ ;  /* 0x00000086b1c87210 */ /* 0x000fe40007fbe0ff */
[----:B------:R-:W-:Y:S02]  /*2a80*/  PRMT R146, RZ, 0x7610, R146 ;  /* 0x00007610ff927816 */ /* 0x000fe40000000092 */
[----:B------:R-:W-:Y:S02]  /*2a90*/  PRMT R147, RZ, 0x7610, R147 ;  /* 0x00007610ff937816 */ /* 0x000fe40000000093 */
[----:B------:R-:W-:-:S02]  /*2aa0*/  PRMT R148, RZ, 0x7610, R148 ;  /* 0x00007610ff947816 */ /* 0x000fc40000000094 */
[----:B------:R-:W-:Y:S01]  /*2ab0*/  PRMT R150, RZ, 0x7610, R150 ;  /* 0x00007610ff967816 */ /* 0x000fe20000000096 */
[----:B------:R-:W4:Y:S01]  /*2ac0*/  @P0 LDG.E.U16 R146, desc[UR30][R204.64] ;  /* 0x0000001ecc920981 */ /* 0x000f22000c1e1500 */
[-C--:B------:R-:W-:Y:S02]  /*2ad0*/  IADD3 R184, P2, PT, R160, R134.reuse, RZ ;  /* 0x00000086a0b87210 */ /* 0x080fe40007f5e0ff */
[-C--:B------:R-:W-:Y:S01]  /*2ae0*/  LEA.HI.X.SX32 R201, R149, R135.reuse, 0x1, P5 ;  /* 0x0000008795c97211 */ /* 0x080fe200028f0eff */
[----:B------:R-:W4:Y:S01]  /*2af0*/  @P0 LDG.E.U16 R147, desc[UR30][R202.64] ;  /* 0x0000001eca930981 */ /* 0x000f22000c1e1500 */
[-C--:B------:R-:W-:Y:S02]  /*2b00*/  IADD3 R172, P3, PT, R161, R134.reuse, RZ ;  /* 0x00000086a1ac7210 */ /* 0x080fe40007f7e0ff */
[----:B------:R-:W-:Y:S01]  /*2b10*/  IADD3 R210, P5, PT, R145, R134, RZ ;  /* 0x0000008691d27210 */ /* 0x000fe20007fbe0ff */
[----:B------:R-:W4:Y:S01]  /*2b20*/  @P0 LDG.E.U16 R148, desc[UR30][R200.64] ;  /* 0x0000001ec8940981 */ /* 0x000f22000c1e1500 */
[----:B------:R-:W-:-:S02]  /*2b30*/  LEA.HI.X.SX32 R207, R162, R135, 0x1, P4 ;  /* 0x00000087a2cf7211 */ /* 0x000fc400020f0eff */
[-C--:B------:R-:W-:Y:S01]  /*2b40*/  LEA.HI.X.SX32 R173, R163, R135.reuse, 0x1, P3 ;  /* 0x00000087a3ad7211 */ /* 0x080fe200018f0eff */
[----:B------:R-:W4:Y:S01]  /*2b50*/  @P0 LDG.E.U16 R150, desc[UR30][R196.64] ;  /* 0x0000001ec4960981 */ /* 0x000f22000c1e1500 */
[----:B------:R-:W-:Y:S02]  /*2b60*/  LEA.HI.X.SX32 R211, R160, R135, 0x1, P5 ;  /* 0x00000087a0d37211 */ /* 0x000fe400028f0eff */
[----:B------:R-:W-:Y:S02]  /*2b70*/  PRMT R143, RZ, 0x7610, R143 ;  /* 0x00007610ff8f7816 */ /* 0x000fe4000000008f */
[----:B------:R-:W-:Y:S01]  /*2b80*/  PRMT R152, RZ, 0x7610, R152 ;  /* 0x00007610ff987816 */ /* 0x000fe20000000098 */
[C---:B------:R-:W-:Y:S01]  /*2b90*/  IMAD R181, R178.reuse, 0x1e, RZ ;  /* 0x0000001eb2b57824 */ /* 0x040fe200078e02ff */
[----:B------:R-:W-:Y:S01]  /*2ba0*/  PRMT R145, RZ, 0x7610, R145 ;  /* 0x00007610ff917816 */ /* 0x000fe20000000091 */
[----:B------:R-:W-:Y:S01]  /*2bb0*/  IMAD R179, R178, 0xe, RZ ;  /* 0x0000000eb2b37824 */ /* 0x000fe200078e02ff */
[----:B------:R-:W-:Y:S01]  /*2bc0*/  IADD3 R182, P5, PT, R162, R134, RZ ;  /* 0x00000086a2b67210 */ /* 0x000fe20007fbe0ff */
[----:B------:R-:W4:Y:S01]  /*2bd0*/  @P0 LDG.E.U16 R143, desc[UR30][R210.64] ;  /* 0x0000001ed28f0981 */ /* 0x000f22000c1e1500 */
[----:B------:R-:W-:-:S02]  /*2be0*/  PRMT R149, RZ, 0x7610, R149 ;  /* 0x00007610ff957816 */ /* 0x000fc40000000095 */
[----:B------:R-:W-:Y:S01]  /*2bf0*/  PRMT R151, RZ, 0x7610, R151 ;  /* 0x00007610ff977816 */ /* 0x000fe20000000097 */
[----:B------:R-:W4:Y:S04]  /*2c00*/  @P0 LDG.E.U16 R145, desc[UR30][R206.64] ;  /* 0x0000001ece910981 */ /* 0x000f28000c1e1500 */
[----:B------:R-:W4:Y:S04]  /*2c10*/  @P0 LDG.E.U16 R149, desc[UR30][R198.64] ;  /* 0x0000001ec6950981 */ /* 0x000f28000c1e1500 */
[----:B------:R-:W4:Y:S04]  /*2c20*/  @P0 LDG.E.U16 R151, desc[UR30][R194.64] ;  /* 0x0000001ec2970981 */ /* 0x000f28000c1e1500 */
[----:B------:R-:W4:Y:S04]  /*2c30*/  @P0 LDG.E.U16 R152, desc[UR30][R192.64] ;  /* 0x0000001ec0980981 */ /* 0x000f28000c1e1500 */
[----:B------:R-:W-:Y:S04]  /*2c40*/  STL.64 [R1+0x120], R220 ;  /* 0x000120dc01007387 */ /* 0x000fe80000100a00 */
        /* <DEDUP_REMOVED lines=15> */
[----:B--2---:R0:W-:Y:S04]  /*2d40*/  STS.U16 [R2+UR16+0x2400], R133 ;  /* 0x0024008502007988 */ /* 0x0041e80008000410 */
[----:B---3--:R-:W-:Y:S04]  /*2d50*/  STS.U16 [R2+UR16+0x2000], R153 ;  /* 0x0020009902007988 */ /* 0x008fe80008000410 */
[----:B----4-:R2:W-:Y:S01]  /*2d60*/  STS.U16 [R2+UR16+0x2800], R136 ;  /* 0x0028008802007988 */ /* 0x0105e20008000410 */
[----:B0-----:R-:W-:-:S05]  /*2d70*/  IMAD R133, R178, 0x5, RZ ;  /* 0x00000005b2857824 */ /* 0x001fca00078e02ff */
[-C--:B------:R-:W-:Y:S01]  /*2d80*/  LEA.HI.X.SX32 R185, R133, R135.reuse, 0x1, P2 ;  /* 0x0000008785b97211 */ /* 0x080fe200010f0eff */
[C---:B--2---:R-:W-:Y:S01]  /*2d90*/  IMAD R136, R178.reuse, 0x2a, RZ ;  /* 0x0000002ab2887824 */ /* 0x044fe200078e02ff */
[----:B------:R0:W-:Y:S04]  /*2da0*/  STS.U16 [R2+UR16+0x2c00], R137 ;  /* 0x002c008902007988 */ /* 0x0001e80008000410 */
[----:B------:R2:W-:Y:S01]  /*2db0*/  STS.U16 [R156+UR16+0x2880], R140 ;  /* 0x0028808c9c007988 */ /* 0x0005e20008000410 */
[C---:B0-----:R-:W-:Y:S02]  /*2dc0*/  IMAD R2, R178.reuse, 0x2c, RZ ;  /* 0x0000002cb2027824 */ /* 0x041fe400078e02ff */
[C---:B------:R-:W-:Y:S01]  /*2dd0*/  IMAD R137, R178.reuse, 0x38, RZ ;  /* 0x00000038b2897824 */ /* 0x040fe200078e02ff */
[----:B------:R0:W-:Y:S01]  /*2de0*/  STS.U16 [R156+UR16+0x2080], R138 ;  /* 0x0020808a9c007988 */ /* 0x0001e20008000410 */
[----:B--2---:R-:W-:Y:S01]  /*2df0*/  IMAD R140, R178, 0x15, RZ ;  /* 0x00000015b28c7824 */ /* 0x004fe200078e02ff */
[-C--:B------:R-:W-:Y:S01]  /*2e00*/  IADD3 R168, P2, PT, R2, R134.reuse, RZ ;  /* 0x0000008602a87210 */ /* 0x080fe20007f5e0ff */
[----:B------:R-:W-:Y:S01]  /*2e10*/  IMAD R2, R178, 0x1c, RZ ;  /* 0x0000001cb2027824 */ /* 0x000fe200078e02ff */
[-C--:B------:R-:W-:Y:S01]  /*2e20*/  IADD3 R176, P4, PT, R136, R134.reuse, RZ ;  /* 0x0000008688b07210 */ /* 0x080fe20007f9e0ff */
[C---:B------:R-:W-:Y:S01]  /*2e30*/  IMAD R133, R178.reuse, 0x3c, RZ ;  /* 0x0000003cb2857824 */ /* 0x040fe200078e02ff */
[----:B------:R-:W-:Y:S01]  /*2e40*/  IADD3 R186, P3, PT, R137, R134, RZ ;  /* 0x0000008689ba7210 */ /* 0x000fe20007f7e0ff */
[----:B------:R2:W-:Y:S01]  /*2e50*/  STS.U16 [R156+UR16+0x2480], R139 ;  /* 0x0024808b9c007988 */ /* 0x0005e20008000410 */
[----:B0-----:R-:W-:Y:S01]  /*2e60*/  IMAD R138, R178, 0xd, RZ ;  /* 0x0000000db28a7824 */ /* 0x001fe200078e02ff */
[----:B------:R-:W-:-:S02]  /*2e70*/  LEA.HI.X.SX32 R177, R140, R135, 0x1, P4 ;  /* 0x000000878cb17211 */ /* 0x000fc400020f0eff */
[----:B------:R-:W-:Y:S02]  /*2e80*/  PRMT R136, RZ, 0x7610, R136 ;  /* 0x00007610ff887816 */ /* 0x000fe40000000088 */
[-C--:B------:R-:W-:Y:S01]  /*2e90*/  LEA.HI.X.SX32 R187, R2, R135.reuse, 0x1, P3 ;  /* 0x0000008702bb7211 */ /* 0x080fe200018f0eff */
[----:B--2---:R-:W-:Y:S01]  /*2ea0*/  IMAD R139, R178, 0x3a, RZ ;  /* 0x0000003ab28b7824 */ /* 0x004fe200078e02ff */
[----:B------:R-:W-:Y:S02]  /*2eb0*/  PRMT R140, RZ, 0x7610, R140 ;  /* 0x00007610ff8c7816 */ /* 0x000fe4000000008c */
[----:B------:R-:W-:Y:S01]  /*2ec0*/  LEA.HI.X.SX32 R183, R138, R135, 0x1, P5 ;  /* 0x000000878ab77211 */ /* 0x000fe200028f0eff */
[----:B------:R-:W2:Y:S01]  /*2ed0*/  @P0 LDG.E.U16 R136, desc[UR30][R186.64] ;  /* 0x0000001eba880981 */ /* 0x000ea2000c1e1500 */
[-C--:B------:R-:W-:Y:S01]  /*2ee0*/  IADD3 R166, P4, PT, R133, R134.reuse, RZ ;  /* 0x0000008685a67210 */ /* 0x080fe20007f9e0ff */
[----:B------:R-:W-:Y:S01]  /*2ef0*/  IMAD R133, R178, 0x1d, RZ ;  /* 0x0000001db2857824 */ /* 0x000fe200078e02ff */
[----:B------:R-:W-:Y:S01]  /*2f00*/  IADD3 R174, P5, PT, R139, R134, RZ ;  /* 0x000000868bae7210 */ /* 0x000fe20007fbe0ff */
[----:B------:R-:W3:Y:S01]  /*2f10*/  @P0 LDG.E.U16 R140, desc[UR30][R182.64] ;  /* 0x0000001eb68c0981 */ /* 0x000ee2000c1e1500 */
[----:B------:R-:W-:-:S02]  /*2f20*/  PRMT R138, RZ, 0x7610, R138 ;  /* 0x00007610ff8a7816 */ /* 0x000fc4000000008a */
[----:B------:R-:W-:Y:S01]  /*2f30*/  LEA.HI.X.SX32 R175, R133, R135, 0x1, P5 ;  /* 0x0000008785af7211 */ /* 0x000fe200028f0eff */
[----:B------:R0:W-:Y:S01]  /*2f40*/  STS.U16 [R156+UR16+0x2c80], R141 ;  /* 0x002c808d9c007988 */ /* 0x0001e20008000410 */
[----:B------:R-:W-:-:S03]  /*2f50*/  PRMT R133, RZ, 0x7610, R133 ;  /* 0x00007610ff857816 */ /* 0x000fc60000000085 */
[----:B------:R4:W-:Y:S01]  /*2f60*/  STS.U16 [R155+UR16+0x2100], R142 ;  /* 0x0021008e9b007988 */ /* 0x0009e20008000410 */
[----:B------:R-:W-:Y:S02]  /*2f70*/  PRMT R137, RZ, 0x7610, R137 ;  /* 0x00007610ff897816 */ /* 0x000fe40000000089 */
[----:B------:R-:W-:Y:S01]  /*2f80*/  LEA.HI.X.SX32 R169, R164, R135, 0x1, P2 ;  /* 0x00000087a4a97211 */ /* 0x000fe200010f0eff */
[----:B------:R1:W3:Y:S01]  /*2f90*/  @P0 LDG.E.U16 R138, desc[UR30][R176.64] ;  /* 0x0000001eb08a0981 */ /* 0x0002e2000c1e1500 */
[----:B0-----:R-:W-:-:S03]  /*2fa0*/  PRMT R141, RZ, 0x7610, R141 ;  /* 0x00007610ff8d7816 */ /* 0x001fc6000000008d */
[----:B------:R0:W3:Y:S01]  /*2fb0*/  @P0 LDG.E.U16 R133, desc[UR30][R174.64] ;  /* 0x0000001eae850981 */ /* 0x0000e2000c1e1500 */
[----:B----4-:R-:W-:-:S03]  /*2fc0*/  PRMT R142, RZ, 0x7610, R142 ;  /* 0x00007610ff8e7816 */ /* 0x010fc6000000008e */
[----:B------:R-:W4:Y:S04]  /*2fd0*/  @P0 LDG.E.U16 R137, desc[UR30][R168.64] ;  /* 0x0000001ea8890981 */ /* 0x000f28000c1e1500 */
[----:B------:R-:W4:Y:S01]  /*2fe0*/  @P0 LDG.E.U16 R142, desc[UR30][R184.64] ;  /* 0x0000001eb88e0981 */ /* 0x000f22000c1e1500 */
[----:B------:R-:W-:Y:S02]  /*2ff0*/  IADD3 R170, P2, PT, R2, R134, RZ ;  /* 0x0000008602aa7210 */ /* 0x000fe40007f5e0ff */
[----:B------:R-:W-:Y:S01]  /*3000*/  PRMT R2, RZ, 0x7610, R2 ;  /* 0x00007610ff027816 */ /* 0x000fe20000000002 */
[----:B------:R0:W4:Y:S01]  /*3010*/  @P0 LDG.E.U16 R141, desc[UR30][R172.64] ;  /* 0x0000001eac8d0981 */ /* 0x000122000c1e1500 */
[----:B------:R-:W-:Y:S02]  /*3020*/  LEA.HI.X.SX32 R167, R181, R135, 0x1, P4 ;  /* 0x00000087b5a77211 */ /* 0x000fe400020f0eff */
[----:B------:R-:W-:-:S02]  /*3030*/  PRMT R139, RZ, 0x7610, R139 ;  /* 0x00007610ff8b7816 */ /* 0x000fc4000000008b */
[----:B------:R-:W-:Y:S01]  /*3040*/  LEA.HI.X.SX32 R171, R179, R135, 0x1, P2 ;  /* 0x00000087b3ab7211 */ /* 0x000fe200010f0eff */
[----:B------:R-:W4:Y:S04]  /*3050*/  @P0 LDG.E.U16 R2, desc[UR30][R166.64] ;  /* 0x0000001ea6020981 */ /* 0x000f28000c1e1500 */
[----:B------:R0:W4:Y:S04]  /*3060*/  @P0 LDG.E.U16 R139, desc[UR30][R170.64] ;  /* 0x0000001eaa8b0981 */ /* 0x000128000c1e1500 */
[----:B------:R-:W-:Y:S04]  /*3070*/  STL.64 [R1+0x70], R206 ;  /* 0x000070ce01007387 */ /* 0x000fe80000100a00 */
[----:B------:R-:W-:Y:S04]  /*3080*/  STL.64 [R1+0xd0], R194 ;  /* 0x0000d0c201007387 */ /* 0x000fe80000100a00 */
[----:B------:R-:W-:Y:S04]  /*3090*/  STL.64 [R1+0x100], R184 ;  /* 0x000100b801007387 */ /* 0x000fe80000100a00 */
[----:B------:R-:W-:Y:S04]  /*30a0*/  STL.64 [R1+0xf8], R172 ;  /* 0x0000f8ac01007387 */ /* 0x000fe80000100a00 */
[----:B------:R-:W-:Y:S01]  /*30b0*/  STL.64 [R1+0xc8], R182 ;  /* 0x0000c8b601007387 */ /* 0x000fe20000100a00 */
[----:B------:R-:W-:-:S03]  /*30c0*/  ISETP.GT.AND P2, PT, R132, RZ, PT ;  /* 0x000000ff8400720c */ /* 0x000fc60003f44270 */
[----:B------:R1:W-:Y:S04]  /*30d0*/  STL.64 [R1+0x90], R176 ;  /* 0x000090b001007387 */ /* 0x0003e80000100a00 */
[----:B------:R-:W-:Y:S04]  /*30e0*/  STS.U16 [R155+UR16+0x2500], R143 ;  /* 0x0025008f9b007988 */ /* 0x000fe80008000410 */
[----:B------:R-:W-:Y:S01]  /*30f0*/  STS.U16 [R155+UR16+0x2900], R144 ;  /* 0x002900909b007988 */ /* 0x000fe20008000410 */
[----:B-1----:R-:W-:Y:S01]  /*3100*/  FMUL R177, R4, UR4 ;  /* 0x0000000404b17c20 */ /* 0x002fe20008400000 */
[----:B------:R-:W-:-:S02]  /*3110*/  FMUL R4, R5, UR4 ;  /* 0x0000000405047c20 */ /* 0x000fc40008400000 */
[----:B------:R1:W-:Y:S04]  /*3120*/  STS.U16 [R155+UR16+0x2d00], R145 ;  /* 0x002d00919b007988 */ /* 0x0003e80008000410 */
[----:B------:R-:W-:Y:S01]  /*3130*/  STS.U16 [R154+UR16+0x2180], R146 ;  /* 0x002180929a007988 */ /* 0x000fe20008000410 */
[----:B------:R-:W-:-:S03]  /*3140*/  FSEL R4, R4, -INF , P2 ;  /* 0xff80000004047808 */ /* 0x000fc60001000000 */
[----:B------:R-:W-:Y:S04]  /*3150*/  STS.U16 [R154+UR16+0x2580], R147 ;  /* 0x002580939a007988 */ /* 0x000fe80008000410 */
[----:B------:R-:W-:Y:S04]  /*3160*/  STS.U16 [R154+UR16+0x2980], R148 ;  /* 0x002980949a007988 */ /* 0x000fe80008000410 */
[----:B------:R-:W-:Y:S01]  /*3170*/  STS.U16 [R154+UR16+0x2d80], R149 ;  /* 0x002d80959a007988 */ /* 0x000fe20008000410 */
[----:B------:R-:W-:-:S03]  /*3180*/  ISETP.GT.AND P2, PT, R132, 0x3, PT ;  /* 0x000000038400780c */ /* 0x000fc60003f44270 */
[----:B------:R-:W-:Y:S04]  /*3190*/  STS.U16 [R159+UR16+0x2200], R150 ;  /* 0x002200969f007988 */ /* 0x000fe80008000410 */
[----:B------:R-:W-:Y:S04]  /*31a0*/  STS.U16 [R159+UR16+0x2600], R151 ;  /* 0x002600979f007988 */ /* 0x000fe80008000410 */
[----:B------:R0:W-:Y:S01]  /*31b0*/  STS.U16 [R159+UR16+0x2a00], R152 ;  /* 0x002a00989f007988 */ /* 0x0001e20008000410 */
[----:B-1----:R-:W-:Y:S01]  /*31c0*/  FMUL R155, R65, UR4 ;  /* 0x00000004419b7c20 */ /* 0x002fe20008400000 */
[----:B------:R-:W-:Y:S01]  /*31d0*/  FMUL R5, R7, UR4 ;  /* 0x0000000407057c20 */ /* 0x000fe20008400000 */
[----:B------:R-:W-:Y:S01]  /*31e0*/  FMUL R65, R127, UR4 ;  /* 0x000000047f417c20 */ /* 0x000fe20008400000 */
[----:B------:R-:W-:Y:S01]  /*31f0*/  FMUL R7, R11, UR4 ;  /* 0x000000040b077c20 */ /* 0x000fe20008400000 */
[----:B------:R-:W-:Y:S01]  /*3200*/  FMUL R11, R19, UR4 ;  /* 0x00000004130b7c20 */ /* 0x000fe20008400000 */
[----:B------:R-:W-:Y:S01]  /*3210*/  UISETP.GT.AND UP2, UPT, UR17, -0x1, UPT ;  /* 0xffffffff1100788c */ /* 0x000fe2000bf44270 */
[----:B------:R-:W-:Y:S01]  /*3220*/  FMUL R19, R35, UR4 ;  /* 0x0000000423137c20 */ /* 0x000fe20008400000 */
[----:B------:R-:W-:Y:S01]  /*3230*/  FMUL R35, R67, UR4 ;  /* 0x0000000443237c20 */ /* 0x000fe20008400000 */
[----:B------:R-:W-:Y:S01]  /*3240*/  FMUL R67, R124, UR4 ;  /* 0x000000047c437c20 */ /* 0x000fe20008400000 */
[----:B------:R-:W-:-:S02]  /*3250*/  ISETP.GT.AND P4, PT, R132, 0x1, PT ;  /* 0x000000018400780c */ /* 0x000fc40003f84270 */
[----:B------:R-:W-:Y:S01]  /*3260*/  PLOP3.LUT P3, PT, PT, PT, UP2, 0x80, 0x8 ;  /* 0x000000000008781c */ /* 0x000fe20003f6f028 */
[----:B0-----:R-:W-:Y:S01]  /*3270*/  FMUL R152, R69, UR4 ;  /* 0x0000000445987c20 */ /* 0x001fe20008400000 */
[----:B------:R-:W-:Y:S01]  /*3280*/  FMUL R176, R129, UR4 ;  /* 0x0000000481b07c20 */ /* 0x000fe20008400000 */
[----:B------:R-:W-:Y:S01]  /*3290*/  FMUL R69, R130, UR4 ;  /* 0x0000000482457c20 */ /* 0x000fe20008400000 */
[----:B------:R-:W-:Y:S02]  /*32a0*/  ISETP.GT.AND P5, PT, R132, 0x2, PT ;  /* 0x000000028400780c */ /* 0x000fe40003fa4270 */
[----:B------:R-:W-:Y:S02]  /*32b0*/  FSEL R130, R177, -INF , P3 ;  /* 0xff800000b1827808 */ /* 0x000fe40001800000 */
[----:B------:R-:W-:Y:S01]  /*32c0*/  FSEL R5, R5, -INF , P5 ;  /* 0xff80000005057808 */ /* 0x000fe20002800000 */
[----:B------:R-:W-:Y:S01]  /*32d0*/  FMUL R154, R66, UR4 ;  /* 0x00000004429a7c20 */ /* 0x000fe20008400000 */
[----:B------:R-:W-:Y:S01]  /*32e0*/  ISETP.GT.AND P5, PT, R132, 0x5, PT ;  /* 0x000000058400780c */ /* 0x000fe20003fa4270 */
[----:B------:R-:W-:Y:S01]  /*32f0*/  FMUL R66, R126, UR4 ;  /* 0x000000047e427c20 */ /* 0x000fe20008400000 */
[----:B------:R-:W-:Y:S01]  /*3300*/  FMUL R156, R64, UR4 ;  /* 0x00000004409c7c20 */ /* 0x000fe20008400000 */
[----:B------:R-:W-:Y:S01]  /*3310*/  FMUL R64, R125, UR4 ;  /* 0x000000047d407c20 */ /* 0x000fe20008400000 */
[----:B------:R-:W-:Y:S01]  /*3320*/  STL.64 [R1+0x88], R168 ;  /* 0x000088a801007387 */ /* 0x000fe20000100a00 */
[----:B------:R-:W-:-:S03]  /*3330*/  FMUL R22, R22, UR4 ;  /* 0x0000000416167c20 */ /* 0x000fc60008400000 */
[----:B------:R-:W-:Y:S01]  /*3340*/  STL.64 [R1+0x60], R186 ;  /* 0x000060ba01007387 */ /* 0x000fe20000100a00 */
[----:B------:R-:W-:-:S03]  /*3350*/  FMUL R24, R24, UR4 ;  /* 0x0000000418187c20 */ /* 0x000fc60008400000 */
[----:B------:R0:W-:Y:S01]  /*3360*/  STL.64 [R1+0x58], R174 ;  /* 0x000058ae01007387 */ /* 0x0001e20000100a00 */
[----:B------:R-:W-:Y:S01]  /*3370*/  FMUL R26, R26, UR4 ;  /* 0x000000041a1a7c20 */ /* 0x000fe20008400000 */
[----:B------:R-:W-:Y:S01]  /*3380*/  FMUL R147, R78, UR4 ;  /* 0x000000044e937c20 */ /* 0x000fe20008400000 */
[----:B0-----:R-:W-:Y:S01]  /*3390*/  FMUL R174, R40, UR4 ;  /* 0x0000000428ae7c20 */ /* 0x001fe20008400000 */
[----:B------:R-:W-:Y:S01]  /*33a0*/  FMUL R40, R77, UR4 ;  /* 0x000000044d287c20 */ /* 0x000fe20008400000 */
        /* <DEDUP_REMOVED lines=14> */
[----:B------:R-:W-:Y:S01]  /*3490*/  ISETP.GT.AND P3, PT, R132, 0x23, PT ;  /* 0x000000238400780c */ /* 0x000fe20003f64270 */
[----:B------:R-:W-:Y:S01]  /*34a0*/  FMUL R172, R42, UR4 ;  /* 0x000000042aac7c20 */ /* 0x000fe20008400000 */
[----:B------:R0:W-:Y:S01]  /*34b0*/  STL.64 [R1+0xc0], R170 ;  /* 0x0000c0aa01007387 */ /* 0x0001e20000100a00 */
[----:B------:R-:W-:Y:S01]  /*34c0*/  FMUL R146, R80, UR4 ;  /* 0x0000000450927c20 */ /* 0x000fe20008400000 */
[----:B------:R-:W-:Y:S01]  /*34d0*/  FMUL R80, R114, UR4 ;  /* 0x0000000472507c20 */ /* 0x000fe20008400000 */
[----:B------:R-:W-:Y:S01]  /*34e0*/  FMUL R160, R58, UR4 ;  /* 0x000000043aa07c20 */ /* 0x000fe20008400000 */
[----:B------:R-:W-:Y:S01]  /*34f0*/  FMUL R169, R46, UR4 ;  /* 0x000000042ea97c20 */ /* 0x000fe20008400000 */
[----:B------:R-:W-:Y:S01]  /*3500*/  FMUL R58, R113, UR4 ;  /* 0x00000004713a7c20 */ /* 0x000fe20008400000 */
[----:B0-----:R-:W-:Y:S01]  /*3510*/  FMUL R171, R44, UR4 ;  /* 0x000000042cab7c20 */ /* 0x001fe20008400000 */
[----:B------:R-:W-:Y:S01]  /*3520*/  FMUL R170, R45, UR4 ;  /* 0x000000042daa7c20 */ /* 0x000fe20008400000 */
[----:B------:R-:W-:Y:S01]  /*3530*/  FMUL R42, R81, UR4 ;  /* 0x00000004512a7c20 */ /* 0x000fe20008400000 */
[----:B------:R-:W-:Y:S01]  /*3540*/  FMUL R168, R48, UR4 ;  /* 0x0000000430a87c20 */ /* 0x000fe20008400000 */
[----:B------:R-:W-:Y:S01]  /*3550*/  FMUL R81, R112, UR4 ;  /* 0x0000000470517c20 */ /* 0x000fe20008400000 */
[----:B------:R-:W-:Y:S01]  /*3560*/  STL.64 [R1+0x50], R166 ;  /* 0x000050a601007387 */ /* 0x000fe20000100a00 */
[----:B------:R-:W-:Y:S01]  /*3570*/  FMUL R161, R57, UR4 ;  /* 0x0000000439a17c20 */ /* 0x000fe20008400000 */
[----:B------:R-:W-:-:S02]  /*3580*/  FMUL R57, R111, UR4 ;  /* 0x000000046f397c20 */ /* 0x000fc40008400000 */
[----:B--2---:R-:W-:Y:S04]  /*3590*/  STS.U16 [R159+UR16+0x2e00], R136 ;  /* 0x002e00889f007988 */ /* 0x004fe80008000410 */
[----:B---3--:R0:W-:Y:S02]  /*35a0*/  STS.U16 [R158+UR16+0x2680], R140 ;  /* 0x0026808c9e007988 */ /* 0x0081e40008000410 */
[----:B0-----:R-:W-:Y:S02]  /*35b0*/  FMUL R140, R8, UR4 ;  /* 0x00000004088c7c20 */ /* 0x001fe40008400000 */
[----:B------:R-:W-:Y:S03]  /*35c0*/  STS.U16 [R158+UR16+0x2a80], R138 ;  /* 0x002a808a9e007988 */ /* 0x000fe60008000410 */
[----:B------:R-:W-:-:S02]  /*35d0*/  FSEL R127, R140, -INF , P2 ;  /* 0xff8000008c7f7808 */ /* 0x000fc40001000000 */
[C---:B------:R-:W-:Y:S01]  /*35e0*/  ISETP.GT.AND P2, PT, R132.reuse, 0x6, PT ;  /* 0x000000068400780c */ /* 0x040fe20003f44270 */
[----:B------:R-:W-:Y:S03]  /*35f0*/  STS.U16 [R158+UR16+0x2e80], R133 ;  /* 0x002e80859e007988 */ /* 0x000fe60008000410 */
[----:B------:R-:W-:Y:S01]  /*3600*/  FSEL R7, R7, -INF , P2 ;  /* 0xff80000007077808 */ /* 0x000fe20001000000 */
[----:B----4-:R-:W-:Y:S01]  /*3610*/  STS.U16 [R158+UR16+0x2280], R142 ;  /* 0x0022808e9e007988 */ /* 0x010fe20008000410 */
[----:B------:R-:W-:-:S03]  /*3620*/  ISETP.GT.AND P2, PT, R132, 0x9, PT ;  /* 0x000000098400780c */ /* 0x000fc60003f44270 */
[----:B------:R0:W-:Y:S04]  /*3630*/  STS.U16 [R157+UR16+0x2b00], R137 ;  /* 0x002b00899d007988 */ /* 0x0001e80008000410 */
[----:B------:R1:W-:Y:S01]  /*3640*/  STS.U16 [R157+UR16+0x2300], R141 ;  /* 0x0023008d9d007988 */ /* 0x0003e20008000410 */
[----:B0-----:R-:W-:Y:S01]  /*3650*/  FMUL R137, R14, UR4 ;  /* 0x000000040e897c20 */ /* 0x001fe20008400000 */
[----:B-1----:R-:W-:Y:S01]  /*3660*/  FMUL R141, R6, UR4 ;  /* 0x00000004068d7c20 */ /* 0x002fe20008400000 */
[----:B------:R-:W-:Y:S01]  /*3670*/  FMUL R6, R10, UR4 ;  /* 0x000000040a067c20 */ /* 0x000fe20008400000 */
[----:B------:R-:W-:Y:S02]  /*3680*/  FMUL R10, R17, UR4 ;  /* 0x00000004110a7c20 */ /* 0x000fe40008400000 */
[----:B------:R-:W-:-:S02]  /*3690*/  FSEL R124, R137, -INF , P2 ;  /* 0xff800000897c7808 */ /* 0x000fc40001000000 */
[----:B------:R-:W-:Y:S01]  /*36a0*/  ISETP.GT.AND P2, PT, R132, 0xc, PT ;  /* 0x0000000c8400780c */ /* 0x000fe20003f44270 */
[----:B------:R0:W-:Y:S01]  /*36b0*/  STS.U16 [R157+UR16+0x2f00], R2 ;  /* 0x002f00029d007988 */ /* 0x0001e20008000410 */
[----:B------:R-:W-:Y:S02]  /*36c0*/  FSEL R129, R141, -INF , P4 ;  /* 0xff8000008d817808 */ /* 0x000fe40002000000 */
[----:B------:R-:W-:Y:S01]  /*36d0*/  FSEL R10, R10, -INF , P2 ;  /* 0xff8000000a0a7808 */ /* 0x000fe20001000000 */
[----:B------:R1:W-:Y:S01]  /*36e0*/  STS.U16 [R157+UR16+0x2700], R139 ;  /* 0x0027008b9d007988 */ /* 0x0003e20008000410 */
[----:B------:R-:W-:Y:S01]  /*36f0*/  ISETP.GT.AND P2, PT, R132, 0xf, PT ;  /* 0x0000000f8400780c */ /* 0x000fe20003f44270 */
[----:B0-----:R-:W-:Y:S01]  /*3700*/  FMUL R2, R20, UR4 ;  /* 0x0000000414027c20 */ /* 0x001fe20008400000 */
[----:B------:R-:W-:Y:S01]  /*3710*/  ISETP.GT.AND P4, PT, R132, 0x4, PT ;  /* 0x000000048400780c */ /* 0x000fe20003f84270 */
[----:B-1----:R-:W-:Y:S01]  /*3720*/  FMUL R157, R62, UR4 ;  /* 0x000000043e9d7c20 */ /* 0x002fe20008400000 */
[----:B------:R-:W-:Y:S01]  /*3730*/  FMUL R139, R9, UR4 ;  /* 0x00000004098b7c20 */ /* 0x000fe20008400000 */
[----:B------:R-:W-:Y:S01]  /*3740*/  FMUL R62, R121, UR4 ;  /* 0x00000004793e7c20 */ /* 0x000fe20008400000 */
[----:B------:R-:W-:-:S02]  /*3750*/  FSEL R121, R2, -INF , P2 ;  /* 0xff80000002797808 */ /* 0x000fc40001000000 */
[----:B------:R-:W-:Y:S01]  /*3760*/  FMNMX3 R2, R130, R4, R129, !PT ;  /* 0x0000000482027276 */ /* 0x000fe20007800081 */
[----:B------:R-:W-:Y:S01]  /*3770*/  FMUL R138, R12, UR4 ;  /* 0x000000040c8a7c20 */ /* 0x000fe20008400000 */
[----:B------:R-:W-:Y:S02]  /*3780*/  FSEL R126, R139, -INF , P4 ;  /* 0xff8000008b7e7808 */ /* 0x000fe40002000000 */
[----:B------:R-:W-:Y:S02]  /*3790*/  ISETP.GT.AND P4, PT, R132, 0x7, PT ;  /* 0x000000078400780c */ /* 0x000fe40003f84270 */
[----:B------:R-:W-:Y:S02]  /*37a0*/  FSEL R6, R6, -INF , P5 ;  /* 0xff80000006067808 */ /* 0x000fe40002800000 */
[----:B------:R-:W-:Y:S01]  /*37b0*/  FMNMX3 R2, R2, R5, R127, !PT ;  /* 0x0000000502027276 */ /* 0x000fe2000780007f */
[----:B------:R-:W-:Y:S01]  /*37c0*/  FMUL R8, R13, UR4 ;  /* 0x000000040d087c20 */ /* 0x000fe20008400000 */
[----:B------:R-:W-:-:S02]  /*37d0*/  ISETP.GT.AND P5, PT, R132, 0x8, PT ;  /* 0x000000088400780c */ /* 0x000fc40003fa4270 */
[----:B------:R-:W-:Y:S02]  /*37e0*/  FSEL R125, R138, -INF , P4 ;  /* 0xff8000008a7d7808 */ /* 0x000fe40002000000 */
[----:B------:R-:W-:Y:S01]  /*37f0*/  FMNMX3 R2, R2, R126, R6, !PT ;  /* 0x0000007e02027276 */ /* 0x000fe20007800006 */
[----:B------:R-:W-:Y:S01]  /*3800*/  FMUL R9, R15, UR4 ;  /* 0x000000040f097c20 */ /* 0x000fe20008400000 */
[----:B------:R-:W-:Y:S01]  /*3810*/  FMUL R136, R16, UR4 ;  /* 0x0000000410887c20 */ /* 0x000fe20008400000 */
[----:B------:R-:W-:Y:S01]  /*3820*/  ISETP.GT.AND P4, PT, R132, 0xa, PT ;  /* 0x0000000a8400780c */ /* 0x000fe20003f84270 */
[----:B------:R-:W-:Y:S01]  /*3830*/  FMUL R133, R18, UR4 ;  /* 0x0000000412857c20 */ /* 0x000fe20008400000 */
[----:B------:R-:W-:Y:S01]  /*3840*/  FSEL R8, R8, -INF , P5 ;  /* 0xff80000008087808 */ /* 0x000fe20002800000 */
[----:B------:R-:W-:Y:S01]  /*3850*/  FMUL R18, R33, UR4 ;  /* 0x0000000421127c20 */ /* 0x000fe20008400000 */
[----:B------:R-:W-:Y:S02]  /*3860*/  ISETP.GT.AND P5, PT, R132, 0xb, PT ;  /* 0x0000000b8400780c */ /* 0x000fe40003fa4270 */
[----:B------:R-:W-:Y:S01]  /*3870*/  FMNMX3 R2, R2, R7, R125, !PT ;  /* 0x0000000702027276 */ /* 0x000fe2000780007d */
[----:B------:R-:W-:Y:S01]  /*3880*/  FMUL R33, R63, UR4 ;  /* 0x000000043f217c20 */ /* 0x000fe20008400000 */
[----:B------:R-:W-:Y:S01]  /*3890*/  FMUL R63, R123, UR4 ;  /* 0x000000047b3f7c20 */ /* 0x000fe20008400000 */
[----:B------:R-:W-:Y:S01]  /*38a0*/  FSEL R9, R9, -INF , P4 ;  /* 0xff80000009097808 */ /* 0x000fe20002000000 */
[----:B------:R-:W-:Y:S01]  /*38b0*/  FMUL R12, R21, UR4 ;  /* 0x00000004150c7c20 */ /* 0x000fe20008400000 */
[----:B------:R-:W-:Y:S01]  /*38c0*/  ISETP.GT.AND P4, PT, R132, 0xd, PT ;  /* 0x0000000d8400780c */ /* 0x000fe20003f84270 */
[----:B------:R-:W-:Y:S01]  /*38d0*/  FMUL R21, R39, UR4 ;  /* 0x0000000427157c20 */ /* 0x000fe20008400000 */
[----:B------:R-:W-:-:S02]  /*38e0*/  FSEL R123, R136, -INF , P5 ;  /* 0xff800000887b7808 */ /* 0x000fc40002800000 */
[----:B------:R-:W-:Y:S01]  /*38f0*/  FMNMX3 R2, R2, R8, R124, !PT ;  /* 0x0000000802027276 */ /* 0x000fe2000780007c */
[----:B------:R-:W-:Y:S01]  /*3900*/  FMUL R39, R75, UR4 ;  /* 0x000000044b277c20 */ /* 0x000fe20008400000 */
[----:B------:R-:W-:Y:S01]  /*3910*/  FMUL R75, R122, UR4 ;  /* 0x000000047a4b7c20 */ /* 0x000fe20008400000 */
[----:B------:R-:W-:Y:S02]  /*3920*/  ISETP.GT.AND P5, PT, R132, 0xe, PT ;  /* 0x0000000e8400780c */ /* 0x000fe40003fa4270 */
[----:B------:R-:W-:Y:S02]  /*3930*/  FSEL R122, R133, -INF , P4 ;  /* 0xff800000857a7808 */ /* 0x000fe40002000000 */
[----:B------:R-:W-:Y:S02]  /*3940*/  FMNMX3 R2, R2, R9, R123, !PT ;  /* 0x0000000902027276 */ /* 0x000fe4000780007b */
[----:B------:R-:W-:Y:S02]  /*3950*/  ISETP.GT.AND P4, PT, R132, 0x10, PT ;  /* 0x000000108400780c */ /* 0x000fe40003f84270 */
[----:B------:R-:W-:-:S02]  /*3960*/  FSEL R11, R11, -INF , P5 ;  /* 0xff8000000b0b7808 */ /* 0x000fc40002800000 */
[----:B------:R-:W-:Y:S02]  /*3970*/  ISETP.GT.AND P5, PT, R132, 0x11, PT ;  /* 0x000000118400780c */ /* 0x000fe40003fa4270 */
[----:B------:R-:W-:Y:S01]  /*3980*/  FMNMX3 R2, R2, R10, R122, !PT ;  /* 0x0000000a02027276 */ /* 0x000fe2000780007a */
[----:B------:R-:W-:Y:S01]  /*3990*/  FMUL R13, R23, UR4 ;  /* 0x00000004170d7c20 */ /* 0x000fe20008400000 */
[----:B------:R-:W-:Y:S02]  /*39a0*/  ISETP.GT.AND P2, PT, R132, 0x12, PT ;  /* 0x000000128400780c */ /* 0x000fe40003f44270 */
[----:B------:R-:W-:Y:S02]  /*39b0*/  FSEL R12, R12, -INF , P4 ;  /* 0xff8000000c0c7808 */ /* 0x000fe40002000000 */
[----:B------:R-:W-:Y:S02]  /*39c0*/  ISETP.GT.AND P4, PT, R132, 0x13, PT ;  /* 0x000000138400780c */ /* 0x000fe40003f84270 */
[----:B------:R-:W-:-:S02]  /*39d0*/  FSEL R120, R22, -INF , P5 ;  /* 0xff80000016787808 */ /* 0x000fc40002800000 */
[----:B------:R-:W-:Y:S01]  /*39e0*/  FMNMX3 R2, R2, R11, R121, !PT ;  /* 0x0000000b02027276 */ /* 0x000fe20007800079 */
[----:B------:R-:W-:Y:S01]  /*39f0*/  FMUL R14, R25, UR4 ;  /* 0x00000004190e7c20 */ /* 0x000fe20008400000 */
[----:B------:R-:W-:Y:S01]  /*3a00*/  FMUL R158, R61, UR4 ;  /* 0x000000043d9e7c20 */ /* 0x000fe20008400000 */
[----:B------:R-:W-:Y:S01]  /*3a10*/  FMUL R61, R119, UR4 ;  /* 0x00000004773d7c20 */ /* 0x000fe20008400000 */
[C---:B------:R-:W-:Y:S02]  /*3a20*/  ISETP.GT.AND P5, PT, R132.reuse, 0x14, PT ;  /* 0x000000148400780c */ /* 0x040fe40003fa4270 */
[----:B------:R-:W-:Y:S02]  /*3a30*/  FSEL R13, R13, -INF , P2 ;  /* 0xff8000000d0d7808 */ /* 0x000fe40001000000 */
[----:B------:R-:W-:Y:S02]  /*3a40*/  ISETP.GT.AND P2, PT, R132, 0x15, PT ;  /* 0x000000158400780c */ /* 0x000fe40003f44270 */
[----:B------:R-:W-:-:S02]  /*3a50*/  FSEL R119, R24, -INF , P4 ;  /* 0xff80000018777808 */ /* 0x000fc40002000000 */
[----:B------:R-:W-:Y:S01]  /*3a60*/  FMNMX3 R2, R2, R12, R120, !PT ;  /* 0x0000000c02027276 */ /* 0x000fe20007800078 */
[----:B------:R-:W-:Y:S01]  /*3a70*/  FMUL R15, R27, UR4 ;  /* 0x000000041b0f7c20 */ /* 0x000fe20008400000 */
[----:B------:R-:W-:Y:S02]  /*3a80*/  ISETP.GT.AND P4, PT, R132, 0x16, PT ;  /* 0x000000168400780c */ /* 0x000fe40003f84270 */
[----:B------:R-:W-:Y:S02]  /*3a90*/  FSEL R14, R14, -INF , P5 ;  /* 0xff8000000e0e7808 */ /* 0x000fe40002800000 */
[----:B------:R-:W-:Y:S02]  /*3aa0*/  ISETP.GT.AND P5, PT, R132, 0x17, PT ;  /* 0x000000178400780c */ /* 0x000fe40003fa4270 */
[----:B------:R-:W-:Y:S02]  /*3ab0*/  FSEL R118, R26, -INF , P2 ;  /* 0xff8000001a767808 */ /* 0x000fe40001000000 */
[----:B------:R-:W-:Y:S01]  /*3ac0*/  FMNMX3 R2, R2, R13, R119, !PT ;  /* 0x0000000d02027276 */ /* 0x000fe20007800077 */
[----:B------:R-:W-:Y:S01]  /*3ad0*/  FMUL R16, R29, UR4 ;  /* 0x000000041d107c20 */ /* 0x000fe20008400000 */
[----:B------:R-:W-:Y:S01]  /*3ae0*/  FMUL R25, R47, UR4 ;  /* 0x000000042f197c20 */ /* 0x000fe20008400000 */
[----:B------:R-:W-:Y:S01]  /*3af0*/  FMUL R47, R91, UR4 ;  /* 0x000000045b2f7c20 */ /* 0x000fe20008400000 */
[----:B------:R-:W-:-:S02]  /*3b00*/  ISETP.GT.AND P2, PT, R132, 0x18, PT ;  /* 0x000000188400780c */ /* 0x000fc40003f44270 */
[----:B------:R-:W-:Y:S02]  /*3b10*/  FSEL R15, R15, -INF , P4 ;  /* 0xff8000000f0f7808 */ /* 0x000fe40002000000 */
[----:B------:R-:W-:Y:S02]  /*3b20*/  ISETP.GT.AND P4, PT, R132, 0x19, PT ;  /* 0x000000198400780c */ /* 0x000fe40003f84270 */
[----:B------:R-:W-:Y:S02]  /*3b30*/  FSEL R91, R28, -INF , P5 ;  /* 0xff8000001c5b7808 */ /* 0x000fe40002800000 */
[----:B------:R-:W-:Y:S01]  /*3b40*/  FMNMX3 R2, R2, R14, R118, !PT ;  /* 0x0000000e02027276 */ /* 0x000fe20007800076 */
[----:B------:R-:W-:Y:S01]  /*3b50*/  FMUL R17, R31, UR4 ;  /* 0x000000041f117c20 */ /* 0x000fe20008400000 */
[----:B------:R-:W-:Y:S02]  /*3b60*/  ISETP.GT.AND P5, PT, R132, 0x1a, PT ;  /* 0x0000001a8400780c */ /* 0x000fe40003fa4270 */
[----:B------:R-:W-:-:S02]  /*3b70*/  FSEL R16, R16, -INF , P2 ;  /* 0xff80000010107808 */ /* 0x000fc40001000000 */
[----:B------:R-:W-:Y:S02]  /*3b80*/  ISETP.GT.AND P2, PT, R132, 0x1b, PT ;  /* 0x0000001b8400780c */ /* 0x000fe40003f44270 */
[----:B------:R-:W-:Y:S02]  /*3b90*/  FSEL R74, R30, -INF , P4 ;  /* 0xff8000001e4a7808 */ /* 0x000fe40002000000 */
[----:B------:R-:W-:Y:S02]  /*3ba0*/  FMNMX3 R2, R2, R15, R91, !PT ;  /* 0x0000000f02027276 */ /* 0x000fe4000780005b */
[C---:B------:R-:W-:Y:S02]  /*3bb0*/  ISETP.GT.AND P4, PT, R132.reuse, 0x1c, PT ;  /* 0x0000001c8400780c */ /* 0x040fe40003f84270 */
[----:B------:R-:W-:Y:S02]  /*3bc0*/  FSEL R17, R17, -INF , P5 ;  /* 0xff80000011117808 */ /* 0x000fe40002800000 */
[----:B------:R-:W-:-:S02]  /*3bd0*/  ISETP.GT.AND P5, PT, R132, 0x1d, PT ;  /* 0x0000001d8400780c */ /* 0x000fc40003fa4270 */
[----:B------:R-:W-:Y:S02]  /*3be0*/  FSEL R73, R32, -INF , P2 ;  /* 0xff80000020497808 */ /* 0x000fe40001000000 */
[----:B------:R-:W-:Y:S02]  /*3bf0*/  FMNMX3 R2, R2, R16, R74, !PT ;  /* 0x0000001002027276 */ /* 0x000fe4000780004a */
        /* <DEDUP_REMOVED lines=8> */
[----:B------:R-:W-:Y:S02]  /*3c80*/  FSEL R19, R19, -INF , P2 ;  /* 0xff80000013137808 */ /* 0x000fe40001000000 */
[C---:B------:R-:W-:Y:S02]  /*3c90*/  ISETP.GT.AND P5, PT, R132.reuse, 0x20, PT ;  /* 0x000000208400780c */ /* 0x040fe40003fa4270 */
[----:B------:R-:W-:Y:S02]  /*3ca0*/  ISETP.GT.AND P2, PT, R132, 0x21, PT ;  /* 0x000000218400780c */ /* 0x000fe40003f44270 */
[----:B------:R-:W-:-:S02]  /*3cb0*/  FSEL R117, R36, -INF , P4 ;  /* 0xff80000024757808 */ /* 0x000fc40002000000 */
[----:B------:R-:W-:Y:S02]  /*3cc0*/  FMNMX3 R2, R2, R18, R72, !PT ;  /* 0x0000001202027276 */ /* 0x000fe40007800048 */
[----:B------:R-:W-:Y:S02]  /*3cd0*/  ISETP.GT.AND P4, PT, R132, 0x22, PT ;  /* 0x000000228400780c */ /* 0x000fe40003f84270 */
[----:B------:R-:W-:Y:S02]  /*3ce0*/  FSEL R20, R20, -INF , P5 ;  /* 0xff80000014147808 */ /* 0x000fe40002800000 */
[----:B------:R-:W-:Y:S02]  /*3cf0*/  FSEL R116, R175, -INF , P2 ;  /* 0xff800000af747808 */ /* 0x000fe40001000000 */
[----:B------:R-:W-:Y:S01]  /*3d00*/  FMNMX3 R2, R2, R19, R117, !PT ;  /* 0x0000001302027276 */ /* 0x000fe20007800075 */
[----:B------:R-:W-:Y:S01]  /*3d10*/  FMUL R31, R59, UR4 ;  /* 0x000000043b1f7c20 */ /* 0x000fe20008400000 */
[----:B------:R-:W-:Y:S01]  /*3d20*/  FMUL R59, R115, UR4 ;  /* 0x00000004733b7c20 */ /* 0x000fe20008400000 */
[----:B------:R-:W-:-:S02]  /*3d30*/  ISETP.GT.AND P2, PT, R132, 0x24, PT ;  /* 0x000000248400780c */ /* 0x000fc40003f44270 */
[----:B------:R-:W-:Y:S02]  /*3d40*/  ISETP.GT.AND P5, PT, R132, 0x25, PT ;  /* 0x000000258400780c */ /* 0x000fe40003fa4270 */
[----:B------:R-:W-:Y:S02]  /*3d50*/  FSEL R21, R21, -INF , P4 ;  /* 0xff80000015157808 */ /* 0x000fe40002000000 */
[----:B------:R-:W-:Y:S02]  /*3d60*/  FSEL R115, R174, -INF , P3 ;  /* 0xff800000ae737808 */ /* 0x000fe40001800000 */
[----:B------:R-:W-:Y:S01]  /*3d70*/  FMNMX3 R2, R2, R20, R116, !PT ;  /* 0x0000001402027276 */ /* 0x000fe20007800074 */
[----:B------:R-:W-:Y:S01]  /*3d80*/  FMUL R23, R43, UR4 ;  /* 0x000000042b177c20 */ /* 0x000fe20008400000 */
[C---:B------:R-:W-:Y:S02]  /*3d90*/  ISETP.GT.AND P4, PT, R132.reuse, 0x26, PT ;  /* 0x000000268400780c */ /* 0x040fe40003f84270 */
[----:B------:R-:W-:-:S02]  /*3da0*/  ISETP.GT.AND P3, PT, R132, 0x27, PT ;  /* 0x000000278400780c */ /* 0x000fc40003f64270 */
[----:B------:R-:W-:Y:S02]  /*3db0*/  FSEL R22, R173, -INF , P2 ;  /* 0xff800000ad167808 */ /* 0x000fe40001000000 */
[----:B------:R-:W-:Y:S02]  /*3dc0*/  FSEL R114, R172, -INF , P5 ;  /* 0xff800000ac727808 */ /* 0x000fe40002800000 */
[----:B------:R-:W-:Y:S02]  /*3dd0*/  FMNMX3 R2, R2, R21, R115, !PT ;  /* 0x0000001502027276 */ /* 0x000fe40007800073 */
[C---:B------:R-:W-:Y:S02]  /*3de0*/  ISETP.GT.AND P2, PT, R132.reuse, 0x28, PT ;  /* 0x000000288400780c */ /* 0x040fe40003f44270 */
[----:B------:R-:W-:Y:S02]  /*3df0*/  ISETP.GT.AND P5, PT, R132, 0x29, PT ;  /* 0x000000298400780c */ /* 0x000fe40003fa4270 */
[----:B------:R-:W-:-:S02]  /*3e00*/  FSEL R23, R23, -INF , P4 ;  /* 0xff80000017177808 */ /* 0x000fc40002000000 */
[----:B------:R-:W-:Y:S02]  /*3e10*/  FSEL R113, R171, -INF , P3 ;  /* 0xff800000ab717808 */ /* 0x000fe40001800000 */
[----:B------:R-:W-:Y:S02]  /*3e20*/  FMNMX3 R2, R2, R22, R114, !PT ;  /* 0x0000001602027276 */ /* 0x000fe40007800072 */
[C---:B------:R-:W-:Y:S02]  /*3e30*/  ISETP.GT.AND P4, PT, R132.reuse, 0x2a, PT ;  /* 0x0000002a8400780c */ /* 0x040fe40003f84270 */
[----:B------:R-:W-:Y:S02]  /*3e40*/  ISETP.GT.AND P3, PT, R132, 0x2b, PT ;  /* 0x0000002b8400780c */ /* 0x000fe40003f64270 */
[----:B------:R-:W-:Y:S02]  /*3e50*/  FSEL R24, R170, -INF , P2 ;  /* 0xff800000aa187808 */ /* 0x000fe40001000000 */
[----:B------:R-:W-:-:S02]  /*3e60*/  FSEL R112, R169, -INF , P5 ;  /* 0xff800000a9707808 */ /* 0x000fc40002800000 */
[----:B------:R-:W-:Y:S01]  /*3e70*/  FMNMX3 R2, R2, R23, R113, !PT ;  /* 0x0000001702027276 */ /* 0x000fe20007800071 */
[----:B------:R-:W-:Y:S01]  /*3e80*/  FMUL R167, R49, UR4 ;  /* 0x0000000431a77c20 */ /* 0x000fe20008400000 */
[----:B------:R-:W-:Y:S01]  /*3e90*/  FMUL R166, R50, UR4 ;  /* 0x0000000432a67c20 */ /* 0x000fe20008400000 */
[C---:B------:R-:W-:Y:S02]  /*3ea0*/  ISETP.GT.AND P2, PT, R132.reuse, 0x2c, PT ;  /* 0x0000002c8400780c */ /* 0x040fe40003f44270 */
[----:B------:R-:W-:Y:S02]  /*3eb0*/  ISETP.GT.AND P5, PT, R132, 0x2d, PT ;  /* 0x0000002d8400780c */ /* 0x000fe40003fa4270 */
[----:B------:R-:W-:Y:S02]  /*3ec0*/  FSEL R25, R25, -INF , P4 ;  /* 0xff80000019197808 */ /* 0x000fe40002000000 */
[----:B------:R-:W-:Y:S02]  /*3ed0*/  FSEL R111, R168, -INF , P3 ;  /* 0xff800000a86f7808 */ /* 0x000fe40001800000 */
[----:B------:R-:W-:Y:S01]  /*3ee0*/  FMNMX3 R2, R2, R24, R112, !PT ;  /* 0x0000001802027276 */ /* 0x000fe20007800070 */
[----:B------:R-:W-:Y:S01]  /*3ef0*/  FMUL R145, R82, UR4 ;  /* 0x0000000452917c20 */ /* 0x000fe20008400000 */
[----:B------:R-:W-:Y:S01]  /*3f00*/  FMUL R27, R51, UR4 ;  /* 0x00000004331b7c20 */ /* 0x000fe20008400000 */
        /* <DEDUP_REMOVED lines=29> */
[----:B------:R-:W-:Y:S01]  /*40e0*/  FMNMX3 R2, R2, R28, R108, !PT ;  /* 0x0000001c02027276 */ /* 0x000fe2000780006c */
[----:B------:R-:W-:Y:S01]  /*40f0*/  FMUL R144, R83, UR4 ;  /* 0x0000000453907c20 */ /* 0x000fe20008400000 */
[----:B------:R-:W-:Y:S01]  /*4100*/  FMUL R83, R106, UR4 ;  /* 0x000000046a537c20 */ /* 0x000fe20008400000 */
[C---:B------:R-:W-:Y:S02]  /*4110*/  ISETP.GT.AND P4, PT, R132.reuse, 0x36, PT ;  /* 0x000000368400780c */ /* 0x040fe40003f84270 */
[----:B------:R-:W-:Y:S02]  /*4120*/  ISETP.GT.AND P3, PT, R132, 0x37, PT ;  /* 0x000000378400780c */ /* 0x000fe40003f64270 */
[----:B------:R-:W-:-:S02]  /*4130*/  FSEL R30, R161, -INF , P2 ;  /* 0xff800000a11e7808 */ /* 0x000fc40001000000 */
[----:B------:R-:W-:Y:S02]  /*4140*/  FSEL R106, R160, -INF , P5 ;  /* 0xff800000a06a7808 */ /* 0x000fe40002800000 */
[----:B------:R-:W-:Y:S01]  /*4150*/  FMNMX3 R2, R2, R29, R107, !PT ;  /* 0x0000001d02027276 */ /* 0x000fe2000780006b */
[----:B------:R-:W-:Y:S01]  /*4160*/  FMUL R54, R105, UR4 ;  /* 0x0000000469367c20 */ /* 0x000fe20008400000 */
        /* <DEDUP_REMOVED lines=72> */
[C---:B------:R-:W-:Y:S02]  /*45f0*/  ISETP.GT.AND P4, PT, R132.reuse, 0x4e, PT ;  /* 0x0000004e8400780c */ /* 0x040fe40003f84270 */
[----:B------:R-:W-:Y:S02]  /*4600*/  ISETP.GT.AND P3, PT, R132, 0x4f, PT ;  /* 0x0000004f8400780c */ /* 0x000fe40003f64270 */
[----:B------:R-:W-:-:S02]  /*4610*/  FSEL R42, R42, -INF , P2 ;  /* 0xff8000002a2a7808 */ /* 0x000fc40001000000 */
[----:B------:R-:W-:Y:S02]  /*4620*/  FSEL R95, R145, -INF , P5 ;  /* 0xff800000915f7808 */ /* 0x000fe40002800000 */
[----:B------:R-:W-:Y:S01]  /*4630*/  FMNMX3 R2, R2, R41, R96, !PT ;  /* 0x0000002902027276 */ /* 0x000fe20007800060 */
[----:B------:R-:W-:Y:S01]  /*4640*/  FMUL R45, R87, UR4 ;  /* 0x00000004572d7c20 */ /* 0x000fe20008400000 */
        /* <DEDUP_REMOVED lines=20> */
[----:B------:R-:W-:-:S02]  /*4790*/  FMNMX3 R2, R2, R44, R92, !PT ;  /* 0x0000002c02027276 */ /* 0x000fc4000780005c */
[C---:B------:R-:W-:Y:S02]  /*47a0*/  ISETP.GT.AND P3, PT, R132.reuse, 0x57, PT ;  /* 0x000000578400780c */ /* 0x040fe40003f64270 */
[----:B------:R-:W-:Y:S02]  /*47b0*/  ISETP.GT.AND P4, PT, R132, 0x56, PT ;  /* 0x000000568400780c */ /* 0x000fe40003f84270 */
[----:B------:R-:W-:Y:S02]  /*47c0*/  FSEL R46, R46, -INF , P2 ;  /* 0xff8000002e2e7808 */ /* 0x000fe40001000000 */
[----:B------:R-:W-:Y:S02]  /*47d0*/  FSEL R89, R89, -INF , P5 ;  /* 0xff80000059597808 */ /* 0x000fe40002800000 */
[----:B------:R-:W-:Y:S02]  /*47e0*/  FMNMX3 R2, R2, R45, R90, !PT ;  /* 0x0000002d02027276 */ /* 0x000fe4000780005a */
[----:B------:R-:W-:-:S02]  /*47f0*/  FSEL R88, R88, -INF , P3 ;  /* 0xff80000058587808 */ /* 0x000fc40001800000 */
[C---:B------:R-:W-:Y:S02]  /*4800*/  ISETP.GT.AND P2, PT, R132.reuse, 0x58, PT ;  /* 0x000000588400780c */ /* 0x040fe40003f44270 */
[C---:B------:R-:W-:Y:S02]  /*4810*/  ISETP.GT.AND P5, PT, R132.reuse, 0x59, PT ;  /* 0x000000598400780c */ /* 0x040fe40003fa4270 */
[----:B------:R-:W-:Y:S02]  /*4820*/  FSEL R47, R47, -INF , P4 ;  /* 0xff8000002f2f7808 */ /* 0x000fe40002000000 */
[----:B------:R-:W-:Y:S02]  /*4830*/  ISETP.GT.AND P3, PT, R132, 0x5b, PT ;  /* 0x0000005b8400780c */ /* 0x000fe40003f64270 */
[----:B------:R-:W-:Y:S02]  /*4840*/  FMNMX3 R2, R2, R46, R89, !PT ;  /* 0x0000002e02027276 */ /* 0x000fe40007800059 */
[----:B------:R-:W-:-:S02]  /*4850*/  ISETP.GT.AND P4, PT, R132, 0x5a, PT ;  /* 0x0000005a8400780c */ /* 0x000fc40003f84270 */
[----:B------:R-:W-:Y:S02]  /*4860*/  FSEL R48, R48, -INF , P2 ;  /* 0xff80000030307808 */ /* 0x000fe40001000000 */
[----:B------:R-:W-:Y:S02]  /*4870*/  FSEL R87, R87, -INF , P5 ;  /* 0xff80000057577808 */ /* 0x000fe40002800000 */
[----:B------:R-:W-:Y:S02]  /*4880*/  FSEL R71, R71, -INF , P3 ;  /* 0xff80000047477808 */ /* 0x000fe40001800000 */
[----:B------:R-:W-:Y:S02]  /*4890*/  FMNMX3 R2, R2, R47, R88, !PT ;  /* 0x0000002f02027276 */ /* 0x000fe40007800058 */
[C---:B------:R-:W-:Y:S02]  /*48a0*/  ISETP.GT.AND P3, PT, R132.reuse, 0x5f, PT ;  /* 0x0000005f8400780c */ /* 0x040fe40003f64270 */
[----:B------:R-:W-:-:S02]  /*48b0*/  ISETP.GT.AND P2, PT, R132, 0x5c, PT ;  /* 0x0000005c8400780c */ /* 0x000fc40003f44270 */
[----:B------:R-:W-:Y:S02]  /*48c0*/  ISETP.GT.AND P5, PT, R132, 0x5d, PT ;  /* 0x0000005d8400780c */ /* 0x000fe40003fa4270 */
[----:B------:R-:W-:Y:S02]  /*48d0*/  FSEL R49, R49, -INF , P4 ;  /* 0xff80000031317808 */ /* 0x000fe40002000000 */
[----:B------:R-:W-:Y:S02]  /*48e0*/  FMNMX3 R2, R2, R48, R87, !PT ;  /* 0x0000003002027276 */ /* 0x000fe40007800057 */
[----:B------:R-:W-:Y:S02]  /*48f0*/  FSEL R68, R68, -INF , P3 ;  /* 0xff80000044447808 */ /* 0x000fe40001800000 */
[C---:B------:R-:W-:Y:S02]  /*4900*/  ISETP.GT.AND P3, PT, R132.reuse, 0x63, PT ;  /* 0x000000638400780c */ /* 0x040fe40003f64270 */
[----:B------:R-:W-:-:S02]  /*4910*/  ISETP.GT.AND P4, PT, R132, 0x5e, PT ;  /* 0x0000005e8400780c */ /* 0x000fc40003f84270 */
[----:B------:R-:W-:Y:S02]  /*4920*/  FSEL R50, R50, -INF , P2 ;  /* 0xff80000032327808 */ /* 0x000fe40001000000 */
[----:B------:R-:W-:Y:S02]  /*4930*/  FSEL R86, R86, -INF , P5 ;  /* 0xff80000056567808 */ /* 0x000fe40002800000 */
[----:B------:R-:W-:Y:S02]  /*4940*/  FMNMX3 R2, R2, R49, R71, !PT ;  /* 0x0000003102027276 */ /* 0x000fe40007800047 */
[----:B------:R-:W-:Y:S02]  /*4950*/  FSEL R84, R84, -INF , P3 ;  /* 0xff80000054547808 */ /* 0x000fe40001800000 */
[C---:B------:R-:W-:Y:S02]  /*4960*/  ISETP.GT.AND P3, PT, R132.reuse, 0x67, PT ;  /* 0x000000678400780c */ /* 0x040fe40003f64270 */
[----:B------:R-:W-:-:S02]  /*4970*/  ISETP.GT.AND P2, PT, R132, 0x60, PT ;  /* 0x000000608400780c */ /* 0x000fc40003f44270 */
[----:B------:R-:W-:Y:S02]  /*4980*/  ISETP.GT.AND P5, PT, R132, 0x61, PT ;  /* 0x000000618400780c */ /* 0x000fe40003fa4270 */
[----:B------:R-:W-:Y:S02]  /*4990*/  FSEL R51, R51, -INF , P4 ;  /* 0xff80000033337808 */ /* 0x000fe40002000000 */
[----:B------:R-:W-:Y:S02]  /*49a0*/  FMNMX3 R76, R2, R50, R86, !PT ;  /* 0x00000032024c7276 */ /* 0x000fe40007800056 */
[----:B------:R-:W-:Y:S02]  /*49b0*/  FSEL R2, R70, -INF , P3 ;  /* 0xff80000046027808 */ /* 0x000fe40001800000 */
[----:B------:R-:W-:Y:S02]  /*49c0*/  ISETP.GT.AND P4, PT, R132, 0x62, PT ;  /* 0x000000628400780c */ /* 0x000fe40003f84270 */
[----:B------:R-:W-:-:S02]  /*49d0*/  FSEL R52, R52, -INF , P2 ;  /* 0xff80000034347808 */ /* 0x000fc40001000000 */
[----:B------:R-:W-:Y:S02]  /*49e0*/  FSEL R85, R85, -INF , P5 ;  /* 0xff80000055557808 */ /* 0x000fe40002800000 */
[----:B------:R-:W-:Y:S02]  /*49f0*/  FMNMX3 R70, R76, R51, R68, !PT ;  /* 0x000000334c467276 */ /* 0x000fe40007800044 */
[C---:B------:R-:W-:Y:S02]  /*4a00*/  ISETP.GT.AND P2, PT, R132.reuse, 0x64, PT ;  /* 0x000000648400780c */ /* 0x040fe40003f44270 */
[----:B------:R-:W-:Y:S02]  /*4a10*/  ISETP.GT.AND P5, PT, R132, 0x65, PT ;  /* 0x000000658400780c */ /* 0x000fe40003fa4270 */
[----:B------:R-:W-:Y:S02]  /*4a20*/  FSEL R53, R53, -INF , P4 ;  /* 0xff80000035357808 */ /* 0x000fe40002000000 */
[----:B------:R-:W-:-:S02]  /*4a30*/  FMNMX3 R70, R70, R52, R85, !PT ;  /* 0x0000003446467276 */ /* 0x000fc40007800055 */
[----:B------:R-:W-:Y:S02]  /*4a40*/  ISETP.GT.AND P4, PT, R132, 0x66, PT ;  /* 0x000000668400780c */ /* 0x000fe40003f84270 */
[----:B------:R-:W-:Y:S02]  /*4a50*/  FSEL R54, R54, -INF , P2 ;  /* 0xff80000036367808 */ /* 0x000fe40001000000 */
[----:B------:R-:W-:Y:S02]  /*4a60*/  FSEL R83, R83, -INF , P5 ;  /* 0xff80000053537808 */ /* 0x000fe40002800000 */
[----:B------:R-:W-:Y:S02]  /*4a70*/  FMNMX3 R70, R70, R53, R84, !PT ;  /* 0x0000003546467276 */ /* 0x000fe40007800054 */
[C---:B------:R-:W-:Y:S02]  /*4a80*/  ISETP.GT.AND P2, PT, R132.reuse, 0x68, PT ;  /* 0x000000688400780c */ /* 0x040fe40003f44270 */
[----:B------:R-:W-:-:S02]  /*4a90*/  ISETP.GT.AND P5, PT, R132, 0x69, PT ;  /* 0x000000698400780c */ /* 0x000fc40003fa4270 */
[----:B------:R-:W-:Y:S02]  /*4aa0*/  FSEL R55, R55, -INF , P4 ;  /* 0xff80000037377808 */ /* 0x000fe40002000000 */
[----:B------:R-:W-:Y:S02]  /*4ab0*/  FMNMX3 R70, R70, R54, R83, !PT ;  /* 0x0000003646467276 */ /* 0x000fe40007800053 */
[C---:B------:R-:W-:Y:S02]  /*4ac0*/  ISETP.GT.AND P4, PT, R132.reuse, 0x6a, PT ;  /* 0x0000006a8400780c */ /* 0x040fe40003f84270 */
[----:B------:R-:W-:Y:S02]  /*4ad0*/  ISETP.GT.AND P3, PT, R132, 0x6b, PT ;  /* 0x0000006b8400780c */ /* 0x000fe40003f64270 */
[----:B------:R-:W-:Y:S02]  /*4ae0*/  FSEL R56, R56, -INF , P2 ;  /* 0xff80000038387808 */ /* 0x000fe40001000000 */
[----:B------:R-:W-:-:S02]  /*4af0*/  FSEL R82, R82, -INF , P5 ;  /* 0xff80000052527808 */ /* 0x000fc40002800000 */
[----:B------:R-:W-:Y:S02]  /*4b00*/  FMNMX3 R70, R70, R55, R2, !PT ;  /* 0x0000003746467276 */ /* 0x000fe40007800002 */
        /* <DEDUP_REMOVED lines=10> */
[----:B------:R-:W-:-:S02]  /*4bb0*/  ISETP.GT.AND P2, PT, R132, 0x70, PT ;  /* 0x000000708400780c */ /* 0x000fc40003f44270 */
[----:B------:R-:W-:Y:S02]  /*4bc0*/  ISETP.GT.AND P5, PT, R132, 0x71, PT ;  /* 0x000000718400780c */ /* 0x000fe40003fa4270 */
[----:B------:R-:W-:Y:S02]  /*4bd0*/  FSEL R59, R59, -INF , P4 ;  /* 0xff8000003b3b7808 */ /* 0x000fe40002000000 */
[----:B------:R-:W-:Y:S02]  /*4be0*/  FSEL R79, R79, -INF , P3 ;  /* 0xff8000004f4f7808 */ /* 0x000fe40001800000 */
[----:B------:R-:W-:Y:S02]  /*4bf0*/  FMNMX3 R70, R70, R58, R80, !PT ;  /* 0x0000003a46467276 */ /* 0x000fe40007800050 */
        /* <DEDUP_REMOVED lines=29> */
[----:B------:R-:W-:Y:S01]  /*4dd0*/  FMNMX3 R76, R70, R64, R66, !PT ;  /* 0x00000040464c7276 */ /* 0x000fe20007800042 */
[----:B------:R-:W-:Y:S01]  /*4de0*/  FMUL R131, R131, UR4 ;  /* 0x0000000483837c20 */ /* 0x000fe20008400000 */
[----:B------:R-:W-:Y:S02]  /*4df0*/  ISETP.GT.AND P3, PT, R132, 0x7e, PT ;  /* 0x0000007e8400780c */ /* 0x000fe40003f64270 */
[----:B------:R-:W-:-:S02]  /*4e00*/  FSEL R70, R176, -INF , P2 ;  /* 0xff800000b0467808 */ /* 0x000fc40001000000 */
[----:B------:R-:W-:Y:S02]  /*4e10*/  FSEL R69, R69, -INF , P5 ;  /* 0xff80000045457808 */ /* 0x000fe40002800000 */
[----:B------:R-:W-:Y:S02]  /*4e20*/  FMNMX3 R76, R76, R65, R43, !PT ;  /* 0x000000414c4c7276 */ /* 0x000fe4000780002b */
[----:B------:R-:W-:Y:S02]  /*4e30*/  FSEL R133, R131, -INF , P3 ;  /* 0xff80000083857808 */ /* 0x000fe40001800000 */
[----:B------:R-:W-:-:S04]  /*4e40*/  FMNMX3 R76, R76, R70, R69, !PT ;  /* 0x000000464c4c7276 */ /* 0x000fc80007800045 */
[----:B------:R-:W-:-:S05]  /*4e50*/  FMNMX3 R76, R76, -INF , R133, !PT ;  /* 0xff8000004c4c7876 */ /* 0x000fca0007800085 */
[--C-:B------:R-:W-:Y:S01]  /*4e60*/  FADD R130, R130, -R76.reuse ;  /* 0x8000004c82827221 */ /* 0x100fe20000000000 */
[----:B------:R-:W-:-:S03]  /*4e70*/  FADD R129, R129, -R76 ;  /* 0x8000004c81817221 */ /* 0x000fc60000000000 */
[----:B------:R-:W-:Y:S01]  /*4e80*/  FMUL R130, R130, 1.4426950216293334961 ;  /* 0x3fb8aa3b82827820 */ /* 0x000fe20000400000 */
[--C-:B------:R-:W-:Y:S01]  /*4e90*/  FADD R131, R4, -R76.reuse ;  /* 0x8000004c04837221 */ /* 0x100fe20000000000 */
[----:B------:R-:W-:Y:S02]  /*4ea0*/  FMUL R129, R129, 1.4426950216293334961 ;  /* 0x3fb8aa3b81817820 */ /* 0x000fe40000400000 */
[----:B------:R0:W-:Y:S01]  /*4eb0*/  MUFU.EX2 R4, R130 ;  /* 0x0000008200047308 */ /* 0x0001e20000000800 */
[--C-:B------:R-:W-:Y:S01]  /*4ec0*/  FADD R126, R126, -R76.reuse ;  /* 0x8000004c7e7e7221 */ /* 0x100fe20000000000 */
[----:B0-----:R-:W-:-:S06]  /*4ed0*/  FADD R130, R5, -R76 ;  /* 0x8000004c05827221 */ /* 0x001fcc0000000000 */
[----:B------:R0:W-:Y:S01]  /*4ee0*/  MUFU.EX2 R5, R129 ;  /* 0x0000008100057308 */ /* 0x0001e20000000800 */
[----:B------:R-:W-:Y:S01]  /*4ef0*/  FMUL R126, R126, 1.4426950216293334961 ;  /* 0x3fb8aa3b7e7e7820 */ /* 0x000fe20000400000 */
[--C-:B------:R-:W-:Y:S01]  /*4f00*/  FADD R125, R125, -R76.reuse ;  /* 0x8000004c7d7d7221 */ /* 0x100fe20000000000 */
[----:B0-----:R-:W-:Y:S01]  /*4f10*/  FMUL R129, R130, 1.4426950216293334961 ;  /* 0x3fb8aa3b82817820 */ /* 0x001fe20000400000 */
[----:B------:R-:W-:-:S04]  /*4f20*/  FADD R130, R6, -R76 ;  /* 0x8000004c06827221 */ /* 0x000fc80000000000 */
[----:B------:R0:W-:Y:S01]  /*4f30*/  MUFU.EX2 R6, R126 ;  /* 0x0000007e00067308 */ /* 0x0001e20000000800 */
[----:B------:R-:W-:Y:S01]  /*4f40*/  FMUL R130, R130, 1.4426950216293334961 ;  /* 0x3fb8aa3b82827820 */ /* 0x000fe20000400000 */
[----:B------:R-:W-:Y:S01]  /*4f50*/  FMUL R125, R125, 1.4426950216293334961 ;  /* 0x3fb8aa3b7d7d7820 */ /* 0x000fe20000400000 */
[--C-:B------:R-:W-:Y:S01]  /*4f60*/  FADD R124, R124, -R76.reuse ;  /* 0x8000004c7c7c7221 */ /* 0x100fe20000000000 */
[----:B0-----:R-:W-:-:S04]  /*4f70*/  FADD R126, R7, -R76 ;  /* 0x8000004c077e7221 */ /* 0x001fc80000000000 */
[----:B------:R0:W-:Y:S01]  /*4f80*/  MUFU.EX2 R7, R130 ;  /* 0x0000008200077308 */ /* 0x0001e20000000800 */
[----:B------:R-:W-:Y:S01]  /*4f90*/  FMUL R124, R124, 1.4426950216293334961 ;  /* 0x3fb8aa3b7c7c7820 */ /* 0x000fe20000400000 */
[--C-:B------:R-:W-:Y:S01]  /*4fa0*/  FADD R123, R123, -R76.reuse ;  /* 0x8000004c7b7b7221 */ /* 0x100fe20000000000 */
[----:B0-----:R-:W-:-:S05]  /*4fb0*/  FADD R130, R8, -R76 ;  /* 0x8000004c08827221 */ /* 0x001fca0000000000 */
[----:B------:R0:W-:Y:S01]  /*4fc0*/  MUFU.EX2 R8, R125 ;  /* 0x0000007d00087308 */ /* 0x0001e20000000800 */
[----:B------:R-:W-:Y:S01]  /*4fd0*/  FMUL R123, R123, 1.4426950216293334961 ;  /* 0x3fb8aa3b7b7b7820 */ /* 0x000fe20000400000 */
[--C-:B------:R-:W-:Y:S01]  /*4fe0*/  FADD R122, R122, -R76.reuse ;  /* 0x8000004c7a7a7221 */ /* 0x100fe20000000000 */
[----:B0-----:R-:W-:Y:S01]  /*4ff0*/  FMUL R125, R130, 1.4426950216293334961 ;  /* 0x3fb8aa3b827d7820 */ /* 0x001fe20000400000 */
[----:B------:R-:W-:-:S04]  /*5000*/  FADD R130, R9, -R76 ;  /* 0x8000004c09827221 */ /* 0x000fc80000000000 */
        /* <DEDUP_REMOVED lines=22> */
[----:B0-----:R-:W-:Y:S01]  /*5170*/  FMUL R120, R130, 1.4426950216293334961 ;  /* 0x3fb8aa3b82787820 */ /* 0x001fe20000400000 */
[----:B------:R-:W-:-:S05]  /*5180*/  FADD R130, R14, -R76 ;  /* 0x8000004c0e827221 */ /* 0x000fca0000000000 */
[----:B------:R0:W-:Y:S02]  /*5190*/  MUFU.EX2 R14, R119 ;  /* 0x00000077000e7308 */ /* 0x0001e40000000800 */
[----:B0-----:R-:W-:Y:S01]  /*51a0*/  FMUL R119, R130, 1.4426950216293334961 ;  /* 0x3fb8aa3b82777820 */ /* 0x001fe20000400000 */
[----:B------:R-:W-:-:S05]  /*51b0*/  FADD R130, R15, -R76 ;  /* 0x8000004c0f827221 */ /* 0x000fca0000000000 */
[----:B------:R0:W-:Y:S01]  /*51c0*/  MUFU.EX2 R15, R118 ;  /* 0x00000076000f7308 */ /* 0x0001e20000000800 */
[----:B------:R-:W-:Y:S01]  /*51d0*/  FMUL R130, R130, 1.4426950216293334961 ;  /* 0x3fb8aa3b82827820 */ /* 0x000fe20000400000 */
[----:B0-----:R-:W-:-:S06]  /*51e0*/  FADD R118, R91, -R76 ;  /* 0x8000004c5b767221 */ /* 0x001fcc0000000000 */
        /* <DEDUP_REMOVED lines=17> */
[--C-:B------:R-:W-:Y:S01]  /*5300*/  FADD R117, R117, -R76.reuse ;  /* 0x8000004c75757221 */ /* 0x100fe20000000000 */
[----:B0-----:R-:W-:-:S05]  /*5310*/  FADD R118, R72, -R76 ;  /* 0x8000004c48767221 */ /* 0x001fca0000000000 */
        /* <DEDUP_REMOVED lines=74> */
[----:B0-----:R-:W-:Y:S01]  /*57c0*/  FMUL R105, R130, 1.4426950216293334961 ;  /* 0x3fb8aa3b82697820 */ /* 0x001fe20000400000 */
[----:B------:R-:W-:-:S03]  /*57d0*/  FADD R130, R33, -R76 ;  /* 0x8000004c21827221 */ /* 0x000fc60000000000 */
[----:B------:R0:W-:Y:S01]  /*57e0*/  MUFU.EX2 R33, R104 ;  /* 0x0000006800217308 */ /* 0x0001e20000000800 */
[----:B------:R-:W-:Y:S01]  /*57f0*/  FMUL R102, R102, 1.4426950216293334961 ;  /* 0x3fb8aa3b66667820 */ /* 0x000fe20000400000 */
[--C-:B------:R-:W-:Y:S01]  /*5800*/  FADD R127, R127, -R76.reuse ;  /* 0x8000004c7f7f7221 */ /* 0x100fe20000000000 */
[--C-:B------:R-:W-:Y:S01]  /*5810*/  FADD R101, R101, -R76.reuse ;  /* 0x8000004c65657221 */ /* 0x100fe20000000000 */
[----:B0-----:R-:W-:Y:S01]  /*5820*/  FMUL R104, R130, 1.4426950216293334961 ;  /* 0x3fb8aa3b82687820 */ /* 0x001fe20000400000 */
[----:B------:R-:W-:-:S03]  /*5830*/  FADD R130, R34, -R76 ;  /* 0x8000004c22827221 */ /* 0x000fc60000000000 */
[----:B------:R-:W0:Y:S01]  /*5840*/  MUFU.EX2 R131, R131 ;  /* 0x0000008300837308 */ /* 0x000e220000000800 */
[----:B------:R-:W-:Y:S01]  /*5850*/  FMUL R127, R127, 1.4426950216293334961 ;  /* 0x3fb8aa3b7f7f7820 */ /* 0x000fe20000400000 */
[----:B------:R-:W-:-:S06]  /*5860*/  FMUL R101, R101, 1.4426950216293334961 ;  /* 0x3fb8aa3b65657820 */ /* 0x000fcc0000400000 */
[----:B------:R1:W-:Y:S01]  /*5870*/  MUFU.EX2 R34, R103 ;  /* 0x0000006700227308 */ /* 0x0003e20000000800 */
[--C-:B------:R-:W-:Y:S01]  /*5880*/  FADD R100, R100, -R76.reuse ;  /* 0x8000004c64647221 */ /* 0x100fe20000000000 */
[----:B-1----:R-:W-:Y:S01]  /*5890*/  FMUL R103, R130, 1.4426950216293334961 ;  /* 0x3fb8aa3b82677820 */ /* 0x002fe20000400000 */
[----:B------:R-:W-:-:S05]  /*58a0*/  FADD R130, R35, -R76 ;  /* 0x8000004c23827221 */ /* 0x000fca0000000000 */
[----:B------:R1:W-:Y:S01]  /*58b0*/  MUFU.EX2 R35, R102 ;  /* 0x0000006600237308 */ /* 0x0003e20000000800 */
[----:B------:R-:W-:Y:S01]  /*58c0*/  FMUL R100, R100, 1.4426950216293334961 ;  /* 0x3fb8aa3b64647820 */ /* 0x000fe20000400000 */
[----:B-1----:R-:W-:Y:S01]  /*58d0*/  FMUL R102, R130, 1.4426950216293334961 ;  /* 0x3fb8aa3b82667820 */ /* 0x002fe20000400000 */
[----:B------:R-:W-:-:S05]  /*58e0*/  FADD R130, R36, -R76 ;  /* 0x8000004c24827221 */ /* 0x000fca0000000000 */
[----:B------:R-:W1:Y:S08]  /*58f0*/  MUFU.EX2 R129, R129 ;  /* 0x0000008100817308 */ /* 0x000e700000000800 */
[----:B------:R2:W-:Y:S01]  /*5900*/  MUFU.EX2 R36, R101 ;  /* 0x0000006500247308 */ /* 0x0005e20000000800 */
[----:B------:R-:W-:-:S07]  /*5910*/  FMUL R126, R126, 1.4426950216293334961 ;  /* 0x3fb8aa3b7e7e7820 */ /* 0x000fce0000400000 */
[----:B------:R-:W3:Y:S01]  /*5920*/  MUFU.EX2 R127, R127 ;  /* 0x0000007f007f7308 */ /* 0x000ee20000000800 */
[----:B--2---:R-:W-:Y:S01]  /*5930*/  FMUL R101, R130, 1.4426950216293334961 ;  /* 0x3fb8aa3b82657820 */ /* 0x004fe20000400000 */
[----:B------:R-:W-:-:S06]  /*5940*/  FADD R130, R37, -R76 ;  /* 0x8000004c25827221 */ /* 0x000fcc0000000000 */
[----:B------:R2:W-:Y:S02]  /*5950*/  MUFU.EX2 R37, R100 ;  /* 0x0000006400257308 */ /* 0x0005e40000000800 */
[----:B--2---:R-:W-:Y:S01]  /*5960*/  FMUL R100, R130, 1.4426950216293334961 ;  /* 0x3fb8aa3b82647820 */ /* 0x004fe20000400000 */
[----:B0-----:R-:W-:-:S05]  /*5970*/  FADD R130, R4, R131 ;  /* 0x0000008304827221 */ /* 0x001fca0000000000 */
[----:B------:R-:W0:Y:S01]  /*5980*/  MUFU.EX2 R126, R126 ;  /* 0x0000007e007e7308 */ /* 0x000e220000000800 */
[----:B------:R-:W-:-:S04]  /*5990*/  FADD R130, R5, R130 ;  /* 0x0000008205827221 */ /* 0x000fc80000000000 */
[----:B-1----:R-:W-:-:S03]  /*59a0*/  FADD R130, R129, R130 ;  /* 0x0000008281827221 */ /* 0x002fc60000000000 */
[----:B------:R-:W1:Y:S01]  /*59b0*/  MUFU.EX2 R125, R125 ;  /* 0x0000007d007d7308 */ /* 0x000e620000000800 */
[----:B---3--:R-:W-:-:S04]  /*59c0*/  FADD R130, R127, R130 ;  /* 0x000000827f827221 */ /* 0x008fc80000000000 */
[----:B------:R-:W-:-:S03]  /*59d0*/  FADD R130, R6, R130 ;  /* 0x0000008206827221 */ /* 0x000fc60000000000 */
[----:B------:R-:W2:Y:S01]  /*59e0*/  MUFU.EX2 R124, R124 ;  /* 0x0000007c007c7308 */ /* 0x000ea20000000800 */
[----:B------:R-:W-:-:S04]  /*59f0*/  FADD R130, R7, R130 ;  /* 0x0000008207827221 */ /* 0x000fc80000000000 */
[----:B0-----:R-:W-:-:S03]  /*5a00*/  FADD R130, R126, R130 ;  /* 0x000000827e827221 */ /* 0x001fc60000000000 */
[----:B------:R-:W0:Y:S01]  /*5a10*/  MUFU.EX2 R123, R123 ;  /* 0x0000007b007b7308 */ /* 0x000e220000000800 */
[----:B------:R-:W-:-:S04]  /*5a20*/  FADD R130, R8, R130 ;  /* 0x0000008208827221 */ /* 0x000fc80000000000 */
[----:B-1----:R-:W-:-:S03]  /*5a30*/  FADD R130, R125, R130 ;  /* 0x000000827d827221 */ /* 0x002fc60000000000 */
[----:B------:R-:W1:Y:S01]  /*5a40*/  MUFU.EX2 R122, R122 ;  /* 0x0000007a007a7308 */ /* 0x000e620000000800 */
[----:B------:R-:W-:Y:S01]  /*5a50*/  FADD R130, R9, R130 ;  /* 0x0000008209827221 */ /* 0x000fe20000000000 */
[----:B------:R-:W-:-:S03]  /*5a60*/  F2FP.BF16.F32.PACK_AB R6, R6, R127 ;  /* 0x0000007f0606723e */ /* 0x000fc600000010ff */
[----:B--2---:R-:W-:Y:S01]  /*5a70*/  FADD R130, R124, R130 ;  /* 0x000000827c827221 */ /* 0x004fe20000000000 */
[--C-:B------:R-:W-:Y:S01]  /*5a80*/  FADD R127, R98, -R76.reuse ;  /* 0x8000004c627f7221 */ /* 0x100fe20000000000 */
[----:B------:R-:W-:Y:S02]  /*5a90*/  FADD R128, R128, -R76 ;  /* 0x8000004c80807221 */ /* 0x000fe40000000000 */
[----:B------:R-:W-:Y:S01]  /*5aa0*/  FADD R130, R10, R130 ;  /* 0x000000820a827221 */ /* 0x000fe20000000000 */
[----:B------:R-:W2:Y:S01]  /*5ab0*/  MUFU.EX2 R121, R121 ;  /* 0x0000007900797308 */ /* 0x000ea20000000800 */
[----:B------:R-:W-:Y:S01]  /*5ac0*/  FMUL R127, R127, 1.4426950216293334961 ;  /* 0x3fb8aa3b7f7f7820 */ /* 0x000fe20000400000 */
[----:B------:R-:W-:Y:S01]  /*5ad0*/  FMUL R128, R128, 1.4426950216293334961 ;  /* 0x3fb8aa3b80807820 */ /* 0x000fe20000400000 */
[----:B0-----:R-:W-:Y:S01]  /*5ae0*/  FADD R130, R123, R130 ;  /* 0x000000827b827221 */ /* 0x001fe20000000000 */
[----:B------:R-:W-:Y:S01]  /*5af0*/  F2FP.BF16.F32.PACK_AB R7, R126, R7 ;  /* 0x000000077e07723e */ /* 0x000fe200000010ff */
[--C-:B------:R-:W-:Y:S01]  /*5b00*/  FADD R126, R40, -R76.reuse ;  /* 0x8000004c287e7221 */ /* 0x100fe20000000000 */
[----:B------:R-:W-:Y:S01]  /*5b10*/  F2FP.BF16.F32.PACK_AB R9, R124, R9 ;  /* 0x000000097c09723e */ /* 0x000fe200000010ff */
[--C-:B------:R-:W-:Y:S01]  /*5b20*/  FADD R124, R41, -R76.reuse ;  /* 0x8000004c297c7221 */ /* 0x100fe20000000000 */
[----:B------:R-:W-:Y:S01]  /*5b30*/  F2FP.BF16.F32.PACK_AB R5, R129, R5 ;  /* 0x000000058105723e */ /* 0x000fe200000010ff */
[----:B------:R0:W-:Y:S01]  /*5b40*/  MUFU.EX2 R40, R127 ;  /* 0x0000007f00287308 */ /* 0x0001e20000000800 */
[--C-:B------:R-:W-:Y:S01]  /*5b50*/  FADD R129, R39, -R76.reuse ;  /* 0x8000004c27817221 */ /* 0x100fe20000000000 */
[----:B------:R-:W-:Y:S01]  /*5b60*/  FMUL R126, R126, 1.4426950216293334961 ;  /* 0x3fb8aa3b7e7e7820 */ /* 0x000fe20000400000 */
[----:B------:R-:W-:Y:S01]  /*5b70*/  F2FP.BF16.F32.PACK_AB R8, R125, R8 ;  /* 0x000000087d08723e */ /* 0x000fe200000010ff */
[----:B------:R-:W-:-:S04]  /*5b80*/  FADD R125, R97, -R76 ;  /* 0x8000004c617d7221 */ /* 0x000fc80000000000 */
[----:B------:R3:W-:Y:S01]  /*5b90*/  MUFU.EX2 R39, R128 ;  /* 0x0000008000277308 */ /* 0x0007e20000000800 */
[----:B0-----:R-:W-:-:S04]  /*5ba0*/  FADD R127, R11, R130 ;  /* 0x000000820b7f7221 */ /* 0x001fc80000000000 */
[----:B-1----:R-:W-:-:S03]  /*5bb0*/  FADD R127, R122, R127 ;  /* 0x0000007f7a7f7221 */ /* 0x002fc60000000000 */
[----:B------:R-:W0:Y:S01]  /*5bc0*/  MUFU.EX2 R120, R120 ;  /* 0x0000007800787308 */ /* 0x000e220000000800 */
[----:B---3--:R-:W-:Y:S01]  /*5bd0*/  FMUL R128, R124, 1.4426950216293334961 ;  /* 0x3fb8aa3b7c807820 */ /* 0x008fe20000400000 */
[----:B------:R-:W-:Y:S01]  /*5be0*/  FADD R124, R96, -R76 ;  /* 0x8000004c607c7221 */ /* 0x000fe20000000000 */
[----:B------:R-:W-:-:S05]  /*5bf0*/  FMUL R125, R125, 1.4426950216293334961 ;  /* 0x3fb8aa3b7d7d7820 */ /* 0x000fca0000400000 */
[----:B------:R1:W-:Y:S02]  /*5c00*/  MUFU.EX2 R97, R126 ;  /* 0x0000007e00617308 */ /* 0x0003e40000000800 */
[----:B-1----:R-:W-:Y:S01]  /*5c10*/  FMUL R126, R124, 1.4426950216293334961 ;  /* 0x3fb8aa3b7c7e7820 */ /* 0x002fe20000400000 */
[----:B------:R-:W-:-:S05]  /*5c20*/  FADD R124, R12, R127 ;  /* 0x0000007f0c7c7221 */ /* 0x000fca0000000000 */
[----:B------:R-:W1:Y:S01]  /*5c30*/  MUFU.EX2 R119, R119 ;  /* 0x0000007700777308 */ /* 0x000e620000000800 */
[----:B--2---:R-:W-:-:S07]  /*5c40*/  FADD R124, R121, R124 ;  /* 0x0000007c797c7221 */ /* 0x004fce0000000000 */
[----:B------:R2:W-:Y:S02]  /*5c50*/  MUFU.EX2 R41, R125 ;  /* 0x0000007d00297308 */ /* 0x0005e40000000800 */
[----:B--2---:R-:W-:Y:S01]  /*5c60*/  FADD R125, R13, R124 ;  /* 0x0000007c0d7d7221 */ /* 0x004fe20000000000 */
[----:B------:R-:W-:-:S05]  /*5c70*/  FADD R124, R95, -R76 ;  /* 0x8000004c5f7c7221 */ /* 0x000fca0000000000 */
[----:B------:R2:W-:Y:S01]  /*5c80*/  MUFU.EX2 R96, R128 ;  /* 0x0000008000607308 */ /* 0x0005e20000000800 */
[----:B0-----:R-:W-:Y:S01]  /*5c90*/  FADD R125, R120, R125 ;  /* 0x0000007d787d7221 */ /* 0x001fe20000000000 */
[----:B------:R-:W-:Y:S01]  /*5ca0*/  FMUL R129, R129, 1.4426950216293334961 ;  /* 0x3fb8aa3b81817820 */ /* 0x000fe20000400000 */
[----:B--2---:R-:W-:Y:S02]  /*5cb0*/  FMUL R128, R124, 1.4426950216293334961 ;  /* 0x3fb8aa3b7c807820 */ /* 0x004fe40000400000 */
[----:B------:R-:W-:Y:S01]  /*5cc0*/  FADD R124, R14, R125 ;  /* 0x0000007d0e7c7221 */ /* 0x000fe20000000000 */
[--C-:B------:R-:W-:Y:S01]  /*5cd0*/  FADD R127, R42, -R76.reuse ;  /* 0x8000004c2a7f7221 */ /* 0x100fe20000000000 */
[----:B------:R-:W-:Y:S02]  /*5ce0*/  FADD R125, R93, -R76 ;  /* 0x8000004c5d7d7221 */ /* 0x000fe40000000000 */
[----:B-1----:R-:W-:Y:S01]  /*5cf0*/  FADD R124, R119, R124 ;  /* 0x0000007c777c7221 */ /* 0x002fe20000000000 */
[----:B------:R0:W-:Y:S01]  /*5d00*/  MUFU.EX2 R98, R129 ;  /* 0x0000008100627308 */ /* 0x0001e20000000800 */
[----:B------:R-:W-:-:S02]  /*5d10*/  FMUL R127, R127, 1.4426950216293334961 ;  /* 0x3fb8aa3b7f7f7820 */ /* 0x000fc40000400000 */
[----:B------:R-:W-:Y:S01]  /*5d20*/  FADD R124, R15, R124 ;  /* 0x0000007c0f7c7221 */ /* 0x000fe20000000000 */
[----:B------:R-:W-:-:S03]  /*5d30*/  F2FP.BF16.F32.PACK_AB R4, R131, R4 ;  /* 0x000000048304723e */ /* 0x000fc600000010ff */
[----:B------:R-:W-:Y:S01]  /*5d40*/  FADD R131, R91, R124 ;  /* 0x0000007c5b837221 */ /* 0x000fe20000000000 */
[----:B0-----:R-:W-:Y:S01]  /*5d50*/  FMUL R129, R125, 1.4426950216293334961 ;  /* 0x3fb8aa3b7d817820 */ /* 0x001fe20000400000 */
[----:B------:R-:W-:Y:S01]  /*5d60*/  FADD R125, R94, -R76 ;  /* 0x8000004c5e7d7221 */ /* 0x000fe20000000000 */
[----:B------:R0:W-:Y:S03]  /*5d70*/  MUFU.EX2 R95, R127 ;  /* 0x0000007f005f7308 */ /* 0x0001e60000000800 */
[----:B0-----:R-:W-:Y:S01]  /*5d80*/  FMUL R127, R125, 1.4426950216293334961 ;  /* 0x3fb8aa3b7d7f7820 */ /* 0x001fe20000400000 */
[----:B------:R-:W-:-:S04]  /*5d90*/  FADD R125, R16, R131 ;  /* 0x00000083107d7221 */ /* 0x000fc80000000000 */
[----:B------:R0:W-:Y:S02]  /*5da0*/  MUFU.EX2 R42, R126 ;  /* 0x0000007e002a7308 */ /* 0x0001e40000000800 */
[----:B0-----:R-:W-:-:S06]  /*5db0*/  FADD R126, R74, R125 ;  /* 0x0000007d4a7e7221 */ /* 0x001fcc0000000000 */
[----:B------:R-:W0:Y:S01]  /*5dc0*/  MUFU.EX2 R118, R118 ;  /* 0x0000007600767308 */ /* 0x000e220000000800 */
[----:B------:R-:W-:-:S04]  /*5dd0*/  FADD R126, R17, R126 ;  /* 0x0000007e117e7221 */ /* 0x000fc80000000000 */
[----:B------:R-:W-:-:S03]  /*5de0*/  FADD R125, R73, R126 ;  /* 0x0000007e497d7221 */ /* 0x000fc60000000000 */
[----:B------:R-:W1:Y:S01]  /*5df0*/  MUFU.EX2 R117, R117 ;  /* 0x0000007500757308 */ /* 0x000e620000000800 */
[----:B------:R-:W-:Y:S01]  /*5e00*/  FADD R125, R18, R125 ;  /* 0x0000007d127d7221 */ /* 0x000fe20000000000 */
[----:B------:R-:W-:-:S03]  /*5e10*/  F2FP.BF16.F32.PACK_AB R11, R122, R11 ;  /* 0x0000000b7a0b723e */ /* 0x000fc600000010ff */
[----:B------:R-:W-:Y:S01]  /*5e20*/  FADD R122, R72, R125 ;  /* 0x0000007d487a7221 */ /* 0x000fe20000000000 */
[----:B------:R-:W-:-:S03]  /*5e30*/  F2FP.BF16.F32.PACK_AB R14, R119, R14 ;  /* 0x0000000e770e723e */ /* 0x000fc600000010ff */
[----:B------:R-:W-:Y:S01]  /*5e40*/  FADD R119, R19, R122 ;  /* 0x0000007a13777221 */ /* 0x000fe20000000000 */
[----:B------:R-:W2:Y:S01]  /*5e50*/  MUFU.EX2 R116, R116 ;  /* 0x0000007400747308 */ /* 0x000ea20000000800 */
[----:B------:R-:W-:Y:S02]  /*5e60*/  F2FP.BF16.F32.PACK_AB R12, R121, R12 ;  /* 0x0000000c790c723e */ /* 0x000fe400000010ff */
[----:B0-----:R-:W-:Y:S01]  /*5e70*/  FADD R125, R118, R119 ;  /* 0x00000077767d7221 */ /* 0x001fe20000000000 */
[--C-:B------:R-:W-:Y:S01]  /*5e80*/  FADD R121, R45, -R76.reuse ;  /* 0x8000004c2d797221 */ /* 0x100fe20000000000 */
[----:B------:R-:W-:Y:S02]  /*5e90*/  F2FP.BF16.F32.PACK_AB R16, R74, R16 ;  /* 0x000000104a10723e */ /* 0x000fe400000010ff */
[----:B------:R-:W-:Y:S01]  /*5ea0*/  FADD R74, R20, R125 ;  /* 0x0000007d144a7221 */ /* 0x000fe20000000000 */
[----:B------:R-:W-:Y:S01]  /*5eb0*/  F2FP.BF16.F32.PACK_AB R10, R123, R10 ;  /* 0x0000000a7b0a723e */ /* 0x000fe200000010ff */
[----:B------:R-:W0:Y:S01]  /*5ec0*/  MUFU.EX2 R115, R115 ;  /* 0x0000007300737308 */ /* 0x000e220000000800 */
[----:B------:R-:W-:Y:S01]  /*5ed0*/  FADD R123, R92, -R76 ;  /* 0x8000004c5c7b7221 */ /* 0x000fe20000000000 */
[----:B------:R-:W-:Y:S01]  /*5ee0*/  F2FP.BF16.F32.PACK_AB R13, R120, R13 ;  /* 0x0000000d780d723e */ /* 0x000fe200000010ff */
[----:B------:R-:W-:Y:S01]  /*5ef0*/  FMUL R121, R121, 1.4426950216293334961 ;  /* 0x3fb8aa3b79797820 */ /* 0x000fe20000400000 */
[----:B-1----:R-:W-:Y:S01]  /*5f00*/  FADD R120, R117, R74 ;  /* 0x0000004a75787221 */ /* 0x002fe20000000000 */
[----:B------:R-:W-:Y:S01]  /*5f10*/  F2FP.BF16.F32.PACK_AB R15, R91, R15 ;  /* 0x0000000f5b0f723e */ /* 0x000fe200000010ff */
[----:B------:R-:W-:-:S02]  /*5f20*/  FMUL R123, R123, 1.4426950216293334961 ;  /* 0x3fb8aa3b7b7b7820 */ /* 0x000fc40000400000 */
[----:B------:R1:W-:Y:S02]  /*5f30*/  MUFU.EX2 R91, R121 ;  /* 0x00000079005b7308 */ /* 0x0003e40000000800 */
[----:B-1----:R-:W-:-:S06]  /*5f40*/  FADD R121, R21, R120 ;  /* 0x0000007815797221 */ /* 0x002fcc0000000000 */
[----:B------:R-:W1:Y:S08]  /*5f50*/  MUFU.EX2 R114, R114 ;  /* 0x0000007200727308 */ /* 0x000e700000000800 */
[----:B------:R2:W-:Y:S02]  /*5f60*/  MUFU.EX2 R45, R123 ;  /* 0x0000007b002d7308 */ /* 0x0005e40000000800 */
[----:B--2---:R-:W-:-:S06]  /*5f70*/  FADD R123, R116, R121 ;  /* 0x00000079747b7221 */ /* 0x004fcc0000000000 */
[----:B------:R-:W2:Y:S01]  /*5f80*/  MUFU.EX2 R113, R113 ;  /* 0x0000007100717308 */ /* 0x000ea20000000800 */
[----:B------:R-:W-:Y:S01]  /*5f90*/  FADD R120, R22, R123 ;  /* 0x0000007b16787221 */ /* 0x000fe20000000000 */
[----:B------:R-:W-:-:S03]  /*5fa0*/  FADD R124, R44, -R76 ;  /* 0x8000004c2c7c7221 */ /* 0x000fc60000000000 */
[----:B0-----:R-:W-:-:S03]  /*5fb0*/  FADD R120, R115, R120 ;  /* 0x0000007873787221 */ /* 0x001fc60000000000 */
[----:B------:R0:W-:Y:S02]  /*5fc0*/  MUFU.EX2 R44, R127 ;  /* 0x0000007f002c7308 */ /* 0x0001e40000000800 */
[----:B0-----:R-:W-:-:S06]  /*5fd0*/  FADD R127, R23, R120 ;  /* 0x00000078177f7221 */ /* 0x001fcc0000000000 */
[----:B------:R-:W0:Y:S01]  /*5fe0*/  MUFU.EX2 R112, R112 ;  /* 0x0000007000707308 */ /* 0x000e220000000800 */
[----:B-1----:R-:W-:-:S04]  /*5ff0*/  FADD R120, R114, R127 ;  /* 0x0000007f72787221 */ /* 0x002fc80000000000 */
[----:B------:R-:W-:-:S03]  /*6000*/  FADD R120, R24, R120 ;  /* 0x0000007818787221 */ /* 0x000fc60000000000 */
[----:B------:R-:W1:Y:S01]  /*6010*/  MUFU.EX2 R111, R111 ;  /* 0x0000006f006f7308 */ /* 0x000e620000000800 */
[----:B------:R-:W-:Y:S02]  /*6020*/  IMAD R121, R178, 0x7, RZ ;  /* 0x00000007b2797824 */ /* 0x000fe400078e02ff */
[----:B--2---:R-:W-:Y:S01]  /*6030*/  FADD R120, R113, R120 ;  /* 0x0000007871787221 */ /* 0x004fe20000000000 */
[----:B------:R-:W-:Y:S01]  /*6040*/  IADD3 R186, P2, PT, R179, R134, RZ ;  /* 0x00000086b3ba7210 */ /* 0x000fe20007f5e0ff */
[----:B------:R-:W-:Y:S02]  /*6050*/  FADD R90, R90, -R76 ;  /* 0x8000004c5a5a7221 */ /* 0x000fe40000000000 */
[----:B------:R-:W-:Y:S01]  /*6060*/  FADD R120, R25, R120 ;  /* 0x0000007819787221 */ /* 0x000fe20000000000 */
[----:B------:R-:W2:Y:S01]  /*6070*/  MUFU.EX2 R110, R110 ;  /* 0x0000006e006e7308 */ /* 0x000ea20000000800 */
[----:B------:R-:W-:Y:S02]  /*6080*/  LEA.HI.X.SX32 R187, R121, R135, 0x1, P2 ;  /* 0x0000008779bb7211 */ /* 0x000fe400010f0eff */
[----:B0-----:R-:W-:Y:S01]  /*6090*/  FADD R121, R112, R120 ;  /* 0x0000007870797221 */ /* 0x001fe20000000000 */
[----:B------:R-:W-:Y:S01]  /*60a0*/  FMUL R124, R124, 1.4426950216293334961 ;  /* 0x3fb8aa3b7c7c7820 */ /* 0x000fe20000400000 */
[----:B------:R-:W-:Y:S01]  /*60b0*/  FMUL R119, R90, 1.4426950216293334961 ;  /* 0x3fb8aa3b5a777820 */ /* 0x000fe20000400000 */
[----:B------:R-:W-:Y:S01]  /*60c0*/  F2FP.BF16.F32.PACK_AB R18, R72, R18 ;  /* 0x000000124812723e */ /* 0x000fe200000010ff */
[----:B------:R-:W-:Y:S01]  /*60d0*/  FADD R120, R26, R121 ;  /* 0x000000791a787221 */ /* 0x000fe20000000000 */
[----:B------:R-:W-:Y:S01]  /*60e0*/  FADD R72, R46, -R76 ;  /* 0x8000004c2e487221 */ /* 0x000fe20000000000 */
[----:B------:R0:W-:Y:S01]  /*60f0*/  MUFU.EX2 R92, R124 ;  /* 0x0000007c005c7308 */ /* 0x0001e20000000800 */
[----:B------:R-:W-:-:S02]  /*6100*/  IMAD R123, R178, 0x2e, RZ ;  /* 0x0000002eb27b7824 */ /* 0x000fc400078e02ff */
[----:B-1----:R-:W-:Y:S01]  /*6110*/  FADD R120, R111, R120 ;  /* 0x000000786f787221 */ /* 0x002fe20000000000 */
[----:B------:R-:W-:-:S04]  /*6120*/  IMAD R125, R178, 0x17, RZ ;  /* 0x00000017b27d7824 */ /* 0x000fc800078e02ff */
[----:B------:R1:W-:Y:S01]  /*6130*/  MUFU.EX2 R46, R119 ;  /* 0x00000077002e7308 */ /* 0x0003e20000000800 */
[----:B0-----:R-:W-:Y:S01]  /*6140*/  IMAD R124, R178, 0xf, RZ ;  /* 0x0000000fb27c7824 */ /* 0x001fe200078e02ff */
[----:B------:R-:W-:Y:S01]  /*6150*/  IADD3 R184, P4, PT, R123, R134, RZ ;  /* 0x000000867bb87210 */ /* 0x000fe20007f9e0ff */
[----:B------:R-:W-:-:S05]  /*6160*/  FADD R123, R27, R120 ;  /* 0x000000781b7b7221 */ /* 0x000fca0000000000 */
[----:B------:R-:W0:Y:S01]  /*6170*/  MUFU.EX2 R109, R109 ;  /* 0x0000006d006d7308 */ /* 0x000e220000000800 */
[C---:B-1----:R-:W-:Y:S02]  /*6180*/  IMAD R119, R178.reuse, 0x1f, RZ ;  /* 0x0000001fb2777824 */ /* 0x042fe400078e02ff */
[----:B------:R-:W-:Y:S02]  /*6190*/  IMAD R178, R178, 0x3e, RZ ;  /* 0x0000003eb2b27824 */ /* 0x000fe400078e02ff */
[--C-:B------:R-:W-:Y:S01]  /*61a0*/  FADD R87, R87, -R76.reuse ;  /* 0x8000004c57577221 */ /* 0x100fe20000000000 */
[----:B--2---:R-:W-:Y:S02]  /*61b0*/  FADD R123, R110, R123 ;  /* 0x0000007b6e7b7221 */ /* 0x004fe40000000000 */
[----:B------:R-:W-:Y:S01]  /*61c0*/  IADD3 R182, P5, PT, R178, R134, RZ ;  /* 0x00000086b2b67210 */ /* 0x000fe20007fbe0ff */
[----:B------:R-:W1:Y:S01]  /*61d0*/  MUFU.EX2 R108, R108 ;  /* 0x0000006c006c7308 */ /* 0x000e620000000800 */
[----:B------:R-:W-:-:S02]  /*61e0*/  FADD R122, R88, -R76 ;  /* 0x8000004c587a7221 */ /* 0x000fc40000000000 */
[----:B------:R-:W-:Y:S01]  /*61f0*/  LEA.HI.X.SX32 R183, R119, R135, 0x1, P5 ;  /* 0x0000008777b77211 */ /* 0x000fe200028f0eff */
[----:B------:R-:W-:Y:S01]  /*6200*/  FMUL R119, R87, 1.4426950216293334961 ;  /* 0x3fb8aa3b57777820 */ /* 0x000fe20000400000 */
[----:B------:R-:W-:Y:S01]  /*6210*/  FADD R120, R28, R123 ;  /* 0x0000007b1c787221 */ /* 0x000fe20000000000 */
[----:B------:R-:W-:Y:S01]  /*6220*/  FADD R87, R49, -R76 ;  /* 0x8000004c31577221 */ /* 0x000fe20000000000 */
[----:B------:R-:W-:Y:S01]  /*6230*/  FMUL R122, R122, 1.4426950216293334961 ;  /* 0x3fb8aa3b7a7a7820 */ /* 0x000fe20000400000 */
[----:B------:R2:W-:Y:S01]  /*6240*/  MUFU.EX2 R49, R119 ;  /* 0x0000007700317308 */ /* 0x0005e20000000800 */
[----:B0-----:R-:W-:Y:S01]  /*6250*/  FADD R120, R109, R120 ;  /* 0x000000786d787221 */ /* 0x001fe20000000000 */
[----:B------:R-:W-:-:S06]  /*6260*/  FADD R88, R48, -R76 ;  /* 0x8000004c30587221 */ /* 0x000fcc0000000000 */
[----:B------:R-:W0:Y:S01]  /*6270*/  MUFU.EX2 R107, R107 ;  /* 0x0000006b006b7308 */ /* 0x000e220000000800 */
[----:B--2---:R-:W-:-:S07]  /*6280*/  FADD R119, R50, -R76 ;  /* 0x8000004c32777221 */ /* 0x004fce0000000000 */
[----:B------:R2:W-:Y:S01]  /*6290*/  MUFU.EX2 R48, R122 ;  /* 0x0000007a00307308 */ /* 0x0005e20000000800 */
[----:B------:R-:W-:Y:S01]  /*62a0*/  FADD R121, R71, -R76 ;  /* 0x8000004c47797221 */ /* 0x000fe20000000000 */
[----:B--2---:R-:W-:Y:S01]  /*62b0*/  FMUL R122, R119, 1.4426950216293334961 ;  /* 0x3fb8aa3b777a7820 */ /* 0x004fe20000400000 */
[----:B------:R-:W-:-:S05]  /*62c0*/  FADD R119, R29, R120 ;  /* 0x000000781d777221 */ /* 0x000fca0000000000 */
[----:B------:R-:W2:Y:S01]  /*62d0*/  MUFU.EX2 R106, R106 ;  /* 0x0000006a006a7308 */ /* 0x000ea20000000800 */
[----:B------:R-:W-:Y:S01]  /*62e0*/  FADD R120, R86, -R76 ;  /* 0x8000004c56787221 */ /* 0x000fe20000000000 */
[----:B-1----:R-:W-:-:S03]  /*62f0*/  FADD R119, R108, R119 ;  /* 0x000000776c777221 */ /* 0x002fc60000000000 */
[----:B------:R-:W-:Y:S01]  /*6300*/  FMUL R123, R120, 1.4426950216293334961 ;  /* 0x3fb8aa3b787b7820 */ /* 0x000fe20000400000 */
[----:B------:R-:W-:Y:S01]  /*6310*/  FADD R120, R30, R119 ;  /* 0x000000771e787221 */ /* 0x000fe20000000000 */
[----:B------:R-:W-:Y:S01]  /*6320*/  FMUL R121, R121, 1.4426950216293334961 ;  /* 0x3fb8aa3b79797820 */ /* 0x000fe20000400000 */
[----:B------:R-:W1:Y:S01]  /*6330*/  MUFU.EX2 R105, R105 ;  /* 0x0000006900697308 */ /* 0x000e620000000800 */
[----:B------:R-:W-:Y:S01]  /*6340*/  FADD R119, R51, -R76 ;  /* 0x8000004c33777221 */ /* 0x000fe20000000000 */
[----:B0-----:R-:W-:-:S06]  /*6350*/  FADD R120, R107, R120 ;  /* 0x000000786b787221 */ /* 0x001fcc0000000000 */
[----:B------:R0:W-:Y:S02]  /*6360*/  MUFU.EX2 R50, R121 ;  /* 0x0000007900327308 */ /* 0x0001e40000000800 */
[----:B0-----:R-:W-:Y:S01]  /*6370*/  FMUL R121, R119, 1.4426950216293334961 ;  /* 0x3fb8aa3b77797820 */ /* 0x001fe20000400000 */
[----:B------:R-:W-:-:S05]  /*6380*/  FADD R119, R31, R120 ;  /* 0x000000781f777221 */ /* 0x000fca0000000000 */
[----:B------:R-:W0:Y:S01]  /*6390*/  MUFU.EX2 R104, R104 ;  /* 0x0000006800687308 */ /* 0x000e220000000800 */
[----:B------:R-:W-:Y:S01]  /*63a0*/  FADD R120, R68, -R76 ;  /* 0x8000004c44787221 */ /* 0x000fe20000000000 */
[----:B--2---:R-:W-:-:S06]  /*63b0*/  FADD R119, R106, R119 ;  /* 0x000000776a777221 */ /* 0x004fcc0000000000 */
[----:B------:R2:W-:Y:S02]  /*63c0*/  MUFU.EX2 R86, R122 ;  /* 0x0000007a00567308 */ /* 0x0005e40000000800 */
[----:B--2---:R-:W-:Y:S01]  /*63d0*/  FMUL R122, R120, 1.4426950216293334961 ;  /* 0x3fb8aa3b787a7820 */ /* 0x004fe20000400000 */
[----:B------:R-:W-:-:S05]  /*63e0*/  FADD R120, R32, R119 ;  /* 0x0000007720787221 */ /* 0x000fca0000000000 */
[----:B------:R-:W2:Y:S01]  /*63f0*/  MUFU.EX2 R103, R103 ;  /* 0x0000006700677308 */ /* 0x000ea20000000800 */
[----:B------:R-:W-:Y:S01]  /*6400*/  FADD R119, R52, -R76 ;  /* 0x8000004c34777221 */ /* 0x000fe20000000000 */
[----:B-1----:R-:W-:-:S06]  /*6410*/  FADD R120, R105, R120 ;  /* 0x0000007869787221 */ /* 0x002fcc0000000000 */
[----:B------:R1:W-:Y:S02]  /*6420*/  MUFU.EX2 R51, R123 ;  /* 0x0000007b00337308 */ /* 0x0003e40000000800 */
[----:B-1----:R-:W-:Y:S01]  /*6430*/  FMUL R123, R119, 1.4426950216293334961 ;  /* 0x3fb8aa3b777b7820 */ /* 0x002fe20000400000 */
[----:B------:R-:W-:-:S05]  /*6440*/  FADD R119, R33, R120 ;  /* 0x0000007821777221 */ /* 0x000fca0000000000 */
[----:B------:R-:W1:Y:S01]  /*6450*/  MUFU.EX2 R102, R102 ;  /* 0x0000006600667308 */ /* 0x000e620000000800 */
[----:B------:R-:W-:Y:S01]  /*6460*/  FADD R120, R85, -R76 ;  /* 0x8000004c55787221 */ /* 0x000fe20000000000 */
[----:B0-----:R-:W-:-:S06]  /*6470*/  FADD R119, R104, R119 ;  /* 0x0000007768777221 */ /* 0x001fcc0000000000 */
[----:B------:R0:W-:Y:S01]  /*6480*/  MUFU.EX2 R68, R121 ;  /* 0x0000007900447308 */ /* 0x0001e20000000800 */
[----:B------:R-:W-:Y:S01]  /*6490*/  FADD R38, R38, -R76 ;  /* 0x8000004c26267221 */ /* 0x000fe20000000000 */
[----:B0-----:R-:W-:Y:S01]  /*64a0*/  FMUL R121, R120, 1.4426950216293334961 ;  /* 0x3fb8aa3b78797820 */ /* 0x001fe20000400000 */
[----:B------:R-:W-:-:S05]  /*64b0*/  FADD R120, R34, R119 ;  /* 0x0000007722787221 */ /* 0x000fca0000000000 */
[----:B------:R-:W0:Y:S01]  /*64c0*/  MUFU.EX2 R101, R101 ;  /* 0x0000006500657308 */ /* 0x000e220000000800 */
[----:B------:R-:W-:Y:S01]  /*64d0*/  FADD R119, R53, -R76 ;  /* 0x8000004c35777221 */ /* 0x000fe20000000000 */
[----:B--2---:R-:W-:Y:S01]  /*64e0*/  FADD R120, R103, R120 ;  /* 0x0000007867787221 */ /* 0x004fe20000000000 */
[----:B------:R-:W-:Y:S01]  /*64f0*/  FMUL R38, R38, 1.4426950216293334961 ;  /* 0x3fb8aa3b26267820 */ /* 0x000fe20000400000 */
[----:B------:R-:W-:-:S04]  /*6500*/  FADD R99, R99, -R76 ;  /* 0x8000004c63637221 */ /* 0x000fc80000000000 */
[----:B------:R2:W-:Y:S01]  /*6510*/  MUFU.EX2 R52, R122 ;  /* 0x0000007a00347308 */ /* 0x0005e20000000800 */
[----:B------:R-:W-:Y:S01]  /*6520*/  FMUL R99, R99, 1.4426950216293334961 ;  /* 0x3fb8aa3b63637820 */ /* 0x000fe20000400000 */
[----:B--2---:R-:W-:Y:S01]  /*6530*/  FMUL R122, R119, 1.4426950216293334961 ;  /* 0x3fb8aa3b777a7820 */ /* 0x004fe20000400000 */
[----:B------:R-:W-:-:S05]  /*6540*/  FADD R119, R35, R120 ;  /* 0x0000007823777221 */ /* 0x000fca0000000000 */
[----:B------:R-:W2:Y:S01]  /*6550*/  MUFU.EX2 R100, R100 ;  /* 0x0000006400647308 */ /* 0x000ea20000000800 */
[----:B------:R-:W-:Y:S01]  /*6560*/  FADD R120, R84, -R76 ;  /* 0x8000004c54787221 */ /* 0x000fe20000000000 */
[----:B-1----:R-:W-:-:S06]  /*6570*/  FADD R119, R102, R119 ;  /* 0x0000007766777221 */ /* 0x002fcc0000000000 */
[----:B------:R1:W-:Y:S08]  /*6580*/  MUFU.EX2 R85, R123 ;  /* 0x0000007b00557308 */ /* 0x0003f00000000800 */
[----:B------:R-:W3:Y:S01]  /*6590*/  MUFU.EX2 R38, R38 ;  /* 0x0000002600267308 */ /* 0x000ee20000000800 */
[----:B-1----:R-:W-:Y:S01]  /*65a0*/  FMUL R123, R120, 1.4426950216293334961 ;  /* 0x3fb8aa3b787b7820 */ /* 0x002fe20000400000 */
[----:B------:R-:W-:Y:S01]  /*65b0*/  FADD R120, R36, R119 ;  /* 0x0000007724787221 */ /* 0x000fe20000000000 */
[----:B------:R-:W-:-:S03]  /*65c0*/  FADD R119, R54, -R76 ;  /* 0x8000004c36777221 */ /* 0x000fc60000000000 */
[----:B0-----:R-:W-:Y:S02]  /*65d0*/  FADD R120, R101, R120 ;  /* 0x0000007865787221 */ /* 0x001fe40000000000 */
[----:B------:R-:W0:Y:S08]  /*65e0*/  MUFU.EX2 R99, R99 ;  /* 0x0000006300637308 */ /* 0x000e300000000800 */
[----:B------:R1:W-:Y:S02]  /*65f0*/  MUFU.EX2 R53, R121 ;  /* 0x0000007900357308 */ /* 0x0003e40000000800 */
[----:B-1----:R-:W-:Y:S01]  /*6600*/  FMUL R121, R119, 1.4426950216293334961 ;  /* 0x3fb8aa3b77797820 */ /* 0x002fe20000400000 */
[----:B------:R-:W-:Y:S01]  /*6610*/  FADD R119, R37, R120 ;  /* 0x0000007825777221 */ /* 0x000fe20000000000 */
[----:B------:R-:W-:-:S04]  /*6620*/  FADD R120, R83, -R76 ;  /* 0x8000004c53787221 */ /* 0x000fc80000000000 */
[----:B------:R1:W-:Y:S01]  /*6630*/  MUFU.EX2 R84, R122 ;  /* 0x0000007a00547308 */ /* 0x0003e20000000800 */
[----:B--2---:R-:W-:Y:S01]  /*6640*/  FADD R119, R100, R119 ;  /* 0x0000007764777221 */ /* 0x004fe20000000000 */
[----:B-1----:R-:W-:-:S03]  /*6650*/  FMUL R122, R120, 1.4426950216293334961 ;  /* 0x3fb8aa3b787a7820 */ /* 0x002fc60000400000 */
[----:B---3--:R-:W-:Y:S01]  /*6660*/  FADD R120, R38, R119 ;  /* 0x0000007726787221 */ /* 0x008fe20000000000 */
[----:B------:R-:W-:Y:S02]  /*6670*/  FADD R119, R55, -R76 ;  /* 0x8000004c37777221 */ /* 0x000fe40000000000 */
[----:B------:R1:W-:Y:S01]  /*6680*/  MUFU.EX2 R54, R123 ;  /* 0x0000007b00367308 */ /* 0x0003e20000000800 */
[----:B0-----:R-:W-:Y:S01]  /*6690*/  FADD R120, R99, R120 ;  /* 0x0000007863787221 */ /* 0x001fe20000000000 */
[----:B-1----:R-:W-:-:S03]  /*66a0*/  FMUL R123, R119, 1.4426950216293334961 ;  /* 0x3fb8aa3b777b7820 */ /* 0x002fc60000400000 */
[----:B------:R-:W-:Y:S01]  /*66b0*/  FADD R119, R39, R120 ;  /* 0x0000007827777221 */ /* 0x000fe20000000000 */
[----:B------:R-:W-:Y:S02]  /*66c0*/  FADD R120, R2, -R76 ;  /* 0x8000004c02787221 */ /* 0x000fe40000000000 */
[----:B------:R0:W-:Y:S01]  /*66d0*/  MUFU.EX2 R83, R121 ;  /* 0x0000007900537308 */ /* 0x0001e20000000800 */
[----:B------:R-:W-:Y:S01]  /*66e0*/  FADD R119, R98, R119 ;  /* 0x0000007762777221 */ /* 0x000fe20000000000 */
[----:B0-----:R-:W-:-:S03]  /*66f0*/  FMUL R121, R120, 1.4426950216293334961 ;  /* 0x3fb8aa3b78797820 */ /* 0x001fc60000400000 */
[----:B------:R-:W-:Y:S01]  /*6700*/  FADD R120, R40, R119 ;  /* 0x0000007728787221 */ /* 0x000fe20000000000 */
[----:B------:R-:W-:Y:S02]  /*6710*/  FADD R119, R56, -R76 ;  /* 0x8000004c38777221 */ /* 0x000fe40000000000 */
[----:B------:R0:W-:Y:S01]  /*6720*/  MUFU.EX2 R55, R122 ;  /* 0x0000007a00377308 */ /* 0x0001e20000000800 */
[----:B------:R-:W-:-:S07]  /*6730*/  FADD R120, R97, R120 ;  /* 0x0000007861787221 */ /* 0x000fce0000000000 */
[----:B------:R-:W1:Y:S01]  /*6740*/  MUFU.EX2 R93, R128 ;  /* 0x00000080005d7308 */ /* 0x000e620000000800 */
[----:B0-----:R-:W-:Y:S01]  /*6750*/  FMUL R122, R119, 1.4426950216293334961 ;  /* 0x3fb8aa3b777a7820 */ /* 0x001fe20000400000 */
[----:B------:R-:W-:Y:S01]  /*6760*/  FADD R119, R41, R120 ;  /* 0x0000007829777221 */ /* 0x000fe20000000000 */
[----:B------:R-:W-:-:S03]  /*6770*/  FADD R120, R82, -R76 ;  /* 0x8000004c52787221 */ /* 0x000fc60000000000 */
[----:B------:R-:W-:Y:S02]  /*6780*/  FADD R119, R96, R119 ;  /* 0x0000007760777221 */ /* 0x000fe40000000000 */
[----:B------:R-:W0:Y:S08]  /*6790*/  MUFU.EX2 R94, R129 ;  /* 0x00000081005e7308 */ /* 0x000e300000000800 */
[----:B------:R2:W-:Y:S02]  /*67a0*/  MUFU.EX2 R2, R123 ;  /* 0x0000007b00027308 */ /* 0x0005e40000000800 */
[----:B--2---:R-:W-:Y:S01]  /*67b0*/  FMUL R123, R120, 1.4426950216293334961 ;  /* 0x3fb8aa3b787b7820 */ /* 0x004fe20000400000 */
[----:B------:R-:W-:Y:S01]  /*67c0*/  FADD R120, R42, R119 ;  /* 0x000000772a787221 */ /* 0x000fe20000000000 */
[----:B------:R-:W-:-:S04]  /*67d0*/  FADD R119, R57, -R76 ;  /* 0x8000004c39777221 */ /* 0x000fc80000000000 */
[----:B------:R2:W-:Y:S01]  /*67e0*/  MUFU.EX2 R56, R121 ;  /* 0x0000007900387308 */ /* 0x0005e20000000800 */
[----:B------:R-:W-:Y:S01]  /*67f0*/  FADD R120, R95, R120 ;  /* 0x000000785f787221 */ /* 0x000fe20000000000 */
[----:B------:R-:W-:Y:S01]  /*6800*/  FADD R89, R89, -R76 ;  /* 0x8000004c59597221 */ /* 0x000fe20000000000 */
[----:B--2---:R-:W-:Y:S02]  /*6810*/  FMUL R121, R119, 1.4426950216293334961 ;  /* 0x3fb8aa3b77797820 */ /* 0x004fe40000400000 */
[----:B-1----:R-:W-:Y:S01]  /*6820*/  FADD R119, R93, R120 ;  /* 0x000000785d777221 */ /* 0x002fe20000000000 */
[----:B------:R-:W-:Y:S01]  /*6830*/  FMUL R90, R72, 1.4426950216293334961 ;  /* 0x3fb8aa3b485a7820 */ /* 0x000fe20000400000 */
[--C-:B------:R-:W-:Y:S02]  /*6840*/  FADD R120, R81, -R76.reuse ;  /* 0x8000004c51787221 */ /* 0x100fe40000000000 */
[----:B0-----:R-:W-:Y:S01]  /*6850*/  FADD R119, R94, R119 ;  /* 0x000000775e777221 */ /* 0x001fe20000000000 */
[----:B------:R-:W-:Y:S01]  /*6860*/  IADD3 R180, P3, PT, R181, R134, RZ ;  /* 0x00000086b5b47210 */ /* 0x000fe20007f7e0ff */
[----:B------:R-:W-:Y:S01]  /*6870*/  FMUL R126, R89, 1.4426950216293334961 ;  /* 0x3fb8aa3b597e7820 */ /* 0x000fe20000400000 */
[----:B------:R-:W-:Y:S01]  /*6880*/  FADD R89, R47, -R76 ;  /* 0x8000004c2f597221 */ /* 0x000fe20000000000 */
[----:B------:R-:W-:Y:S01]  /*6890*/  FADD R119, R44, R119 ;  /* 0x000000772c777221 */ /* 0x000fe20000000000 */
[----:B------:R0:W-:Y:S01]  /*68a0*/  MUFU.EX2 R82, R122 ;  /* 0x0000007a00527308 */ /* 0x0001e20000000800 */
[----:B------:R-:W-:Y:S01]  /*68b0*/  LEA.HI.X.SX32 R181, R124, R135, 0x1, P3 ;  /* 0x000000877cb57211 */ /* 0x000fe200018f0eff */
[----:B------:R-:W-:Y:S01]  /*68c0*/  FMUL R89, R89, 1.4426950216293334961 ;  /* 0x3fb8aa3b59597820 */ /* 0x000fe20000400000 */
[----:B------:R-:W-:-:S05]  /*68d0*/  FADD R124, R92, R119 ;  /* 0x000000775c7c7221 */ /* 0x000fca0000000000 */
[----:B------:R-:W1:Y:S01]  /*68e0*/  MUFU.EX2 R90, R90 ;  /* 0x0000005a005a7308 */ /* 0x000e620000000800 */
[----:B0-----:R-:W-:Y:S01]  /*68f0*/  FMUL R122, R120, 1.4426950216293334961 ;  /* 0x3fb8aa3b787a7820 */ /* 0x001fe20000400000 */
[----:B------:R-:W-:Y:S01]  /*6900*/  FADD R120, R58, -R76 ;  /* 0x8000004c3a787221 */ /* 0x000fe20000000000 */
[----:B------:R-:W-:-:S05]  /*6910*/  LEA.HI.X.SX32 R185, R125, R135, 0x1, P4 ;  /* 0x000000877db97211 */ /* 0x000fca00020f0eff */
[----:B------:R0:W-:Y:S01]  /*6920*/  MUFU.EX2 R57, R123 ;  /* 0x0000007b00397308 */ /* 0x0001e20000000800 */
[----:B------:R-:W-:Y:S01]  /*6930*/  FADD R119, R80, -R76 ;  /* 0x8000004c50777221 */ /* 0x000fe20000000000 */
[----:B------:R-:W-:-:S06]  /*6940*/  FMUL R88, R88, 1.4426950216293334961 ;  /* 0x3fb8aa3b58587820 */ /* 0x000fcc0000400000 */
[----:B------:R-:W2:Y:S01]  /*6950*/  MUFU.EX2 R47, R126 ;  /* 0x0000007e002f7308 */ /* 0x000ea20000000800 */
[----:B0-----:R-:W-:Y:S01]  /*6960*/  FMUL R123, R120, 1.4426950216293334961 ;  /* 0x3fb8aa3b787b7820 */ /* 0x001fe20000400000 */
[----:B------:R-:W-:-:S04]  /*6970*/  FADD R120, R45, R124 ;  /* 0x0000007c2d787221 */ /* 0x000fc80000000000 */
[----:B------:R-:W-:Y:S02]  /*6980*/  FADD R125, R91, R120 ;  /* 0x000000785b7d7221 */ /* 0x000fe40000000000 */
[----:B------:R-:W0:Y:S01]  /*6990*/  MUFU.EX2 R89, R89 ;  /* 0x0000005900597308 */ /* 0x000e220000000800 */
[----:B------:R-:W-:-:S07]  /*69a0*/  FADD R120, R59, -R76 ;  /* 0x8000004c3b787221 */ /* 0x000fce0000000000 */
[----:B------:R3:W-:Y:S01]  /*69b0*/  MUFU.EX2 R81, R121 ;  /* 0x0000007900517308 */ /* 0x0007e20000000800 */
[----:B------:R-:W-:Y:S01]  /*69c0*/  FMUL R87, R87, 1.4426950216293334961 ;  /* 0x3fb8aa3b57577820 */ /* 0x000fe20000400000 */
[----:B---3--:R-:W-:Y:S01]  /*69d0*/  FMUL R121, R119, 1.4426950216293334961 ;  /* 0x3fb8aa3b77797820 */ /* 0x008fe20000400000 */
[----:B------:R-:W-:-:S05]  /*69e0*/  FADD R119, R46, R125 ;  /* 0x0000007d2e777221 */ /* 0x000fca0000000000 */
[----:B------:R-:W3:Y:S01]  /*69f0*/  MUFU.EX2 R88, R88 ;  /* 0x0000005800587308 */ /* 0x000ee20000000800 */
[----:B-1----:R-:W-:-:S07]  /*6a00*/  FADD R124, R90, R119 ;  /* 0x000000775a7c7221 */ /* 0x002fce0000000000 */
[----:B------:R1:W-:Y:S01]  /*6a10*/  MUFU.EX2 R58, R122 ;  /* 0x0000007a003a7308 */ /* 0x0003e20000000800 */
[----:B------:R-:W-:Y:S01]  /*6a20*/  FADD R119, R79, -R76 ;  /* 0x8000004c4f777221 */ /* 0x000fe20000000000 */
[----:B-1----:R-:W-:Y:S01]  /*6a30*/  FMUL R122, R120, 1.4426950216293334961 ;  /* 0x3fb8aa3b787a7820 */ /* 0x002fe20000400000 */
[----:B--2---:R-:W-:-:S05]  /*6a40*/  FADD R120, R47, R124 ;  /* 0x0000007c2f787221 */ /* 0x004fca0000000000 */
[----:B------:R-:W1:Y:S01]  /*6a50*/  MUFU.EX2 R87, R87 ;  /* 0x0000005700577308 */ /* 0x000e620000000800 */
[----:B0-----:R-:W-:-:S07]  /*6a60*/  FADD R125, R89, R120 ;  /* 0x00000078597d7221 */ /* 0x001fce0000000000 */
[----:B------:R0:W2:Y:S01]  /*6a70*/  MUFU.EX2 R80, R123 ;  /* 0x0000007b00507308 */ /* 0x0000a20000000800 */
[----:B------:R-:W-:Y:S01]  /*6a80*/  FADD R120, R60, -R76 ;  /* 0x8000004c3c787221 */ /* 0x000fe20000000000 */
[----:B0-----:R-:W-:Y:S01]  /*6a90*/  FMUL R123, R119, 1.4426950216293334961 ;  /* 0x3fb8aa3b777b7820 */ /* 0x001fe20000400000 */
[----:B------:R-:W-:Y:S02]  /*6aa0*/  FADD R119, R48, R125 ;  /* 0x0000007d30777221 */ /* 0x000fe40000000000 */
[----:B------:R-:W-:Y:S02]  /*6ab0*/  FMUL R124, R120, 1.4426950216293334961 ;  /* 0x3fb8aa3b787c7820 */ /* 0x000fe40000400000 */
[----:B---3--:R-:W-:Y:S01]  /*6ac0*/  FADD R126, R88, R119 ;  /* 0x00000077587e7221 */ /* 0x008fe20000000000 */
[----:B------:R1:W0:Y:S03]  /*6ad0*/  MUFU.EX2 R59, R121 ;  /* 0x00000079003b7308 */ /* 0x0002260000000800 */
[----:B------:R-:W-:Y:S01]  /*6ae0*/  FADD R120, R49, R126 ;  /* 0x0000007e31787221 */ /* 0x000fe20000000000 */
[----:B------:R-:W-:-:S03]  /*6af0*/  FADD R119, R78, -R76 ;  /* 0x8000004c4e777221 */ /* 0x000fc60000000000 */
[----:B-1----:R-:W-:Y:S01]  /*6b00*/  FADD R121, R87, R120 ;  /* 0x0000007857797221 */ /* 0x002fe20000000000 */
[----:B------:R1:W3:Y:S03]  /*6b10*/  MUFU.EX2 R79, R122 ;  /* 0x0000007a004f7308 */ /* 0x0002e60000000800 */
[----:B------:R-:W-:-:S04]  /*6b20*/  FADD R121, R50, R121 ;  /* 0x0000007932797221 */ /* 0x000fc80000000000 */
[----:B------:R-:W-:Y:S01]  /*6b30*/  FADD R120, R86, R121 ;  /* 0x0000007956787221 */ /* 0x000fe20000000000 */
[----:B-1----:R-:W-:Y:S01]  /*6b40*/  FMUL R122, R119, 1.4426950216293334961 ;  /* 0x3fb8aa3b777a7820 */ /* 0x002fe20000400000 */
[----:B------:R-:W-:-:S04]  /*6b50*/  FADD R119, R61, -R76 ;  /* 0x8000004c3d777221 */ /* 0x000fc80000000000 */
[----:B------:R-:W-:Y:S01]  /*6b60*/  FMUL R121, R119, 1.4426950216293334961 ;  /* 0x3fb8aa3b77797820 */ /* 0x000fe20000400000 */
[----:B------:R-:W-:-:S04]  /*6b70*/  FADD R119, R51, R120 ;  /* 0x0000007833777221 */ /* 0x000fc80000000000 */
[----:B------:R-:W-:-:S04]  /*6b80*/  FADD R119, R68, R119 ;  /* 0x0000007744777221 */ /* 0x000fc80000000000 */
[----:B------:R-:W-:Y:S01]  /*6b90*/  FADD R120, R52, R119 ;  /* 0x0000007734787221 */ /* 0x000fe20000000000 */
[----:B------:R-:W-:-:S03]  /*6ba0*/  F2FP.BF16.F32.PACK_AB R22, R115, R22 ;  /* 0x000000167316723e */ /* 0x000fc600000010ff */
[----:B------:R-:W-:-:S04]  /*6bb0*/  FADD R120, R85, R120 ;  /* 0x0000007855787221 */ /* 0x000fc80000000000 */
[----:B------:R-:W-:Y:S01]  /*6bc0*/  FADD R115, R53, R120 ;  /* 0x0000007835737221 */ /* 0x000fe20000000000 */
[----:B------:R-:W-:-:S03]  /*6bd0*/  F2FP.BF16.F32.PACK_AB R25, R112, R25 ;  /* 0x000000197019723e */ /* 0x000fc600000010ff */
[----:B------:R-:W-:-:S04]  /*6be0*/  FADD R115, R84, R115 ;  /* 0x0000007354737221 */ /* 0x000fc80000000000 */
[----:B------:R-:W-:Y:S01]  /*6bf0*/  FADD R112, R54, R115 ;  /* 0x0000007336707221 */ /* 0x000fe20000000000 */
[----:B------:R-:W-:-:S03]  /*6c00*/  F2FP.BF16.F32.PACK_AB R28, R109, R28 ;  /* 0x0000001c6d1c723e */ /* 0x000fc600000010ff */
[----:B------:R-:W-:-:S04]  /*6c10*/  FADD R112, R83, R112 ;  /* 0x0000007053707221 */ /* 0x000fc80000000000 */
[----:B------:R-:W-:-:S04]  /*6c20*/  FADD R109, R55, R112 ;  /* 0x00000070376d7221 */ /* 0x000fc80000000000 */
[----:B------:R-:W-:Y:S01]  /*6c30*/  FADD R109, R2, R109 ;  /* 0x0000006d026d7221 */ /* 0x000fe20000000000 */
[----:B------:R-:W-:-:S03]  /*6c40*/  F2FP.BF16.F32.PACK_AB R31, R106, R31 ;  /* 0x0000001f6a1f723e */ /* 0x000fc600000010ff */
[----:B------:R-:W-:-:S04]  /*6c50*/  FADD R109, R56, R109 ;  /* 0x0000006d386d7221 */ /* 0x000fc80000000000 */
[----:B------:R-:W-:Y:S01]  /*6c60*/  FADD R106, R82, R109 ;  /* 0x0000006d526a7221 */ /* 0x000fe20000000000 */
[----:B------:R-:W-:-:S03]  /*6c70*/  F2FP.BF16.F32.PACK_AB R34, R103, R34 ;  /* 0x000000226722723e */ /* 0x000fc600000010ff */
[----:B------:R-:W-:Y:S01]  /*6c80*/  FADD R106, R57, R106 ;  /* 0x0000006a396a7221 */ /* 0x000fe20000000000 */
[----:B------:R-:W1:Y:S03]  /*6c90*/  MUFU.EX2 R60, R123 ;  /* 0x0000007b003c7308 */ /* 0x000e660000000800 */
[----:B------:R-:W-:Y:S01]  /*6ca0*/  FADD R103, R81, R106 ;  /* 0x0000006a51677221 */ /* 0x000fe20000000000 */
[----:B------:R-:W-:-:S03]  /*6cb0*/  F2FP.BF16.F32.PACK_AB R37, R100, R37 ;  /* 0x000000256425723e */ /* 0x000fc600000010ff */
[----:B------:R-:W-:Y:S01]  /*6cc0*/  FADD R103, R58, R103 ;  /* 0x000000673a677221 */ /* 0x000fe20000000000 */
[----:B------:R-:W4:Y:S01]  /*6cd0*/  MUFU.EX2 R78, R124 ;  /* 0x0000007c004e7308 */ /* 0x000f220000000800 */
[----:B------:R-:W-:Y:S02]  /*6ce0*/  F2FP.BF16.F32.PACK_AB R19, R118, R19 ;  /* 0x000000137613723e */ /* 0x000fe400000010ff */
[----:B--2---:R-:W-:Y:S01]  /*6cf0*/  FADD R100, R80, R103 ;  /* 0x0000006750647221 */ /* 0x004fe20000000000 */
[----:B------:R-:W-:Y:S01]  /*6d00*/  FADD R118, R77, -R76 ;  /* 0x8000004c4d767221 */ /* 0x000fe20000000000 */
[----:B------:R-:W-:Y:S02]  /*6d10*/  F2FP.BF16.F32.PACK_AB R41, R96, R41 ;  /* 0x000000296029723e */ /* 0x000fe400000010ff */
[----:B0-----:R-:W-:Y:S01]  /*6d20*/  FADD R100, R59, R100 ;  /* 0x000000643b647221 */ /* 0x001fe20000000000 */
[----:B------:R-:W0:Y:S01]  /*6d30*/  MUFU.EX2 R61, R122 ;  /* 0x0000007a003d7308 */ /* 0x000e220000000800 */
[----:B------:R-:W-:Y:S01]  /*6d40*/  F2FP.BF16.F32.PACK_AB R21, R116, R21 ;  /* 0x000000157415723e */ /* 0x000fe200000010ff */
[--C-:B------:R-:W-:Y:S01]  /*6d50*/  FADD R96, R43, -R76.reuse ;  /* 0x8000004c2b607221 */ /* 0x100fe20000000000 */
[----:B------:R-:W-:Y:S01]  /*6d60*/  FMUL R118, R118, 1.4426950216293334961 ;  /* 0x3fb8aa3b76767820 */ /* 0x000fe20000400000 */
[----:B------:R-:W-:Y:S01]  /*6d70*/  FADD R116, R62, -R76 ;  /* 0x8000004c3e747221 */ /* 0x000fe20000000000 */
[----:B------:R-:W-:Y:S01]  /*6d80*/  F2FP.BF16.F32.PACK_AB R43, R94, R93 ;  /* 0x0000005d5e2b723e */ /* 0x000fe200000010ff */
[----:B---3--:R-:W-:-:S02]  /*6d90*/  FADD R93, R79, R100 ;  /* 0x000000644f5d7221 */ /* 0x008fc40000000000 */
[----:B------:R-:W2:Y:S01]  /*6da0*/  MUFU.EX2 R77, R121 ;  /* 0x00000079004d7308 */ /* 0x000ea20000000800 */
[----:B------:R-:W-:Y:S01]  /*6db0*/  F2FP.BF16.F32.PACK_AB R24, R113, R24 ;  /* 0x000000187118723e */ /* 0x000fe200000010ff */
[----:B------:R-:W-:Y:S01]  /*6dc0*/  FMUL R116, R116, 1.4426950216293334961 ;  /* 0x3fb8aa3b74747820 */ /* 0x000fe20000400000 */
[----:B------:R-:W-:Y:S01]  /*6dd0*/  FADD R113, R75, -R76 ;  /* 0x8000004c4b717221 */ /* 0x000fe20000000000 */
[----:B-1----:R-:W-:Y:S01]  /*6de0*/  FADD R93, R60, R93 ;  /* 0x0000005d3c5d7221 */ /* 0x002fe20000000000 */
[----:B------:R-:W-:-:S03]  /*6df0*/  F2FP.BF16.F32.PACK_AB R27, R110, R27 ;  /* 0x0000001b6e1b723e */ /* 0x000fc600000010ff */
[----:B------:R-:W1:Y:S01]  /*6e00*/  MUFU.EX2 R62, R118 ;  /* 0x00000076003e7308 */ /* 0x000e620000000800 */
[----:B------:R-:W-:Y:S01]  /*6e10*/  FMUL R113, R113, 1.4426950216293334961 ;  /* 0x3fb8aa3b71717820 */ /* 0x000fe20000400000 */
[----:B------:R-:W-:Y:S01]  /*6e20*/  FADD R110, R63, -R76 ;  /* 0x8000004c3f6e7221 */ /* 0x000fe20000000000 */
[----:B------:R-:W-:Y:S01]  /*6e30*/  F2FP.BF16.F32.PACK_AB R46, R90, R46 ;  /* 0x0000002e5a2e723e */ /* 0x000fe200000010ff */
[----:B----4-:R-:W-:Y:S01]  /*6e40*/  FADD R90, R78, R93 ;  /* 0x0000005d4e5a7221 */ /* 0x010fe20000000000 */
[----:B------:R-:W-:-:S03]  /*6e50*/  F2FP.BF16.F32.PACK_AB R30, R107, R30 ;  /* 0x0000001e6b1e723e */ /* 0x000fc600000010ff */
[----:B------:R-:W3:Y:S01]  /*6e60*/  MUFU.EX2 R75, R116 ;  /* 0x00000074004b7308 */ /* 0x000ee20000000800 */
[----:B------:R-:W-:Y:S01]  /*6e70*/  FMUL R110, R110, 1.4426950216293334961 ;  /* 0x3fb8aa3b6e6e7820 */ /* 0x000fe20000400000 */
[----:B------:R-:W-:Y:S01]  /*6e80*/  FADD R107, R67, -R76 ;  /* 0x8000004c436b7221 */ /* 0x000fe20000000000 */
[----:B0-----:R-:W-:Y:S01]  /*6e90*/  FADD R90, R61, R90 ;  /* 0x0000005a3d5a7221 */ /* 0x001fe20000000000 */
[----:B------:R-:W-:-:S04]  /*6ea0*/  F2FP.BF16.F32.PACK_AB R33, R104, R33 ;  /* 0x000000216821723e */ /* 0x000fc800000010ff */
[----:B------:R-:W0:Y:S01]  /*6eb0*/  MUFU.EX2 R63, R113 ;  /* 0x00000071003f7308 */ /* 0x000e220000000800 */
[----:B------:R-:W-:Y:S01]  /*6ec0*/  FMUL R107, R107, 1.4426950216293334961 ;  /* 0x3fb8aa3b6b6b7820 */ /* 0x000fe20000400000 */
[----:B------:R-:W-:Y:S01]  /*6ed0*/  FADD R104, R64, -R76 ;  /* 0x8000004c40687221 */ /* 0x000fe20000000000 */
[----:B------:R-:W-:Y:S01]  /*6ee0*/  F2FP.BF16.F32.PACK_AB R49, R87, R49 ;  /* 0x000000315731723e */ /* 0x000fe200000010ff */
[----:B--2---:R-:W-:Y:S01]  /*6ef0*/  FADD R87, R77, R90 ;  /* 0x0000005a4d577221 */ /* 0x004fe20000000000 */
[----:B------:R-:W-:-:S03]  /*6f00*/  F2FP.BF16.F32.PACK_AB R36, R101, R36 ;  /* 0x000000246524723e */ /* 0x000fc600000010ff */
[----:B------:R-:W2:Y:S01]  /*6f10*/  MUFU.EX2 R67, R110 ;  /* 0x0000006e00437308 */ /* 0x000ea20000000800 */
[----:B------:R-:W-:Y:S01]  /*6f20*/  FMUL R104, R104, 1.4426950216293334961 ;  /* 0x3fb8aa3b68687820 */ /* 0x000fe20000400000 */
[--C-:B------:R-:W-:Y:S01]  /*6f30*/  FADD R101, R66, -R76.reuse ;  /* 0x8000004c42657221 */ /* 0x100fe20000000000 */
[----:B------:R-:W-:Y:S01]  /*6f40*/  F2FP.BF16.F32.PACK_AB R39, R98, R39 ;  /* 0x000000276227723e */ /* 0x000fe200000010ff */
[--C-:B------:R-:W-:Y:S01]  /*6f50*/  FADD R98, R65, -R76.reuse ;  /* 0x8000004c41627221 */ /* 0x100fe20000000000 */
[----:B------:R-:W-:Y:S01]  /*6f60*/  F2FP.BF16.F32.PACK_AB R45, R91, R45 ;  /* 0x0000002d5b2d723e */ /* 0x000fe200000010ff */
[--C-:B------:R-:W-:Y:S01]  /*6f70*/  FADD R91, R70, -R76.reuse ;  /* 0x8000004c465b7221 */ /* 0x100fe20000000000 */
[----:B------:R-:W-:Y:S01]  /*6f80*/  F2FP.BF16.F32.PACK_AB R48, R88, R48 ;  /* 0x000000305830723e */ /* 0x000fe200000010ff */
[----:B------:R-:W4:Y:S01]  /*6f90*/  MUFU.EX2 R64, R107 ;  /* 0x0000006b00407308 */ /* 0x000f220000000800 */
[----:B------:R-:W-:Y:S01]  /*6fa0*/  F2FP.BF16.F32.PACK_AB R50, R86, R50 ;  /* 0x000000325632723e */ /* 0x000fe200000010ff */
[--C-:B------:R-:W-:Y:S01]  /*6fb0*/  FADD R88, R69, -R76.reuse ;  /* 0x8000004c45587221 */ /* 0x100fe20000000000 */
[----:B-1----:R-:W-:Y:S01]  /*6fc0*/  FADD R86, R62, R87 ;  /* 0x000000573e567221 */ /* 0x002fe20000000000 */
[----:B------:R-:W-:Y:S01]  /*6fd0*/  FADD R133, R133, -R76 ;  /* 0x8000004c85857221 */ /* 0x000fe20000000000 */
[----:B------:R1:W-:Y:S01]  /*6fe0*/  STL.64 [R1+0x48], R186 ;  /* 0x000048ba01007387 */ /* 0x0003e20000100a00 */
[----:B------:R-:W-:Y:S01]  /*6ff0*/  FMUL R101, R101, 1.4426950216293334961 ;  /* 0x3fb8aa3b65657820 */ /* 0x000fe20000400000 */
[----:B------:R-:W-:Y:S01]  /*7000*/  FMUL R98, R98, 1.4426950216293334961 ;  /* 0x3fb8aa3b62627820 */ /* 0x000fe20000400000 */
[----:B------:R-:W1:Y:S01]  /*7010*/  MUFU.EX2 R66, R104 ;  /* 0x0000006800427308 */ /* 0x000e620000000800 */
[----:B------:R1:W-:Y:S01]  /*7020*/  STL.64 [R1+0x40], R180 ;  /* 0x000040b401007387 */ /* 0x0003e20000100a00 */
[----:B------:R-:W-:Y:S01]  /*7030*/  FMUL R96, R96, 1.4426950216293334961 ;  /* 0x3fb8aa3b60607820 */ /* 0x000fe20000400000 */
[----:B------:R-:W-:Y:S01]  /*7040*/  FMUL R91, R91, 1.4426950216293334961 ;  /* 0x3fb8aa3b5b5b7820 */ /* 0x000fe20000400000 */
[----:B------:R-:W-:Y:S01]  /*7050*/  FMUL R88, R88, 1.4426950216293334961 ;  /* 0x3fb8aa3b58587820 */ /* 0x000fe20000400000 */
[----:B------:R1:W-:Y:S01]  /*7060*/  STL.64 [R1+0x38], R184 ;  /* 0x000038b801007387 */ /* 0x0003e20000100a00 */
[----:B---3--:R-:W-:Y:S01]  /*7070*/  FADD R86, R75, R86 ;  /* 0x000000564b567221 */ /* 0x008fe20000000000 */
[----:B------:R-:W-:-:S02]  /*7080*/  FMUL R133, R133, 1.4426950216293334961 ;  /* 0x3fb8aa3b85857820 */ /* 0x000fc40000400000 */
[----:B------:R3:W-:Y:S01]  /*7090*/  STL.64 [R1+0x30], R182 ;  /* 0x000030b601007387 */ /* 0x0007e20000100a00 */
[----:B------:R-:W1:Y:S01]  /*70a0*/  MUFU.EX2 R65, R101 ;  /* 0x0000006500417308 */ /* 0x000e620000000800 */
[----:B------:R-:W-:Y:S01]  /*70b0*/  F2FP.BF16.F32.PACK_AB R42, R95, R42 ;  /* 0x0000002a5f2a723e */ /* 0x000fe200000010ff */
[----:B0-----:R-:W-:Y:S01]  /*70c0*/  FADD R86, R63, R86 ;  /* 0x000000563f567221 */ /* 0x001fe20000000000 */
[----:B------:R-:W-:Y:S02]  /*70d0*/  F2FP.BF16.F32.PACK_AB R51, R68, R51 ;  /* 0x000000334433723e */ /* 0x000fe400000010ff */
[----:B------:R-:W-:-:S03]  /*70e0*/  F2FP.BF16.F32.PACK_AB R55, R2, R55 ;  /* 0x000000370237723e */ /* 0x000fc600000010ff */
[----:B------:R-:W0:Y:S01]  /*70f0*/  MUFU.EX2 R95, R98 ;  /* 0x00000062005f7308 */ /* 0x000e220000000800 */
[----:B------:R-:W-:Y:S01]  /*7100*/  F2FP.BF16.F32.PACK_AB R54, R83, R54 ;  /* 0x000000365336723e */ /* 0x000fe200000010ff */
[----:B--2---:R-:W-:-:S06]  /*7110*/  FADD R83, R67, R86 ;  /* 0x0000005643537221 */ /* 0x004fcc0000000000 */
[----:B------:R-:W-:Y:S01]  /*7120*/  MUFU.EX2 R70, R96 ;  /* 0x0000006000467308 */ /* 0x000fe20000000800 */
[----:B------:R-:W-:-:S07]  /*7130*/  F2FP.BF16.F32.PACK_AB R17, R73, R17 ;  /* 0x000000114911723e */ /* 0x000fce00000010ff */
[----:B------:R-:W2:Y:S08]  /*7140*/  MUFU.EX2 R69, R91 ;  /* 0x0000005b00457308 */ /* 0x000eb00000000800 */
[----:B------:R-:W-:Y:S08]  /*7150*/  MUFU.EX2 R68, R88 ;  /* 0x0000005800447308 */ /* 0x000ff00000000800 */
[----:B------:R-:W0:Y:S01]  /*7160*/  MUFU.EX2 R2, R133 ;  /* 0x0000008500027308 */ /* 0x000e220000000800 */
[----:B------:R-:W-:Y:S01]  /*7170*/  PRMT R74, RZ, 0x7610, R74 ;  /* 0x00007610ff4a7816 */ /* 0x000fe2000000004a */
[----:B----4-:R-:W-:Y:S01]  /*7180*/  FADD R83, R64, R83 ;  /* 0x0000005340537221 */ /* 0x010fe20000000000 */
[----:B------:R-:W-:-:S02]  /*7190*/  PRMT R73, RZ, 0x7610, R73 ;  /* 0x00007610ff497816 */ /* 0x000fc40000000049 */
[----:B------:R-:W-:Y:S02]  /*71a0*/  PRMT R72, RZ, 0x7610, R72 ;  /* 0x00007610ff487816 */ /* 0x000fe40000000048 */
[----:B------:R-:W-:Y:S01]  /*71b0*/  PRMT R71, RZ, 0x7610, R71 ;  /* 0x00007610ff477816 */ /* 0x000fe20000000047 */
[----:B------:R3:W5:Y:S01]  /*71c0*/  @P0 LDG.E.U16 R74, desc[UR30][R186.64] ;  /* 0x0000001eba4a0981 */ /* 0x000762000c1e1500 */
[----:B------:R-:W-:Y:S01]  /*71d0*/  F2FP.BF16.F32.PACK_AB R60, R78, R60 ;  /* 0x0000003c4e3c723e */ /* 0x000fe200000010ff */
[----:B-1----:R-:W-:Y:S02]  /*71e0*/  FADD R78, R66, R83 ;  /* 0x00000053424e7221 */ /* 0x002fe40000000000 */
[----:B------:R3:W5:Y:S01]  /*71f0*/  @P0 LDG.E.U16 R73, desc[UR30][R180.64] ;  /* 0x0000001eb4490981 */ /* 0x000762000c1e1500 */
[----:B------:R-:W-:Y:S01]  /*7200*/  F2FP.BF16.F32.PACK_AB R62, R75, R62 ;  /* 0x0000003e4b3e723e */ /* 0x000fe200000010ff */
[----:B------:R-:W-:Y:S02]  /*7210*/  FADD R78, R65, R78 ;  /* 0x0000004e414e7221 */ /* 0x000fe40000000000 */
[----:B------:R3:W5:Y:S01]  /*7220*/  @P0 LDG.E.U16 R72, desc[UR30][R184.64] ;  /* 0x0000001eb8480981 */ /* 0x000762000c1e1500 */
[----:B------:R-:W-:-:S03]  /*7230*/  F2FP.BF16.F32.PACK_AB R63, R67, R63 ;  /* 0x0000003f433f723e */ /* 0x000fc600000010ff */
[----:B------:R3:W5:Y:S01]  /*7240*/  @P0 LDG.E.U16 R71, desc[UR30][R182.64] ;  /* 0x0000001eb6470981 */ /* 0x000762000c1e1500 */
[----:B------:R-:W-:Y:S01]  /*7250*/  F2FP.BF16.F32.PACK_AB R64, R66, R64 ;  /* 0x000000404240723e */ /* 0x000fe200000010ff */
[----:B------:R-:W-:Y:S01]  /*7260*/  FADD R75, -R76, -INF ;  /* 0xff8000004c4b7421 */ /* 0x000fe20000000100 */
[----:B------:R-:W-:Y:S02]  /*7270*/  F2FP.BF16.F32.PACK_AB R20, R117, R20 ;  /* 0x000000147514723e */ /* 0x000fe400000010ff */
[----:B------:R-:W-:Y:S02]  /*7280*/  F2FP.BF16.F32.PACK_AB R23, R114, R23 ;  /* 0x000000177217723e */ /* 0x000fe400000010ff */
[----:B------:R-:W-:Y:S02]  /*7290*/  F2FP.BF16.F32.PACK_AB R26, R111, R26 ;  /* 0x0000001a6f1a723e */ /* 0x000fe400000010ff */
[----:B------:R-:W-:Y:S02]  /*72a0*/  F2FP.BF16.F32.PACK_AB R29, R108, R29 ;  /* 0x0000001d6c1d723e */ /* 0x000fe400000010ff */
[----:B------:R-:W-:-:S02]  /*72b0*/  F2FP.BF16.F32.PACK_AB R32, R105, R32 ;  /* 0x000000206920723e */ /* 0x000fc400000010ff */
[----:B------:R-:W-:Y:S02]  /*72c0*/  F2FP.BF16.F32.PACK_AB R35, R102, R35 ;  /* 0x000000236623723e */ /* 0x000fe400000010ff */
        /* <DEDUP_REMOVED lines=11> */
[----:B0-----:R-:W-:Y:S02]  /*7380*/  F2FP.BF16.F32.PACK_AB R65, R95, R65 ;  /* 0x000000415f41723e */ /* 0x001fe400000010ff */
[----:B--2---:R-:W-:Y:S02]  /*7390*/  F2FP.BF16.F32.PACK_AB R66, R69, R70 ;  /* 0x000000464542723e */ /* 0x004fe400000010ff */
[----:B------:R-:W-:Y:S01]  /*73a0*/  F2FP.BF16.F32.PACK_AB R67, R2, R68 ;  /* 0x000000440243723e */ /* 0x000fe200000010ff */
[----:B---3--:R-:W-:Y:S06]  /*73b0*/  @!P0 BRA `(.L_x_9) ;  /* 0x0000000000048947 */ /* 0x008fec0003800000 */
[----:B------:R0:W-:Y:S02]  /*73c0*/  STTM.x64 tmem[UR19+0xa0], R4 ;  /* 0x0000a004000079ed */ /* 0x0001e40008340013 */
.L_x_9:
[----:B-----5:R1:W-:Y:S01]  /*73d0*/  STS.U16 [R0+UR16+0x2380], R74 ;  /* 0x0023804a00007988 */ /* 0x0203e20008000410 */
[----:B------:R-:W-:Y:S01]  /*73e0*/  FMUL R75, R75, 1.4426950216293334961 ;  /* 0x3fb8aa3b4b4b7820 */ /* 0x000fe20000400000 */
[----:B------:R-:W-:Y:S02]  /*73f0*/  FADD R95, R95, R78 ;  /* 0x0000004e5f5f7221 */ /* 0x000fe40000000000 */
[----:B------:R1:W-:Y:S02]  /*7400*/  STS.U16 [R0+UR16+0x2780], R73 ;  /* 0x0027804900007988 */ /* 0x0003e40008000410 */
[----:B------:R-:W-:Y:S01]  /*7410*/  FADD R70, R70, R95 ;  /* 0x0000005f46467221 */ /* 0x000fe20000000000 */
[----:B------:R-:W2:Y:S01]  /*7420*/  MUFU.EX2 R75, R75 ;  /* 0x0000004b004b7308 */ /* 0x000ea20000000800 */
[----:B------:R1:W-:Y:S04]  /*7430*/  STS.U16 [R0+UR16+0x2b80], R72 ;  /* 0x002b804800007988 */ /* 0x0003e80008000410 */
[----:B------:R1:W-:Y:S01]  /*7440*/  STS.U16 [R0+UR16+0x2f80], R71 ;  /* 0x002f804700007988 */ /* 0x0003e20008000410 */
[----:B------:R-:W3:Y:S02]  /*7450*/  FENCE.VIEW.ASYNC.T ;  /* 0x00000000000073c6 */ /* 0x000ee40000000200 */
[----:B---3--:R-:W-:Y:S06]  /*7460*/  BAR.SYNC.DEFER_BLOCKING 0x0 ;  /* 0x0000000000007b1d */ /* 0x008fec0000010000 */
[----:B0-----:R-:W0:Y:S01]  /*7470*/  LDTM.x32 R4, tmem[UR19] ;  /* 0x00000013000479ee */ /* 0x001e2200082c0000 */
[----:B------:R-:W-:Y:S01]  /*7480*/  NOP ;  /* 0x0000000000007918 */ /* 0x000fe20000000000 */
[----:B-1----:R-:W-:Y:S05]  /*7490*/  @!P0 BRA `(.L_x_10) ;  /* 0x0000000000848947 */ /* 0x002fea0003800000 */
[C---:B0-2---:R-:W-:Y:S01]  /*74a0*/  FMUL R4, R75.reuse, R4 ;  /* 0x000000044b047220 */ /* 0x045fe20000400000 */
[C---:B------:R-:W-:Y:S01]  /*74b0*/  FMUL R5, R75.reuse, R5 ;  /* 0x000000054b057220 */ /* 0x040fe20000400000 */
        /* <DEDUP_REMOVED lines=29> */
[----:B------:R-:W-:-:S04]  /*7690*/  FMUL R35, R75, R35 ;  /* 0x000000234b237220 */ /* 0x000fc80000400000 */
[----:B------:R1:W-:Y:S03]  /*76a0*/  STTM.x32 tmem[UR19], R4 ;  /* 0x00000004000079ed */ /* 0x0003e600082c0013 */
.L_x_10:
[----:B0-----:R-:W0:Y:S02]  /*76b0*/  FENCE.VIEW.ASYNC.T ;  /* 0x00000000000073c6 */ /* 0x001e240000000200 */
[----:B0-----:R-:W-:Y:S01]  /*76c0*/  BAR.SYNC.DEFER_BLOCKING 0x0 ;  /* 0x0000000000007b1d */ /* 0x001fe20000010000 */
[----:B------:R-:W-:Y:S01]  /*76d0*/  FADD R69, R69, R70 ;  /* 0x0000004645457221 */ /* 0x000fe20000000000 */
[----:B------:R-:W-:Y:S02]  /*76e0*/  UISETP.GE.AND UP2, UPT, UR17, 0x1, UPT ;  /* 0x000000011100788c */ /* 0x000fe4000bf46270 */
[----:B------:R-:W-:Y:S01]  /*76f0*/  UIADD3 UR22, UPT, UPT, UR9, 0xa0, URZ ;  /* 0x000000a009167890 */ /* 0x000fe2000fffe0ff */
[----:B------:R-:W-:-:S04]  /*7700*/  FADD R69, R68, R69 ;  /* 0x0000004544457221 */ /* 0x000fc80000000000 */
[----:B------:R-:W-:-:S04]  /*7710*/  FADD R2, R2, R69 ;  /* 0x0000004502027221 */ /* 0x000fc80000000000 */
[----:B--2---:R-:W-:Y:S01]  /*7720*/  FADD R2, R75, R2 ;  /* 0x000000024b027221 */ /* 0x004fe20000000000 */
[----:B------:R0:W-:Y:S06]  /*7730*/  MEMBAR.ALL.CTA ;  /* 0x0000000000007992 */ /* 0x0001ec0000008000 */
[----:B0-----:R-:W0:Y:S02]  /*7740*/  FENCE.VIEW.ASYNC.S ;  /* 0x00000000000073c6 */ /* 0x001e240000000000 */
[----:B0-----:R-:W-:Y:S06]  /*7750*/  BAR.SYNC.DEFER_BLOCKING 0x0 ;  /* 0x0000000000007b1d */ /* 0x001fec0000010000 */
[----:B------:R-:W-:Y:S05]  /*7760*/  @!P1 BRA `(.L_x_11) ;  /* 0x0000000000c49947 */ /* 0x000fea0003800000 */
[----:B------:R-:W-:Y:S01]  /*7770*/  UIADD3 UR5, UPT, UPT, UR16, 0x2000, URZ ;  /* 0x0000200010057890 */ /* 0x000fe2000fffe0ff */
[----:B------:R-:W-:Y:S01]  /*7780*/  UMOV UR4, URZ ;  /* 0x000000ff00047c82 */ /* 0x000fe20008000000 */
[----:B------:R-:W-:Y:S02]  /*7790*/  UIADD3 UR8, UPT, UPT, UR9, 0xa8, URZ ;  /* 0x000000a809087890 */ /* 0x000fe4000fffe0ff */
[----:B------:R-:W-:Y:S02]  /*77a0*/  USHF.R.U32.HI UR5, URZ, 0x4, UR5 ;  /* 0x00000004ff057899 */ /* 0x000fe40008011605 */
[----:B------:R-:W-:Y:S02]  /*77b0*/  UIADD3 UR23, UPT, UPT, UR9, 0xb0, URZ ;  /* 0x000000b009177890 */ /* 0x000fe4000fffe0ff */
[----:B------:R-:W-:Y:S02]  /*77c0*/  USGXT.U32 UR6, UR5, 0xe ;  /* 0x0000000e0506789a */ /* 0x000fe40008000000 */
[----:B------:R-:W-:-:S02]  /*77d0*/  UIADD3 UR28, UPT, UPT, UR9, 0xb8, URZ ;  /* 0x000000b8091c7890 */ /* 0x000fc4000fffe0ff */
[----:B------:R-:W-:Y:S01]  /*77e0*/  UIADD3 UR38, UP3, UPT, UR6, 0x2, URZ ;  /* 0x0000000206267890 */ /* 0x000fe2000ff7e0ff */
[----:B------:R-:W-:Y:S01]  /*77f0*/  UMOV UR5, URZ ;  /* 0x000000ff00057c82 */ /* 0x000fe20008000000 */
[----:B------:R-:W-:Y:S02]  /*7800*/  UIADD3 UR46, UPT, UPT, UR9, 0xc0, URZ ;  /* 0x000000c0092e7890 */ /* 0x000fe4000fffe0ff */
[----:B------:R-:W-:Y:S02]  /*7810*/  UIADD3.X UR39, UPT, UPT, UR4, 0x40004040, URZ, UP3, !UPT ;  /* 0x4000404004277890 */ /* 0x000fe40009ffe4ff */
[----:B------:R-:W-:Y:S01]  /*7820*/  UIADD3 UR47, UPT, UPT, UR9, 0xc8, URZ ;  /* 0x000000c8092f7890 */ /* 0x000fe2000fffe0ff */
[----:B------:R-:W-:Y:S01]  /*7830*/  UMOV UR4, UR21 ;  /* 0x0000001500047c82 */ /* 0x000fe20008000000 */
[----:B------:R-:W-:Y:S01]  /*7840*/  UIADD3.64 UR42, UPT, UPT, UR38, 0x4, URZ ;  /* 0x00000004262a7897 */ /* 0x000fe2000fffe0ff */
[----:B------:R-:W-:Y:S01]  /*7850*/  UMOV UR56, UR4 ;  /* 0x0000000400387c82 */ /* 0x000fe20008000000 */
[----:B------:R-:W-:-:S02]  /*7860*/  UIADD3.64 UR4, UPT, UPT, UR38, 0x2, URZ ;  /* 0x0000000226047897 */ /* 0x000fc4000fffe0ff */
[----:B------:R-:W-:Y:S02]  /*7870*/  UIADD3.64 UR44, UPT, UPT, UR38, 0xfe, URZ ;  /* 0x000000fe262c7897 */ /* 0x000fe4000fffe0ff */
[----:B------:R-:W-:Y:S02]  /*7880*/  UIADD3.64 UR48, UPT, UPT, UR38, 0x100, URZ ;  /* 0x0000010026307897 */ /* 0x000fe4000fffe0ff */
[----:B------:R-:W-:Y:S02]  /*7890*/  UIADD3 UR52, UPT, UPT, UR9, 0xd0, URZ ;  /* 0x000000d009347890 */ /* 0x000fe4000fffe0ff */
[----:B------:R-:W-:Y:S01]  /*78a0*/  UIADD3.64 UR50, UPT, UPT, UR38, 0x102, URZ ;  /* 0x0000010226327897 */ /* 0x000fe2000fffe0ff */
[----:B------:R-:W-:Y:S01]  /*78b0*/  UMOV UR24, 0x0 ;  /* 0x0000000000187882 */ /* 0x000fe20000000000 */
[----:B------:R-:W-:Y:S01]  /*78c0*/  UMOV UR25, 0x8080490 ;  /* 0x0808049000197882 */ /* 0x000fe20000000000 */
[----:B------:R-:W-:Y:S02]  /*78d0*/  UIADD3 UR53, UPT, UPT, UR9, 0xd8, URZ ;  /* 0x000000d809357890 */ /* 0x000fe4000fffe0ff */
[----:B------:R-:W-:Y:S01]  /*78e0*/  UIADD3.64 UR54, UPT, UPT, UR38, 0x104, URZ ;  /* 0x0000010426367897 */ /* 0x000fe2000fffe0ff */
[----:B------:R-:W-:Y:S01]  /*78f0*/  UMOV UR7, 0x40004040 ;  /* 0x4000404000077882 */ /* 0x000fe20000000000 */
[----:B------:R-:W-:Y:S01]  /*7900*/  UMOV UR26, 0x0 ;  /* 0x00000000001a7882 */ /* 0x000fe20000000000 */
[----:B------:R-:W-:Y:S01]  /*7910*/  UMOV UR27, 0x8080490 ;  /* 0x08080490001b7882 */ /* 0x000fe20000000000 */
[----:B------:R-:W-:Y:S01]  /*7920*/  UMOV UR12, 0x0 ;  /* 0x00000000000c7882 */ /* 0x000fe20000000000 */
[----:B------:R-:W-:Y:S01]  /*7930*/  UMOV UR13, 0x8080490 ;  /* 0x08080490000d7882 */ /* 0x000fe20000000000 */
[----:B------:R0:W-:Y:S01]  /*7940*/  UTCHMMA tmem[UR22], gdesc[UR6], tmem[UR9], tmem[UR24], idesc[UR25], UPT ;  /* 0x00ff1806160079ea */ /* 0x0001e2000b800009 */
        /* <DEDUP_REMOVED lines=15> */
[----:B------:R0:W-:Y:S01]  /*7a40*/  UTCHMMA tmem[UR52], gdesc[UR50], tmem[UR9], tmem[UR34], idesc[UR35], UPT ;  /* 0x00ff2232340079ea */ /* 0x0001e2000b800009 */
[----:B------:R0:W-:Y:S01]  /*7a50*/  UTCHMMA tmem[UR53], gdesc[UR54], tmem[UR9], tmem[UR40], idesc[UR41], UPT ;  /* 0x00ff2836350079ea */ /* 0x0001e2000b800009 */
[----:B------:R0:W-:Y:S01]  /*7a60*/  UTCBAR [UR56], URZ ;  /* 0x000000ff380073e9 */ /* 0x0001e200080000ff */
[----:B------:R-:W-:Y:S01]  /*7a70*/  NOP ;  /* 0x0000000000007918 */ /* 0x000fe20000000000 */
.L_x_11:
[----:B------:R-:W-:Y:S01]  /*7a80*/  FSEL R0, R2, 1, P0 ;  /* 0x3f80000002007808 */ /* 0x000fe20000000000 */
[----:B0-----:R-:W-:Y:S01]  /*7a90*/  UMOV UR8, URZ ;  /* 0x000000ff00087c82 */ /* 0x001fe20008000000 */
[----:B------:R-:W-:-:S03]  /*7aa0*/  FSEL R76, R76, -INF , P0 ;  /* 0xff8000004c4c7808 */ /* 0x000fc60000000000 */
[----:B------:R0:W-:Y:S01]  /*7ab0*/  STL [R1+0x2c], R0 ;  /* 0x00002c0001007387 */ /* 0x0001e20000100800 */
[----:B------:R-:W-:Y:S05]  /*7ac0*/  BRA.U !UP2, `(.L_x_12) ;  /* 0x000000890a807547 */ /* 0x000fea000b800000 */
[----:B------:R-:W2:Y:S01]  /*7ad0*/  LDCU UR23, c[0x0][0x3c4] ;  /* 0x00007880ff1777ac */ /* 0x000ea20008000800 */
[----:B------:R-:W-:Y:S02]  /*7ae0*/  IMAD.MOV.U32 R133, RZ, RZ, R76 ;  /* 0x000000ffff857224 */ /* 0x000fe400078e004c */
[----:B0-----:R-:W-:Y:S01]  /*7af0*/  IMAD.MOV.U32 R0, RZ, RZ, RZ ;  /* 0x000000ffff007224 */ /* 0x001fe200078e00ff */
[----:B------:R-:W0:Y:S01]  /*7b00*/  LDCU UR25, c[0x0][0x3d4] ;  /* 0x00007a80ff1977ac */ /* 0x000e220008000800 */
[----:B------:R-:W-:Y:S01]  /*7b10*/  IMAD.MOV.U32 R2, RZ, RZ, RZ ;  /* 0x000000ffff027224 */ /* 0x000fe200078e00ff */
[----:B------:R-:W-:Y:S02]  /*7b20*/  UIADD3 UR4, UPT, UPT, UR16, 0x6000, URZ ;  /* 0x0000600010047890 */ /* 0x000fe4000fffe0ff */
[----:B------:R-:W-:Y:S02]  /*7b30*/  USHF.R.U32.HI UR24, URZ, 0x4, UR16 ;  /* 0x00000004ff187899 */ /* 0x000fe40008011610 */
[----:B------:R-:W-:-:S02]  /*7b40*/  USHF.R.U32.HI UR4, URZ, 0x4, UR4 ;  /* 0x00000004ff047899 */ /* 0x000fc40008011604 */
[----:B------:R-:W-:Y:S02]  /*7b50*/  USHF.R.U32.HI UR10, URZ, 0x4, UR10 ;  /* 0x00000004ff0a7899 */ /* 0x000fe4000801160a */
[----:B------:R-:W-:Y:S02]  /*7b60*/  USGXT.U32 UR14, UR4, 0xe ;  /* 0x0000000e040e789a */ /* 0x000fe40008000000 */
[----:B------:R-:W-:Y:S02]  /*7b70*/  USGXT.U32 UR24, UR24, 0xe ;  /* 0x0000000e1818789a */ /* 0x000fe40008000000 */
[----:B------:R-:W-:Y:S02]  /*7b80*/  UIADD3 UR32, UP3, UPT, UR14, 0x2, URZ ;  /* 0x000000020e207890 */ /* 0x000fe4000ff7e0ff */
[----:B0-----:R-:W-:Y:S02]  /*7b90*/  USHF.L.U32 UR25, UR25, 0x7, URZ ;  /* 0x0000000719197899 */ /* 0x001fe400080006ff */
[----:B--2---:R-:W-:Y:S01]  /*7ba0*/  USHF.L.U32 UR23, UR23, 0x7, URZ ;  /* 0x0000000717177899 */ /* 0x004fe200080006ff */
[----:B------:R-:W-:Y:S01]  /*7bb0*/  UMOV UR5, URZ ;  /* 0x000000ff00057c82 */ /* 0x000fe20008000000 */
[----:B------:R-:W-:-:S02]  /*7bc0*/  USGXT.U32 UR4, UR10, 0xe ;  /* 0x0000000e0a04789a */ /* 0x000fc40008000000 */
[----:B------:R-:W-:Y:S02]  /*7bd0*/  UIADD3 UR34, UP4, UPT, UR24, 0x1000080, URZ ;  /* 0x0100008018227890 */ /* 0x000fe4000ff9e0ff */
[----:B------:R-:W-:Y:S01]  /*7be0*/  UIADD3.X UR33, UPT, UPT, UR5, 0x40004040, URZ, UP3, !UPT ;  /* 0x4000404005217890 */ /* 0x000fe20009ffe4ff */
[----:B------:R-:W-:Y:S01]  /*7bf0*/  UMOV UR6, URZ ;  /* 0x000000ff00067c82 */ /* 0x000fe20008000000 */
[----:B------:R-:W-:Y:S01]  /*7c00*/  UMOV UR12, 0xfffffffe ;  /* 0xfffffffe000c7882 */ /* 0x000fe20000000000 */
[----:B------:R-:W-:Y:S01]  /*7c10*/  UMOV UR13, 0x7fffbfdf ;  /* 0x7fffbfdf000d7882 */ /* 0x000fe20000000000 */
[----:B------:R-:W-:Y:S01]  /*7c20*/  UISETP.NE.U32.AND UP2, UPT, UR11, URZ, UPT ;  /* 0x000000ff0b00728c */ /* 0x000fe2000bf45070 */
[----:B------:R-:W-:Y:S01]  /*7c30*/  UMOV UR26, 0x1 ;  /* 0x00000001001a7882 */ /* 0x000fe20000000000 */
[----:B------:R-:W0:Y:S01]  /*7c40*/  LDCU UR62, c[0x0][0x3a8] ;  /* 0x00007500ff3e77ac */ /* 0x000e220008000800 */
[----:B------:R-:W-:Y:S02]  /*7c50*/  ULOP3.LUT UR24, UR24, 0x1000000, URZ, 0xfc, !UPT ;  /* 0x0100000018187892 */ /* 0x000fe4000f8efcff */
[----:B------:R-:W-:-:S02]  /*7c60*/  UIADD3.X UR35, UPT, UPT, UR6, 0x40004040, URZ, UP4, !UPT ;  /* 0x4000404006237890 */ /* 0x000fc4000a7fe4ff */
[----:B------:R-:W-:Y:S02]  /*7c70*/  UIADD3.64 UR12, UPT, UPT, UR4, -UR12, URZ ;  /* 0x8000000c040c7297 */ /* 0x000fe4000fffe0ff */
[----:B------:R-:W-:Y:S02]  /*7c80*/  UIADD3.64 UR36, UPT, UPT, UR32, 0x2, URZ ;  /* 0x0000000220247897 */ /* 0x000fe4000fffe0ff */
[----:B------:R-:W-:Y:S02]  /*7c90*/  UIADD3.64 UR38, UPT, UPT, UR32, 0x4, URZ ;  /* 0x0000000420267897 */ /* 0x000fe4000fffe0ff */
[----:B------:R-:W-:Y:S02]  /*7ca0*/  UIADD3.64 UR40, UPT, UPT, UR32, 0xfe, URZ ;  /* 0x000000fe20287897 */ /* 0x000fe4000fffe0ff */
[----:B------:R-:W-:Y:S02]  /*7cb0*/  UIADD3.64 UR42, UPT, UPT, UR32, 0x100, URZ ;  /* 0x00000100202a7897 */ /* 0x000fe4000fffe0ff */
[----:B------:R-:W-:-:S02]  /*7cc0*/  UIADD3.64 UR44, UPT, UPT, UR32, 0x102, URZ ;  /* 0x00000102202c7897 */ /* 0x000fc4000fffe0ff */
[----:B------:R-:W-:Y:S01]  /*7cd0*/  UIADD3.64 UR46, UPT, UPT, UR32, 0x104, URZ ;  /* 0x00000104202e7897 */ /* 0x000fe2000fffe0ff */
[----:B------:R-:W-:Y:S01]  /*7ce0*/  UMOV UR8, URZ ;  /* 0x000000ff00087c82 */ /* 0x000fe20008000000 */
[----:B------:R-:W-:Y:S01]  /*7cf0*/  UMOV UR28, UR23 ;  /* 0x00000017001c7c82 */ /* 0x000fe20008000000 */
[----:B0-----:R-:W-:-:S09]  /*7d00*/  UMOV UR27, UR25 ;  /* 0x00000019001b7c82 */ /* 0x001fd20008000000 */
.L_x_17:
[----:B-12---:R-:W2:Y:S04]  /*7d10*/  LDL.64 R4, [R1+0x220] ;  /* 0x0002200001047983 */ /* 0x006ea80000100a00 */
[----:B------:R-:W3:Y:S04]  /*7d20*/  LDL.64 R30, [R1+0x210] ;  /* 0x00021000011e7983 */ /* 0x000ee80000100a00 */
[----:B------:R-:W4:Y:S04]  /*7d30*/  LDL.64 R28, [R1+0x200] ;  /* 0x00020000011c7983 */ /* 0x000f280000100a00 */
[----:B------:R-:W5:Y:S04]  /*7d40*/  LDL.64 R12, [R1+0x1d0] ;  /* 0x0001d000010c7983 */ /* 0x000f680000100a00 */
[----:B------:R-:W5:Y:S04]  /*7d50*/  LDL.64 R14, [R1+0x1e0] ;  /* 0x0001e000010e7983 */ /* 0x000f680000100a00 */
[----:B------:R-:W5:Y:S04]  /*7d60*/  LDL.64 R26, [R1+0x1c0] ;  /* 0x0001c000011a7983 */ /* 0x000f680000100a00 */
[----:B------:R-:W5:Y:S04]  /*7d70*/  LDL.64 R24, [R1+0x1b0] ;  /* 0x0001b00001187983 */ /* 0x000f680000100a00 */
[----:B------:R-:W5:Y:S04]  /*7d80*/  LDL.64 R22, [R1+0x1a0] ;  /* 0x0001a00001167983 */ /* 0x000f680000100a00 */
[----:B------:R-:W5:Y:S01]  /*7d90*/  LDL.64 R16, [R1+0x1f0] ;  /* 0x0001f00001107983 */ /* 0x000f620000100a00 */
[----:B------:R-:W-:-:S03]  /*7da0*/  IMAD.U32 R148, RZ, RZ, UR28 ;  /* 0x0000001cff947e24 */ /* 0x000fc6000f8e00ff */
[----:B------:R-:W5:Y:S01]  /*7db0*/  LDL.64 R20, [R1+0x190] ;  /* 0x0001900001147983 */ /* 0x000f620000100a00 */
[----:B------:R-:W-:Y:S02]  /*7dc0*/  IMAD.U32 R158, RZ, RZ, UR28 ;  /* 0x0000001cff9e7e24 */ /* 0x000fe4000f8e00ff */
[----:B------:R-:W-:Y:S01]  /*7dd0*/  IMAD.U32 R10, RZ, RZ, UR28 ;  /* 0x0000001cff0a7e24 */ /* 0x000fe2000f8e00ff */
[----:B------:R-:W5:Y:S01]  /*7de0*/  LDL.64 R18, [R1+0x180] ;  /* 0x0001800001127983 */ /* 0x000f620000100a00 */
[----:B------:R-:W-:-:S03]  /*7df0*/  IMAD.U32 R8, RZ, RZ, UR28 ;  /* 0x0000001cff087e24 */ /* 0x000fc6000f8e00ff */
[----:B------:R-:W5:Y:S04]  /*7e00*/  LDL.64 R38, [R1+0x170] ;  /* 0x0001700001267983 */ /* 0x000f680000100a00 */
[----:B------:R-:W5:Y:S04]  /*7e10*/  LDL.64 R32, [R1+0x140] ;  /* 0x0001400001207983 */ /* 0x000f680000100a00 */
[----:B------:R-:W5:Y:S04]  /*7e20*/  LDL.64 R36, [R1+0x160] ;  /* 0x0001600001247983 */ /* 0x000f680000100a00 */
[----:B------:R-:W5:Y:S01]  /*7e30*/  LDL.64 R34, [R1+0x150] ;  /* 0x0001500001227983 */ /* 0x000f620000100a00 */
[----:B------:R-:W-:-:S02]  /*7e40*/  IMAD.U32 R6, RZ, RZ, UR28 ;  /* 0x0000001cff067e24 */ /* 0x000fc4000f8e00ff */
[----:B------:R-:W-:Y:S01]  /*7e50*/  IMAD.U32 R144, RZ, RZ, UR28 ;  /* 0x0000001cff907e24 */ /* 0x000fe2000f8e00ff */
[----:B------:R-:W5:Y:S04]  /*7e60*/  LDL.64 R42, [R1+0x1c8] ;  /* 0x0001c800012a7983 */ /* 0x000f680000100a00 */
[----:B------:R-:W5:Y:S01]  /*7e70*/  LDL.64 R40, [R1+0x1b8] ;  /* 0x0001b80001287983 */ /* 0x000f620000100a00 */
[----:B--2---:R-:W-:-:S04]  /*7e80*/  IMAD.WIDE R148, R148, 0x2, R4 ;  /* 0x0000000294947825 */ /* 0x004fc800078e0204 */
[----:B------:R-:W-:Y:S02]  /*7e90*/  IMAD.U32 R4, RZ, RZ, UR28 ;  /* 0x0000001cff047e24 */ /* 0x000fe4000f8e00ff */
[----:B------:R-:W2:Y:S02]  /*7ea0*/  LDG.E.U16 R148, desc[UR30][R148.64] ;  /* 0x0000001e94947981 */ /* 0x000ea4000c1e1500 */
[----:B---3--:R-:W-:Y:S02]  /*7eb0*/  IMAD.WIDE R4, R4, 0x2, R30 ;  /* 0x0000000204047825 */ /* 0x008fe400078e021e */
[----:B------:R-:W3:Y:S02]  /*7ec0*/  LDL.64 R30, [R1+0x130] ;  /* 0x00013000011e7983 */ /* 0x000ee40000100a00 */
[----:B----4-:R-:W-:Y:S02]  /*7ed0*/  IMAD.WIDE R158, R158, 0x2, R28 ;  /* 0x000000029e9e7825 */ /* 0x010fe400078e021c */
[----:B------:R-:W4:Y:S02]  /*7ee0*/  LDL.64 R28, [R1+0x218] ;  /* 0x00021800011c7983 */ /* 0x000f240000100a00 */
[----:B-----5:R-:W-:-:S02]  /*7ef0*/  IMAD.WIDE R10, R10, 0x2, R12 ;  /* 0x000000020a0a7825 */ /* 0x020fc400078e020c */
[----:B------:R0:W5:Y:S02]  /*7f00*/  LDG.E.U16 R71, desc[UR30][R4.64] ;  /* 0x0000001e04477981 */ /* 0x000164000c1e1500 */
[----:B------:R-:W-:Y:S02]  /*7f10*/  IMAD.U32 R12, RZ, RZ, UR28 ;  /* 0x0000001cff0c7e24 */ /* 0x000fe4000f8e00ff */
[----:B------:R-:W-:Y:S01]  /*7f20*/  IMAD.WIDE R8, R8, 0x2, R14 ;  /* 0x0000000208087825 */ /* 0x000fe200078e020e */
[----:B------:R-:W2:Y:S03]  /*7f30*/  LDG.E.U16 R155, desc[UR30][R10.64] ;  /* 0x0000001e0a9b7981 */ /* 0x000ea6000c1e1500 */
[----:B------:R-:W-:Y:S01]  /*7f40*/  IMAD.U32 R14, RZ, RZ, UR28 ;  /* 0x0000001cff0e7e24 */ /* 0x000fe2000f8e00ff */
[----:B------:R-:W2:Y:S01]  /*7f50*/  LDG.E.U16 R156, desc[UR30][R8.64] ;  /* 0x0000001e089c7981 */ /* 0x000ea2000c1e1500 */
[----:B------:R-:W-:-:S03]  /*7f60*/  IMAD.WIDE R12, R12, 0x2, R26 ;  /* 0x000000020c0c7825 */ /* 0x000fc600078e021a */
[----:B------:R-:W2:Y:S01]  /*7f70*/  LDL.64 R26, [R1+0x208] ;  /* 0x00020800011a7983 */ /* 0x000ea20000100a00 */
[----:B0-----:R-:W-:-:S03]  /*7f80*/  IMAD.WIDE R4, R14, 0x2, R24 ;  /* 0x000000020e047825 */ /* 0x001fc600078e0218 */
[----:B------:R-:W5:Y:S01]  /*7f90*/  LDL.64 R24, [R1+0x1f8] ;  /* 0x0001f80001187983 */ /* 0x000f620000100a00 */
[----:B------:R-:W-:Y:S02]  /*7fa0*/  IMAD.U32 R15, RZ, RZ, UR28 ;  /* 0x0000001cff0f7e24 */ /* 0x000fe4000f8e00ff */
[----:B------:R-:W-:Y:S01]  /*7fb0*/  IMAD.WIDE R6, R6, 0x2, R16 ;  /* 0x0000000206067825 */ /* 0x000fe200078e0210 */
[----:B------:R-:W5:Y:S03]  /*7fc0*/  LDG.E.U16 R154, desc[UR30][R12.64] ;  /* 0x0000001e0c9a7981 */ /* 0x000f66000c1e1500 */
[----:B------:R-:W-:Y:S01]  /*7fd0*/  IMAD.WIDE R14, R15, 0x2, R22 ;  /* 0x000000020f0e7825 */ /* 0x000fe200078e0216 */
[----:B------:R0:W5:Y:S04]  /*7fe0*/  LDG.E.U16 R157, desc[UR30][R6.64] ;  /* 0x0000001e069d7981 */ /* 0x000168000c1e1500 */
[----:B------:R-:W5:Y:S01]  /*7ff0*/  LDL.64 R22, [R1+0x1e8] ;  /* 0x0001e80001167983 */ /* 0x000f620000100a00 */
[----:B------:R-:W-:-:S02]  /*8000*/  IMAD.U32 R16, RZ, RZ, UR28 ;  /* 0x0000001cff107e24 */ /* 0x000fc4000f8e00ff */
[----:B------:R-:W-:Y:S01]  /*8010*/  IMAD.U32 R17, RZ, RZ, UR28 ;  /* 0x0000001cff117e24 */ /* 0x000fe2000f8e00ff */
[----:B------:R-:W5:Y:S01]  /*8020*/  LDG.E.U16 R152, desc[UR30][R14.64] ;  /* 0x0000001e0e987981 */ /* 0x000f62000c1e1500 */
[----:B0-----:R-:W-:-:S03]  /*8030*/  IMAD.WIDE R6, R16, 0x2, R20 ;  /* 0x0000000210067825 */ /* 0x001fc600078e0214 */
[----:B------:R-:W5:Y:S01]  /*8040*/  LDL.64 R20, [R1+0x1d8] ;  /* 0x0001d80001147983 */ /* 0x000f620000100a00 */
[----:B------:R-:W-:-:S03]  /*8050*/  IMAD.WIDE R8, R17, 0x2, R18 ;  /* 0x0000000211087825 */ /* 0x000fc600078e0212 */
[----:B------:R0:W5:Y:S01]  /*8060*/  LDG.E.U16 R151, desc[UR30][R6.64] ;  /* 0x0000001e06977981 */ /* 0x000162000c1e1500 */
[----:B------:R-:W-:Y:S02]  /*8070*/  IMAD.U32 R10, RZ, RZ, UR28 ;  /* 0x0000001cff0a7e24 */ /* 0x000fe4000f8e00ff */
[----:B------:R-:W-:Y:S01]  /*8080*/  IMAD.U32 R18, RZ, RZ, UR28 ;  /* 0x0000001cff127e24 */ /* 0x000fe2000f8e00ff */
[----:B------:R1:W5:Y:S01]  /*8090*/  LDG.E.U16 R150, desc[UR30][R8.64] ;  /* 0x0000001e08967981 */ /* 0x000362000c1e1500 */
[----:B------:R-:W-:-:S03]  /*80a0*/  IMAD.WIDE R10, R10, 0x2, R38 ;  /* 0x000000020a0a7825 */ /* 0x000fc600078e0226 */
[----:B------:R-:W5:Y:S01]  /*80b0*/  LDL.64 R38, [R1+0x1a8] ;  /* 0x0001a80001267983 */ /* 0x000f620000100a00 */
[----:B0-----:R-:W-:Y:S02]  /*80c0*/  IMAD.U32 R6, RZ, RZ, UR28 ;  /* 0x0000001cff067e24 */ /* 0x001fe4000f8e00ff */
[----:B------:R-:W-:Y:S01]  /*80d0*/  IMAD.WIDE R14, R18, 0x2, R32 ;  /* 0x00000002120e7825 */ /* 0x000fe200078e0220 */
[----:B------:R0:W5:Y:S03]  /*80e0*/  LDG.E.U16 R153, desc[UR30][R4.64] ;  /* 0x0000001e04997981 */ /* 0x000166000c1e1500 */
[----:B------:R-:W-:Y:S01]  /*80f0*/  IMAD.WIDE R12, R16, 0x2, R36 ;  /* 0x00000002100c7825 */ /* 0x000fe200078e0224 */
[----:B------:R-:W5:Y:S03]  /*8100*/  LDL.64 R32, [R1+0x178] ;  /* 0x0001780001207983 */ /* 0x000f660000100a00 */
[----:B-1----:R-:W-:Y:S01]  /*8110*/  IMAD.U32 R8, RZ, RZ, UR28 ;  /* 0x0000001cff087e24 */ /* 0x002fe2000f8e00ff */
[----:B------:R-:W5:Y:S01]  /*8120*/  LDL.64 R36, [R1+0x198] ;  /* 0x0001980001247983 */ /* 0x000f620000100a00 */
[----:B0-----:R-:W-:-:S03]  /*8130*/  IMAD.U32 R5, RZ, RZ, UR28 ;  /* 0x0000001cff057e24 */ /* 0x001fc6000f8e00ff */
[----:B------:R5:W5:Y:S01]  /*8140*/  LDG.E.U16 R149, desc[UR30][R10.64] ;  /* 0x0000001e0a957981 */ /* 0x000b62000c1e1500 */
[----:B------:R-:W-:-:S03]  /*8150*/  IMAD.WIDE R16, R17, 0x2, R34 ;  /* 0x0000000211107825 */ /* 0x000fc600078e0222 */
[----:B------:R-:W5:Y:S04]  /*8160*/  LDL.64 R34, [R1+0x188] ;  /* 0x0001880001227983 */ /* 0x000f680000100a00 */
[----:B------:R0:W5:Y:S01]  /*8170*/  LDG.E.U16 R4, desc[UR30][R12.64] ;  /* 0x0000001e0c047981 */ /* 0x000162000c1e1500 */
[----:B---3--:R-:W-:-:S03]  /*8180*/  IMAD.WIDE R144, R144, 0x2, R30 ;  /* 0x0000000290907825 */ /* 0x008fc600078e021e */
[----:B------:R1:W3:Y:S01]  /*8190*/  LDG.E.U16 R147, desc[UR30][R16.64] ;  /* 0x0000001e10937981 */ /* 0x0002e2000c1e1500 */
[----:B----4-:R-:W-:-:S03]  /*81a0*/  IMAD.WIDE R6, R6, 0x2, R28 ;  /* 0x0000000206067825 */ /* 0x010fc600078e021c */
[----:B------:R-:W4:Y:S04]  /*81b0*/  LDL.64 R30, [R1+0x168] ;  /* 0x00016800011e7983 */ /* 0x000f280000100a00 */
[----:B------:R-:W3:Y:S01]  /*81c0*/  LDL.64 R28, [R1+0x158] ;  /* 0x00015800011c7983 */ /* 0x000ee20000100a00 */
[----:B------:R-:W-:-:S03]  /*81d0*/  IMAD.U32 R19, RZ, RZ, UR28 ;  /* 0x0000001cff137e24 */ /* 0x000fc6000f8e00ff */
[----:B------:R0:W3:Y:S04]  /*81e0*/  LDG.E.U16 R146, desc[UR30][R14.64] ;  /* 0x0000001e0e927981 */ /* 0x0000e8000c1e1500 */
[----:B------:R-:W3:Y:S01]  /*81f0*/  LDG.E.U16 R158, desc[UR30][R158.64] ;  /* 0x0000001e9e9e7981 */ /* 0x000ee2000c1e1500 */
[----:B--2---:R-:W-:-:S03]  /*8200*/  IMAD.WIDE R8, R8, 0x2, R26 ;  /* 0x0000000208087825 */ /* 0x004fc600078e021a */
[----:B------:R2:W3:Y:S01]  /*8210*/  LDG.E.U16 R143, desc[UR30][R6.64] ;  /* 0x0000001e068f7981 */ /* 0x0004e2000c1e1500 */
[----:B-----5:R-:W-:-:S03]  /*8220*/  IMAD.WIDE R10, R5, 0x2, R24 ;  /* 0x00000002050a7825 */ /* 0x020fc600078e0218 */
[----:B------:R-:W5:Y:S04]  /*8230*/  LDL.64 R26, [R1+0x148] ;  /* 0x00014800011a7983 */ /* 0x000f680000100a00 */
[----:B------:R-:W5:Y:S01]  /*8240*/  LDL.64 R24, [R1+0x138] ;  /* 0x0001380001187983 */ /* 0x000f620000100a00 */
[----:B0-----:R-:W-:-:S03]  /*8250*/  IMAD.WIDE R12, R18, 0x2, R22 ;  /* 0x00000002120c7825 */ /* 0x001fc600078e0216 */
[----:B------:R-:W5:Y:S04]  /*8260*/  LDG.E.U16 R142, desc[UR30][R8.64] ;  /* 0x0000001e088e7981 */ /* 0x000f68000c1e1500 */
[----:B------:R-:W5:Y:S01]  /*8270*/  LDL.64 R22, [R1+0x128] ;  /* 0x0001280001167983 */ /* 0x000f620000100a00 */
[----:B-1----:R-:W-:Y:S02]  /*8280*/  IMAD.U32 R16, RZ, RZ, UR28 ;  /* 0x0000001cff107e24 */ /* 0x002fe4000f8e00ff */
[----:B------:R-:W-:Y:S01]  /*8290*/  IMAD.WIDE R14, R19, 0x2, R20 ;  /* 0x00000002130e7825 */ /* 0x000fe200078e0214 */
[----:B------:R-:W5:Y:S03]  /*82a0*/  LDG.E.U16 R141, desc[UR30][R10.64] ;  /* 0x0000001e0a8d7981 */ /* 0x000f66000c1e1500 */
[----:B------:R-:W-:Y:S01]  /*82b0*/  IMAD.WIDE R16, R16, 0x2, R42 ;  /* 0x0000000210107825 */ /* 0x000fe200078e022a */
[----:B------:R0:W5:Y:S03]  /*82c0*/  LDG.E.U16 R139, desc[UR30][R14.64] ;  /* 0x0000001e0e8b7981 */ /* 0x000166000c1e1500 */
[----:B--2---:R-:W-:Y:S01]  /*82d0*/  IMAD.WIDE R6, R5, 0x2, R40 ;  /* 0x0000000205067825 */ /* 0x004fe200078e0228 */
[----:B------:R-:W2:Y:S04]  /*82e0*/  LDG.E.U16 R138, desc[UR30][R16.64] ;  /* 0x0000001e108a7981 */ /* 0x000ea8000c1e1500 */
[----:B------:R-:W2:Y:S01]  /*82f0*/  LDG.E.U16 R137, desc[UR30][R6.64] ;  /* 0x0000001e06897981 */ /* 0x000ea2000c1e1500 */
[----:B0-----:R-:W-:-:S02]  /*8300*/  IMAD.U32 R14, RZ, RZ, UR28 ;  /* 0x0000001cff0e7e24 */ /* 0x001fc4000f8e00ff */
[----:B------:R-:W-:Y:S01]  /*8310*/  IMAD.WIDE R8, R18, 0x2, R38 ;  /* 0x0000000212087825 */ /* 0x000fe200078e0226 */
[----:B------:R-:W2:Y:S03]  /*8320*/  LDG.E.U16 R144, desc[UR30][R144.64] ;  /* 0x0000001e90907981 */ /* 0x000ea6000c1e1500 */
[----:B------:R-:W-:Y:S01]  /*8330*/  IMAD.WIDE R14, R14, 0x2, R32 ;  /* 0x000000020e0e7825 */ /* 0x000fe200078e0220 */
[----:B------:R-:W2:Y:S03]  /*8340*/  LDG.E.U16 R136, desc[UR30][R8.64] ;  /* 0x0000001e08887981 */ /* 0x000ea6000c1e1500 */
[----:B------:R-:W-:Y:S01]  /*8350*/  IMAD.WIDE R10, R19, 0x2, R36 ;  /* 0x00000002130a7825 */ /* 0x000fe200078e0224 */
[----:B------:R-:W2:Y:S03]  /*8360*/  LDG.E.U16 R75, desc[UR30][R14.64] ;  /* 0x0000001e0e4b7981 */ /* 0x000ea6000c1e1500 */
[----:B------:R-:W-:Y:S01]  /*8370*/  IMAD.U32 R20, RZ, RZ, UR28 ;  /* 0x0000001cff147e24 */ /* 0x000fe2000f8e00ff */
[----:B------:R0:W2:Y:S04]  /*8380*/  LDG.E.U16 R140, desc[UR30][R12.64] ;  /* 0x0000001e0c8c7981 */ /* 0x0000a8000c1e1500 */
[----:B------:R-:W2:Y:S01]  /*8390*/  LDG.E.U16 R131, desc[UR30][R10.64] ;  /* 0x0000001e0a837981 */ /* 0x000ea2000c1e1500 */
[----:B0-----:R-:W-:-:S05]  /*83a0*/  IMAD.WIDE R12, R20, 0x2, R34 ;  /* 0x00000002140c7825 */ /* 0x001fca00078e0222 */
[----:B------:R0:W2:Y:S02]  /*83b0*/  LDG.E.U16 R130, desc[UR30][R12.64] ;  /* 0x0000001e0c827981 */ /* 0x0000a4000c1e1500 */
[----:B0-----:R-:W-:Y:S02]  /*83c0*/  IMAD.U32 R12, RZ, RZ, UR28 ;  /* 0x0000001cff0c7e24 */ /* 0x001fe4000f8e00ff */
[----:B----4-:R-:W-:-:S04]  /*83d0*/  IMAD.WIDE R16, R5, 0x2, R30 ;  /* 0x0000000205107825 */ /* 0x010fc800078e021e */
[----:B---3--:R-:W-:Y:S01]  /*83e0*/  IMAD.WIDE R6, R18, 0x2, R28 ;  /* 0x0000000212067825 */ /* 0x008fe200078e021c */
[----:B------:R-:W3:Y:S04]  /*83f0*/  LDG.E.U16 R74, desc[UR30][R16.64] ;  /* 0x0000001e104a7981 */ /* 0x000ee8000c1e1500 */
[----:B------:R-:W4:Y:S01]  /*8400*/  LDG.E.U16 R73, desc[UR30][R6.64] ;  /* 0x0000001e06497981 */ /* 0x000f22000c1e1500 */
[----:B-----5:R-:W-:-:S04]  /*8410*/  IMAD.WIDE R8, R19, 0x2, R26 ;  /* 0x0000000213087825 */ /* 0x020fc800078e021a */
[----:B------:R-:W-:Y:S01]  /*8420*/  IMAD.WIDE R10, R20, 0x2, R24 ;  /* 0x00000002140a7825 */ /* 0x000fe200078e0218 */
[----:B------:R-:W5:Y:S04]  /*8430*/  LDG.E.U16 R72, desc[UR30][R8.64] ;  /* 0x0000001e08487981 */ /* 0x000f68000c1e1500 */
[----:B------:R-:W5:Y:S01]  /*8440*/  LDG.E.U16 R69, desc[UR30][R10.64] ;  /* 0x0000001e0a457981 */ /* 0x000f62000c1e1500 */
[----:B------:R-:W-:-:S05]  /*8450*/  IMAD.WIDE R12, R12, 0x2, R22 ;  /* 0x000000020c0c7825 */ /* 0x000fca00078e0216 */
[----:B------:R0:W5:Y:S01]  /*8460*/  LDG.E.U16 R70, desc[UR30][R12.64] ;  /* 0x0000001e0c467981 */ /* 0x000162000c1e1500 */
[C---:B------:R-:W-:Y:S02]  /*8470*/  IADD3 R65, P1, PT, R0.reuse, 0x81, RZ ;  /* 0x0000008100417810 */ /* 0x040fe40007f3e0ff */
[----:B------:R-:W-:-:S03]  /*8480*/  IADD3 R62, P2, PT, R0, 0x84, RZ ;  /* 0x00000084003e7810 */ /* 0x000fc60007f5e0ff */
[--C-:B------:R-:W-:Y:S01]  /*8490*/  IMAD.X R61, RZ, RZ, R2.reuse, P1 ;  /* 0x000000ffff3d7224 */ /* 0x100fe200008e0602 */
[C---:B------:R-:W-:Y:S01]  /*84a0*/  IADD3 R60, P1, PT, R0.reuse, 0x85, RZ ;  /* 0x00000085003c7810 */ /* 0x040fe20007f3e0ff */
[----:B------:R-:W-:Y:S01]  /*84b0*/  IMAD.X R55, RZ, RZ, R2, P2 ;  /* 0x000000ffff377224 */ /* 0x000fe200010e0602 */
        /* <DEDUP_REMOVED lines=19> */
[----:B------:R-:W1:Y:S01]  /*85f0*/  S2R R226, SR_TID.X ;  /* 0x0000000000e27919 */ /* 0x000e620000002100 */
[--C-:B------:R-:W-:Y:S01]  /*8600*/  IMAD.X R15, RZ, RZ, R2.reuse, P2 ;  /* 0x000000ffff0f7224 */ /* 0x100fe200010e0602 */
[C---:B------:R-:W-:Y:S02]  /*8610*/  IADD3 R14, P2, PT, R0.reuse, 0x9c, RZ ;  /* 0x0000009c000e7810 */ /* 0x040fe40007f5e0ff */
[--C-:B0-----:R-:W-:Y:S01]  /*8620*/  IMAD.X R13, RZ, RZ, R2.reuse, P1 ;  /* 0x000000ffff0d7224 */ /* 0x101fe200008e0602 */
[C---:B------:R-:W-:Y:S02]  /*8630*/  IADD3 R5, P0, PT, R0.reuse, 0xbf, RZ ;  /* 0x000000bf00057810 */ /* 0x040fe40007f1e0ff */
[----:B------:R-:W-:Y:S01]  /*8640*/  IADD3 R12, P1, PT, R0, 0x9d, RZ ;  /* 0x0000009d000c7810 */ /* 0x000fe20007f3e0ff */
[----:B------:R-:W-:Y:S01]  /*8650*/  IMAD.X R7, RZ, RZ, R2, P2 ;  /* 0x000000ffff077224 */ /* 0x000fe200010e0602 */
[----:B------:R-:W-:-:S02]  /*8660*/  ISETP.GT.U32.AND P5, PT, R5, R132, PT ;  /* 0x000000840500720c */ /* 0x000fc40003fa4070 */
[C---:B------:R-:W-:Y:S01]  /*8670*/  IADD3 R64, P4, PT, R0.reuse, 0x82, RZ ;  /* 0x0000008200407810 */ /* 0x040fe20007f9e0ff */
[--C-:B------:R-:W-:Y:S01]  /*8680*/  IMAD.X R5, RZ, RZ, R2.reuse, P1 ;  /* 0x000000ffff057224 */ /* 0x100fe200008e0602 */
[C---:B------:R-:W-:Y:S02]  /*8690*/  IADD3 R6, P2, PT, R0.reuse, 0xa0, RZ ;  /* 0x000000a000067810 */ /* 0x040fe40007f5e0ff */
[C---:B------:R-:W-:Y:S02]  /*86a0*/  IADD3 R63, P3, PT, R0.reuse, 0x83, RZ ;  /* 0x00000083003f7810 */ /* 0x040fe40007f7e0ff */
[C---:B------:R-:W-:Y:S01]  /*86b0*/  IADD3 R129, P1, PT, R0.reuse, 0xa1, RZ ;  /* 0x000000a100817810 */ /* 0x040fe20007f3e0ff */
[--C-:B------:R-:W-:Y:S01]  /*86c0*/  IMAD.X R59, RZ, RZ, R2.reuse, P4 ;  /* 0x000000ffff3b7224 */ /* 0x100fe200020e0602 */
        /* <DEDUP_REMOVED lines=29> */
[----:B------:R-:W-:Y:S01]  /*88a0*/  IMAD.X R101, RZ, RZ, R2, P1 ;  /* 0x000000ffff657224 */ /* 0x000fe200008e0602 */
[----:B------:R-:W-:Y:S01]  /*88b0*/  IADD3 R100, P1, PT, R0, 0xb1, RZ ;  /* 0x000000b100647810 */ /* 0x000fe20007f3e0ff */
[----:B-1----:R-:W-:Y:S01]  /*88c0*/  IMAD.SHL.U32 R18, R226, 0x2, RZ ;  /* 0x00000002e2127824 */ /* 0x002fe200078e00ff */
[----:B------:R-:W-:Y:S01]  /*88d0*/  SHF.R.S32.HI R145, RZ, 0x6, R226 ;  /* 0x00000006ff917819 */ /* 0x000fe200000114e2 */
[--C-:B------:R-:W-:Y:S01]  /*88e0*/  IMAD.X R27, RZ, RZ, R2.reuse, P4 ;  /* 0x000000ffff1b7224 */ /* 0x100fe200020e0602 */
[----:B------:R-:W-:Y:S01]  /*88f0*/  IADD3 R26, P4, PT, R0, 0x96, RZ ;  /* 0x00000096001a7810 */ /* 0x000fe20007f9e0ff */
[--C-:B------:R-:W-:Y:S01]  /*8900*/  IMAD.X R95, RZ, RZ, R2.reuse, P2 ;  /* 0x000000ffff5f7224 */ /* 0x100fe200010e0602 */
[----:B------:R-:W-:Y:S01]  /*8910*/  LOP3.LUT R18, R18, 0x7e, RZ, 0xc0, !PT ;  /* 0x0000007e12127812 */ /* 0x000fe200078ec0ff */
[--C-:B------:R-:W-:Y:S01]  /*8920*/  IMAD.X R25, RZ, RZ, R2.reuse, P3 ;  /* 0x000000ffff197224 */ /* 0x100fe200018e0602 */
[----:B------:R-:W-:Y:S01]  /*8930*/  SGXT R145, R145, 0x1 ;  /* 0x000000019191781a */ /* 0x000fe20000000200 */
[----:B------:R-:W-:Y:S01]  /*8940*/  IMAD.X R93, RZ, RZ, R2, P1 ;  /* 0x000000ffff5d7224 */ /* 0x000fe200008e0602 */
[----:B------:R-:W-:-:S02]  /*8950*/  IADD3 R94, P2, PT, R0, 0xb4, RZ ;  /* 0x000000b4005e7810 */ /* 0x000fc40007f5e0ff */
[C---:B------:R-:W-:Y:S02]  /*8960*/  IADD3 R24, P3, PT, R0.reuse, 0x97, RZ ;  /* 0x0000009700187810 */ /* 0x040fe40007f7e0ff */
[----:B------:R-:W-:Y:S01]  /*8970*/  IADD3 R92, P1, PT, R0, 0xb5, RZ ;  /* 0x000000b5005c7810 */ /* 0x000fe20007f3e0ff */
[--C-:B------:R-:W-:Y:S01]  /*8980*/  IMAD.X R19, RZ, RZ, R2.reuse, P4 ;  /* 0x000000ffff137224 */ /* 0x100fe200020e0602 */
[----:B------:R-:W-:Y:S01]  /*8990*/  LOP3.LUT R145, R18, 0x90, R145, 0x78, !PT ;  /* 0x0000009012917812 */ /* 0x000fe200078e7891 */
[--C-:B------:R-:W-:Y:S01]  /*89a0*/  IMAD.X R87, RZ, RZ, R2.reuse, P2 ;  /* 0x000000ffff577224 */ /* 0x100fe200010e0602 */
[C---:B------:R-:W-:Y:S01]  /*89b0*/  IADD3 R18, P4, PT, R0.reuse, 0x9a, RZ ;  /* 0x0000009a00127810 */ /* 0x040fe20007f9e0ff */
[--C-:B------:R-:W-:Y:S01]  /*89c0*/  IMAD.X R17, RZ, RZ, R2.reuse, P3 ;  /* 0x000000ffff117224 */ /* 0x100fe200018e0602 */
[C---:B------:R-:W-:Y:S01]  /*89d0*/  IADD3 R86, P2, PT, R0.reuse, 0xb8, RZ ;  /* 0x000000b800567810 */ /* 0x040fe20007f5e0ff */
[----:B------:R-:W-:Y:S01]  /*89e0*/  IMAD.X R85, RZ, RZ, R2, P1 ;  /* 0x000000ffff557224 */ /* 0x000fe200008e0602 */
[----:B------:R-:W-:-:S02]  /*89f0*/  IADD3 R16, P3, PT, R0, 0x9b, RZ ;  /* 0x0000009b00107810 */ /* 0x000fc40007f7e0ff */
[C---:B------:R-:W-:Y:S01]  /*8a00*/  IADD3 R84, P1, PT, R0.reuse, 0xb9, RZ ;  /* 0x000000b900547810 */ /* 0x040fe20007f3e0ff */
[--C-:B------:R-:W-:Y:S01]  /*8a10*/  IMAD.X R11, RZ, RZ, R2.reuse, P4 ;  /* 0x000000ffff0b7224 */ /* 0x100fe200020e0602 */
[----:B------:R0:W-:Y:S01]  /*8a20*/  STS.U16 [R145+UR16+0x4200], R71 ;  /* 0x0042004791007988 */ /* 0x0001e20008000410 */
[C---:B------:R-:W-:Y:S01]  /*8a30*/  IADD3 R10, P4, PT, R0.reuse, 0x9e, RZ ;  /* 0x0000009e000a7810 */ /* 0x040fe20007f9e0ff */
[--C-:B------:R-:W-:Y:S01]  /*8a40*/  IMAD.X R79, RZ, RZ, R2.reuse, P2 ;  /* 0x000000ffff4f7224 */ /* 0x100fe200010e0602 */
[C---:B------:R-:W-:Y:S01]  /*8a50*/  IADD3 R76, P2, PT, R0.reuse, 0xbd, RZ ;  /* 0x000000bd004c7810 */ /* 0x040fe20007f5e0ff */
[--C-:B------:R-:W-:Y:S01]  /*8a60*/  IMAD.X R9, RZ, RZ, R2.reuse, P3 ;  /* 0x000000ffff097224 */ /* 0x100fe200018e0602 */
[C---:B------:R-:W-:Y:S01]  /*8a70*/  IADD3 R8, P3, PT, R0.reuse, 0x9f, RZ ;  /* 0x0000009f00087810 */ /* 0x040fe20007f7e0ff */
[--C-:B------:R-:W-:Y:S01]  /*8a80*/  IMAD.X R78, RZ, RZ, R2.reuse, P1 ;  /* 0x000000ffff4e7224 */ /* 0x100fe200008e0602 */
[C---:B------:R-:W-:Y:S02]  /*8a90*/  IADD3 R159, P1, PT, R0.reuse, 0xbc, RZ ;  /* 0x000000bc009f7810 */ /* 0x040fe40007f3e0ff */
[----:B0-----:R-:W-:Y:S01]  /*8aa0*/  LOP3.LUT R71, R145, 0x20, RZ, 0x3c, !PT ;  /* 0x0000002091477812 */ /* 0x001fe200078e3cff */
[----:B------:R-:W-:Y:S01]  /*8ab0*/  STS.U16 [R145+UR16+0x4000], R148 ;  /* 0x0040009491007988 */ /* 0x000fe20008000410 */
[----:B------:R-:W-:Y:S01]  /*8ac0*/  IMAD.X R66, RZ, RZ, R2, P4 ;  /* 0x000000ffff427224 */ /* 0x000fe200020e0602 */
[----:B------:R-:W-:-:S02]  /*8ad0*/  IADD3 R128, P4, PT, R0, 0xa2, RZ ;  /* 0x000000a200807810 */ /* 0x000fc40007f9e0ff */
[----:B------:R-:W-:Y:S01]  /*8ae0*/  STS.U16 [R145+UR16+0x4400], R158 ;  /* 0x0044009e91007988 */ /* 0x000fe20008000410 */
[----:B------:R-:W-:-:S03]  /*8af0*/  IMAD.X R67, RZ, RZ, R2, P3 ;  /* 0x000000ffff437224 */ /* 0x000fc600018e0602 */
        /* <DEDUP_REMOVED lines=12> */
[----:B--2---:R-:W-:Y:S01]  /*8bc0*/  STS.U16 [R145+UR16+0x5e00], R144 ;  /* 0x005e009091007988 */ /* 0x004fe20008000410 */
[----:B------:R-:W-:-:S03]  /*8bd0*/  IADD3 R127, P3, PT, R0, 0xa3, RZ ;  /* 0x000000a3007f7810 */ /* 0x000fc60007f7e0ff */
[----:B------:R0:W-:Y:S01]  /*8be0*/  STS.U16 [R71+UR16+0x5500], R75 ;  /* 0x0055004b47007988 */ /* 0x0001e20008000410 */
[--C-:B------:R-:W-:Y:S01]  /*8bf0*/  IMAD.X R123, RZ, RZ, R2.reuse, P4 ;  /* 0x000000ffff7b7224 */ /* 0x100fe200020e0602 */
[C---:B------:R-:W-:Y:S01]  /*8c00*/  IADD3 R122, P4, PT, R0.reuse, 0xa6, RZ ;  /* 0x000000a6007a7810 */ /* 0x040fe20007f9e0ff */
[--C-:B------:R-:W-:Y:S01]  /*8c10*/  IMAD.X R121, RZ, RZ, R2.reuse, P3 ;  /* 0x000000ffff797224 */ /* 0x100fe200018e0602 */
[----:B------:R-:W-:Y:S01]  /*8c20*/  STS.U16 [R71+UR16+0x5100], R131 ;  /* 0x0051008347007988 */ /* 0x000fe20008000410 */
[--C-:B0-----:R-:W-:Y:S01]  /*8c30*/  IMAD.X R75, RZ, RZ, R2.reuse, P1 ;  /* 0x000000ffff4b7224 */ /* 0x101fe200008e0602 */
[C---:B------:R-:W-:Y:S02]  /*8c40*/  IADD3 R4, P1, PT, R0.reuse, 0xbe, RZ ;  /* 0x000000be00047810 */ /* 0x040fe40007f3e0ff */
[----:B------:R-:W-:Y:S01]  /*8c50*/  STS.U16 [R71+UR16+0x5300], R130 ;  /* 0x0053008247007988 */ /* 0x000fe20008000410 */
[C---:B------:R-:W-:Y:S01]  /*8c60*/  IADD3 R120, P3, PT, R0.reuse, 0xa7, RZ ;  /* 0x000000a700787810 */ /* 0x040fe20007f7e0ff */
[----:B------:R-:W-:Y:S01]  /*8c70*/  IMAD.X R115, RZ, RZ, R2, P4 ;  /* 0x000000ffff737224 */ /* 0x000fe200020e0602 */
[----:B------:R-:W-:-:S03]  /*8c80*/  IADD3 R114, P4, PT, R0, 0xaa, RZ ;  /* 0x000000aa00727810 */ /* 0x000fc60007f9e0ff */
[--C-:B------:R-:W-:Y:S01]  /*8c90*/  IMAD.X R113, RZ, RZ, R2.reuse, P3 ;  /* 0x000000ffff717224 */ /* 0x100fe200018e0602 */
[C---:B------:R-:W-:Y:S01]  /*8ca0*/  IADD3 R112, P3, PT, R0.reuse, 0xab, RZ ;  /* 0x000000ab00707810 */ /* 0x040fe20007f7e0ff */
[--C-:B------:R-:W-:Y:S01]  /*8cb0*/  IMAD.X R107, RZ, RZ, R2.reuse, P4 ;  /* 0x000000ffff6b7224 */ /* 0x100fe200020e0602 */
[C---:B------:R-:W-:Y:S01]  /*8cc0*/  IADD3 R106, P4, PT, R0.reuse, 0xae, RZ ;  /* 0x000000ae006a7810 */ /* 0x040fe20007f9e0ff */
[----:B------:R-:W-:Y:S02]  /*8cd0*/  STS.U16 [R71+UR16+0x4d00], R137 ;  /* 0x004d008947007988 */ /* 0x000fe40008000410 */
[--C-:B------:R-:W-:Y:S01]  /*8ce0*/  IMAD.X R105, RZ, RZ, R2.reuse, P3 ;  /* 0x000000ffff697224 */ /* 0x100fe200018e0602 */
[C---:B------:R-:W-:Y:S01]  /*8cf0*/  IADD3 R104, P3, PT, R0.reuse, 0xaf, RZ ;  /* 0x000000af00687810 */ /* 0x040fe20007f7e0ff */
[----:B------:R-:W-:Y:S01]  /*8d00*/  STS.U16 [R71+UR16+0x4f00], R136 ;  /* 0x004f008847007988 */ /* 0x000fe20008000410 */
[----:B------:R-:W-:Y:S01]  /*8d10*/  IMAD.X R99, RZ, RZ, R2, P4 ;  /* 0x000000ffff637224 */ /* 0x000fe200020e0602 */
[----:B------:R-:W-:-:S02]  /*8d20*/  IADD3 R98, P4, PT, R0, 0xb2, RZ ;  /* 0x000000b200627810 */ /* 0x000fc40007f9e0ff */
[--C-:B------:R-:W-:Y:S01]  /*8d30*/  IMAD.X R97, RZ, RZ, R2.reuse, P3 ;  /* 0x000000ffff617224 */ /* 0x100fe200018e0602 */
[----:B------:R-:W-:Y:S01]  /*8d40*/  IADD3 R96, P3, PT, R0, 0xb3, RZ ;  /* 0x000000b300607810 */ /* 0x000fe20007f7e0ff */
[----:B------:R-:W-:Y:S01]  /*8d50*/  STS.U16 [R71+UR16+0x4500], R141 ;  /* 0x0045008d47007988 */ /* 0x000fe20008000410 */
[----:B------:R-:W-:-:S03]  /*8d60*/  IMAD.X R91, RZ, RZ, R2, P4 ;  /* 0x000000ffff5b7224 */ /* 0x000fc600020e0602 */
[----:B------:R-:W-:Y:S04]  /*8d70*/  STS.U16 [R71+UR16+0x4900], R139 ;  /* 0x0049008b47007988 */ /* 0x000fe80008000410 */
[----:B------:R-:W-:Y:S01]  /*8d80*/  STS.U16 [R71+UR16+0x4b00], R138 ;  /* 0x004b008a47007988 */ /* 0x000fe20008000410 */
[----:B------:R-:W-:-:S03]  /*8d90*/  IADD3 R90, P4, PT, R0, 0xb6, RZ ;  /* 0x000000b6005a7810 */ /* 0x000fc60007f9e0ff */
[----:B------:R-:W-:Y:S04]  /*8da0*/  STS.U16 [R71+UR16+0x4300], R142 ;  /* 0x0043008e47007988 */ /* 0x000fe80008000410 */
[----:B------:R-:W-:Y:S04]  /*8db0*/  STS.U16 [R71+UR16+0x4700], R140 ;  /* 0x0047008c47007988 */ /* 0x000fe80008000410 */
[----:B---3--:R0:W-:Y:S04]  /*8dc0*/  STS.U16 [R71+UR16+0x5700], R74 ;  /* 0x0057004a47007988 */ /* 0x0081e80008000410 */
[----:B----4-:R1:W-:Y:S01]  /*8dd0*/  STS.U16 [R71+UR16+0x5900], R73 ;  /* 0x0059004947007988 */ /* 0x0103e20008000410 */
[----:B0-----:R-:W-:Y:S01]  /*8de0*/  IMAD.X R74, RZ, RZ, R2, P2 ;  /* 0x000000ffff4a7224 */ /* 0x001fe200010e0602 */
[----:B-1----:R-:W-:-:S05]  /*8df0*/  IADD3 R73, P2, PT, R0, 0xc0, RZ ;  /* 0x000000c000497810 */ /* 0x002fca0007f5e0ff */
[----:B------:R0:W-:Y:S01]  /*8e00*/  STL [R1+0x8], R73 ;  /* 0x0000084901007387 */ /* 0x0001e20000100800 */
[----:B------:R-:W-:-:S03]  /*8e10*/  IMAD.X R130, RZ, RZ, R2, P2 ;  /* 0x000000ffff827224 */ /* 0x000fc600010e0602 */
[----:B-----5:R1:W-:Y:S04]  /*8e20*/  STS.U16 [R71+UR16+0x5b00], R72 ;  /* 0x005b004847007988 */ /* 0x0203e80008000410 */
[----:B------:R2:W-:Y:S01]  /*8e30*/  STS.U16 [R71+UR16+0x5d00], R69 ;  /* 0x005d004547007988 */ /* 0x0005e20008000410 */
[--C-:B0-----:R-:W-:Y:S01]  /*8e40*/  IMAD.X R73, RZ, RZ, R2.reuse, P0 ;  /* 0x000000ffff497224 */ /* 0x101fe200000e0602 */
[C---:B------:R-:W-:Y:S01]  /*8e50*/  IADD3 R131, P0, PT, R0.reuse, 0xc2, RZ ;  /* 0x000000c200837810 */ /* 0x040fe20007f1e0ff */
[----:B-1----:R-:W-:Y:S01]  /*8e60*/  IMAD.X R72, RZ, RZ, R2, P1 ;  /* 0x000000ffff487224 */ /* 0x002fe200008e0602 */
[----:B--2---:R-:W-:-:S04]  /*8e70*/  IADD3 R69, P1, PT, R0, 0xc1, RZ ;  /* 0x000000c100457810 */ /* 0x004fc80007f3e0ff */
[----:B------:R0:W-:Y:S04]  /*8e80*/  STL [R1+0xc], R72 ;  /* 0x00000c4801007387 */ /* 0x0001e80000100800 */
[----:B------:R1:W-:Y:S04]  /*8e90*/  STL [R1+0x20], R131 ;  /* 0x0000208301007387 */ /* 0x0003e80000100800 */
[----:B------:R2:W-:Y:S01]  /*8ea0*/  STL [R1+0x1c], R130 ;  /* 0x00001c8201007387 */ /* 0x0005e20000100800 */
[----:B0-----:R-:W-:Y:S01]  /*8eb0*/  IADD3 R72, P2, PT, R0, 0xc3, RZ ;  /* 0x000000c300487810 */ /* 0x001fe20007f5e0ff */
[----:B-1----:R-:W-:-:S04]  /*8ec0*/  IMAD.X R131, RZ, RZ, R2, P1 ;  /* 0x000000ffff837224 */ /* 0x002fc800008e0602 */
[----:B------:R0:W-:Y:S01]  /*8ed0*/  STL [R1+0x14], R72 ;  /* 0x0000144801007387 */ /* 0x0001e20000100800 */
[----:B--2---:R-:W-:-:S03]  /*8ee0*/  IADD3 R130, P1, PT, R0, 0xc4, RZ ;  /* 0x000000c400827810 */ /* 0x004fc60007f3e0ff */
[----:B------:R-:W-:Y:S04]  /*8ef0*/  STL [R1+0x18], R131 ;  /* 0x0000188301007387 */ /* 0x000fe80000100800 */
[----:B------:R1:W-:Y:S01]  /*8f00*/  STL [R1+0x4], R130 ;  /* 0x0000048201007387 */ /* 0x0003e20000100800 */
[--C-:B0-----:R-:W-:Y:S01]  /*8f10*/  IMAD.X R72, RZ, RZ, R2.reuse, P0 ;  /* 0x000000ffff487224 */ /* 0x101fe200000e0602 */
[C---:B------:R-:W-:Y:S01]  /*8f20*/  IADD3 R137, P0, PT, R0.reuse, 0xc5, RZ ;  /* 0x000000c500897810 */ /* 0x040fe20007f1e0ff */
[--C-:B-1----:R-:W-:Y:S01]  /*8f30*/  IMAD.X R130, RZ, RZ, R2.reuse, P2 ;  /* 0x000000ffff827224 */ /* 0x102fe200010e0602 */
[C---:B------:R-:W-:Y:S02]  /*8f40*/  IADD3 R136, P2, PT, R0.reuse, 0xc6, RZ ;  /* 0x000000c600887810 */ /* 0x040fe40007f5e0ff */
[----:B------:R0:W-:Y:S01]  /*8f50*/  STL [R1+0x28], R72 ;  /* 0x0000284801007387 */ /* 0x0001e20000100800 */
[--C-:B------:R-:W-:Y:S01]  /*8f60*/  IMAD.X R139, RZ, RZ, R2.reuse, P0 ;  /* 0x000000ffff8b7224 */ /* 0x100fe200000e0602 */
[C---:B------:R-:W-:Y:S01]  /*8f70*/  IADD3 R140, P0, PT, R0.reuse, 0xc8, RZ ;  /* 0x000000c8008c7810 */ /* 0x040fe20007f1e0ff */
[--C-:B------:R-:W-:Y:S01]  /*8f80*/  IMAD.X R141, RZ, RZ, R2.reuse, P2 ;  /* 0x000000ffff8d7224 */ /* 0x100fe200010e0602 */
[C---:B------:R-:W-:Y:S01]  /*8f90*/  IADD3 R142, P2, PT, R0.reuse, 0xc9, RZ ;  /* 0x000000c9008e7810 */ /* 0x040fe20007f5e0ff */
[--C-:B0-----:R-:W-:Y:S01]  /*8fa0*/  IMAD.X R72, RZ, RZ, R2.reuse, P1 ;  /* 0x000000ffff487224 */ /* 0x101fe200008e0602 */
[C---:B------:R-:W-:Y:S01]  /*8fb0*/  IADD3 R138, P1, PT, R0.reuse, 0xc7, RZ ;  /* 0x000000c7008a7810 */ /* 0x040fe20007f3e0ff */
[--C-:B------:R-:W-:Y:S01]  /*8fc0*/  IMAD.X R89, RZ, RZ, R2.reuse, P3 ;  /* 0x000000ffff597224 */ /* 0x100fe200018e0602 */
[----:B------:R0:W-:Y:S01]  /*8fd0*/  STS.U16 [R71+UR16+0x4100], R143 ;  /* 0x0041008f47007988 */ /* 0x0001e20008000410 */
[C---:B------:R-:W-:Y:S01]  /*8fe0*/  IADD3 R88, P3, PT, R0.reuse, 0xb7, RZ ;  /* 0x000000b700587810 */ /* 0x040fe20007f7e0ff */
[--C-:B------:R-:W-:Y:S01]  /*8ff0*/  IMAD.X R145, RZ, RZ, R2.reuse, P0 ;  /* 0x000000ffff917224 */ /* 0x100fe200000e0602 */
[C---:B------:R-:W-:Y:S01]  /*9000*/  IADD3 R146, P0, PT, R0.reuse, 0xcb, RZ ;  /* 0x000000cb00927810 */ /* 0x040fe20007f1e0ff */
[--C-:B------:R-:W-:Y:S01]  /*9010*/  IMAD.X R147, RZ, RZ, R2.reuse, P2 ;  /* 0x000000ffff937224 */ /* 0x100fe200010e0602 */
[----:B------:R-:W-:Y:S01]  /*9020*/  IADD3 R148, P2, PT, R0, 0xcc, RZ ;  /* 0x000000cc00947810 */ /* 0x000fe20007f5e0ff */
[----:B------:R-:W-:-:S02]  /*9030*/  IMAD.X R83, RZ, RZ, R2, P4 ;  /* 0x000000ffff537224 */ /* 0x000fc400020e0602 */
[--C-:B0-----:R-:W-:Y:S01]  /*9040*/  IMAD.X R143, RZ, RZ, R2.reuse, P1 ;  /* 0x000000ffff8f7224 */ /* 0x101fe200008e0602 */
        /* <DEDUP_REMOVED lines=10> */
[----:B------:R-:W-:-:S02]  /*90f0*/  IADD3 R154, P2, PT, R0, 0xcf, RZ ;  /* 0x000000cf009a7810 */ /* 0x000fc40007f5e0ff */
[-C--:B------:R-:W-:Y:S01]  /*9100*/  ISETP.GT.U32.AND P4, PT, R76, R132.reuse, PT ;  /* 0x000000844c00720c */ /* 0x080fe20003f84070 */
[--C-:B------:R-:W-:Y:S01]  /*9110*/  IMAD.X R76, RZ, RZ, R2.reuse, P3 ;  /* 0x000000ffff4c7224 */ /* 0x100fe200018e0602 */
[----:B------:R-:W-:Y:S01]  /*9120*/  ISETP.GT.U32.AND P3, PT, R159, R132, PT ;  /* 0x000000849f00720c */ /* 0x000fe20003f64070 */
        /* <DEDUP_REMOVED lines=36> */
[----:B------:R-:W-:Y:S01]  /*9370*/  LOP3.LUT P6, RZ, R226, 0x7f, RZ, 0xc0, !PT ;  /* 0x0000007fe2ff7812 */ /* 0x000fe200078cc0ff */
[--C-:B------:R-:W-:Y:S01]  /*9380*/  IMAD.X R191, RZ, RZ, R2.reuse, P1 ;  /* 0x000000ffffbf7224 */ /* 0x100fe200008e0602 */
[C---:B------:R-:W-:Y:S01]  /*9390*/  IADD3 R192, P1, PT, R0.reuse, 0xe2, RZ ;  /* 0x000000e200c07810 */ /* 0x040fe20007f3e0ff */
[--C-:B------:R-:W-:Y:S01]  /*93a0*/  IMAD.X R193, RZ, RZ, R2.reuse, P0 ;  /* 0x000000ffffc17224 */ /* 0x100fe200000e0602 */
[----:B------:R-:W-:Y:S01]  /*93b0*/  UMOV UR10, 0x1 ;  /* 0x00000001000a7882 */ /* 0x000fe20000000000 */
[----:B------:R-:W-:Y:S01]  /*93c0*/  IMAD.X R195, RZ, RZ, R2, P2 ;  /* 0x000000ffffc37224 */ /* 0x000fe200010e0602 */
[C---:B------:R-:W-:Y:S02]  /*93d0*/  IADD3 R194, P0, PT, R0.reuse, 0xe3, RZ ;  /* 0x000000e300c27810 */ /* 0x040fe40007f1e0ff */
[----:B------:R-:W-:Y:S01]  /*93e0*/  IADD3 R196, P2, PT, R0, 0xe4, RZ ;  /* 0x000000e400c47810 */ /* 0x000fe20007f5e0ff */
[----:B------:R-:W-:-:S04]  /*93f0*/  @!UP1 UIADD3 UR10, UPT, UPT, -UR10, 0x100000, URZ ;  /* 0x001000000a0a9890 */ /* 0x000fc8000fffe1ff */
[----:B------:R-:W-:Y:S02]  /*9400*/  @!UP1 USHF.L.U32 UR11, UR10, 0xb, URZ ;  /* 0x0000000b0a0b9899 */ /* 0x000fe400080006ff */
[----:B------:R-:W-:Y:S01]  /*9410*/  @!UP1 USHF.L.U32 UR10, UR10, 0x1, URZ ;  /* 0x000000010a0a9899 */ /* 0x000fe200080006ff */
[--C-:B------:R-:W-:Y:S01]  /*9420*/  IMAD.X R197, RZ, RZ, R2.reuse, P1 ;  /* 0x000000ffffc57224 */ /* 0x100fe200008e0602 */
[C---:B------:R-:W-:Y:S01]  /*9430*/  IADD3 R198, P1, PT, R0.reuse, 0xe5, RZ ;  /* 0x000000e500c67810 */ /* 0x040fe20007f3e0ff */
[--C-:B------:R-:W-:Y:S01]  /*9440*/  IMAD.X R199, RZ, RZ, R2.reuse, P0 ;  /* 0x000000ffffc77224 */ /* 0x100fe200000e0602 */
[C---:B------:R-:W-:Y:S01]  /*9450*/  IADD3 R200, P0, PT, R0.reuse, 0xe6, RZ ;  /* 0x000000e600c87810 */ /* 0x040fe20007f1e0ff */
[--C-:B------:R-:W-:Y:S01]  /*9460*/  IMAD.X R201, RZ, RZ, R2.reuse, P2 ;  /* 0x000000ffffc97224 */ /* 0x100fe200010e0602 */
[C---:B------:R-:W-:Y:S01]  /*9470*/  IADD3 R202, P2, PT, R0.reuse, 0xe7, RZ ;  /* 0x000000e700ca7810 */ /* 0x040fe20007f5e0ff */
[----:B------:R-:W-:Y:S01]  /*9480*/  VOTEU.ALL UP3, P6 ;  /* 0x0000000000ff7886 */ /* 0x000fe20003060000 */
[--C-:B------:R-:W-:Y:S01]  /*9490*/  IMAD.X R203, RZ, RZ, R2.reuse, P1 ;  /* 0x000000ffffcb7224 */ /* 0x100fe200008e0602 */
[C---:B------:R-:W-:Y:S01]  /*94a0*/  IADD3 R204, P1, PT, R0.reuse, 0xe8, RZ ;  /* 0x000000e800cc7810 */ /* 0x040fe20007f3e0ff */
[--C-:B------:R-:W-:Y:S01]  /*94b0*/  IMAD.X R205, RZ, RZ, R2.reuse, P0 ;  /* 0x000000ffffcd7224 */ /* 0x100fe200000e0602 */
[C---:B------:R-:W-:Y:S01]  /*94c0*/  IADD3 R206, P0, PT, R0.reuse, 0xe9, RZ ;  /* 0x000000e900ce7810 */ /* 0x040fe20007f1e0ff */
[--C-:B------:R-:W-:Y:S01]  /*94d0*/  IMAD.X R207, RZ, RZ, R2.reuse, P2 ;  /* 0x000000ffffcf7224 */ /* 0x100fe200010e0602 */
[C---:B------:R-:W-:Y:S01]  /*94e0*/  IADD3 R208, P2, PT, R0.reuse, 0xea, RZ ;  /* 0x000000ea00d07810 */ /* 0x040fe20007f5e0ff */
[----:B------:R0:W-:Y:S01]  /*94f0*/  STS.U16 [R71+UR16+0x5f00], R70 ;  /* 0x005f004647007988 */ /* 0x0001e20008000410 */
[--C-:B------:R-:W-:Y:S01]  /*9500*/  IMAD.X R209, RZ, RZ, R2.reuse, P1 ;  /* 0x000000ffffd17224 */ /* 0x100fe200008e0602 */
[----:B------:R1:W-:Y:S06]  /*9510*/  MEMBAR.ALL.CTA ;  /* 0x0000000000007992 */ /* 0x0003ec0000008000 */
[----:B-1----:R-:W-:Y:S04]  /*9520*/  FENCE.VIEW.ASYNC.S ;  /* 0x00000000000073c6 */ /* 0x002fe80000000000 */
[----:B------:R-:W1:Y:S02]  /*9530*/  FENCE.VIEW.ASYNC.S ;  /* 0x00000000000073c6 */ /* 0x000e640000000000 */
[----:B-1----:R0:W1:Y:S02]  /*9540*/  @!UP3 SYNCS.EXCH.64 URZ, [UR16+0x8010], UR10 ;  /* 0x0080100a10ffb5b2 */ /* 0x0020640008000100 */
[----:B------:R0:W-:Y:S01]  /*9550*/  STL [R1+0x24], R130 ;  /* 0x0000248201007387 */ /* 0x0001e20000100800 */
[----:B-1----:R-:W-:Y:S01]  /*9560*/  BAR.SYNC.DEFER_BLOCKING 0x0 ;  /* 0x0000000000007b1d */ /* 0x002fe20000010000 */
[C---:B------:R-:W-:Y:S01]  /*9570*/  IADD3 R210, P1, PT, R0.reuse, 0xeb, RZ ;  /* 0x000000eb00d27810 */ /* 0x040fe20007f3e0ff */
[--C-:B------:R-:W-:Y:S01]  /*9580*/  IMAD.X R211, RZ, RZ, R2.reuse, P0 ;  /* 0x000000ffffd37224 */ /* 0x100fe200000e0602 */
[C---:B------:R-:W-:Y:S01]  /*9590*/  IADD3 R212, P0, PT, R0.reuse, 0xec, RZ ;  /* 0x000000ec00d47810 */ /* 0x040fe20007f1e0ff */
[--C-:B------:R-:W-:Y:S01]  /*95a0*/  IMAD.X R213, RZ, RZ, R2.reuse, P2 ;  /* 0x000000ffffd57224 */ /* 0x100fe200010e0602 */
[C---:B------:R-:W-:Y:S01]  /*95b0*/  IADD3 R214, P2, PT, R0.reuse, 0xed, RZ ;  /* 0x000000ed00d67810 */ /* 0x040fe20007f5e0ff */
[----:B------:R0:W-:Y:S01]  /*95c0*/  STL [R1], R72 ;  /* 0x0000004801007387 */ /* 0x0001e20000100800 */
        /* <DEDUP_REMOVED lines=13> */
[----:B------:R-:W-:Y:S01]  /*96a0*/  IADD3 R228, P1, PT, R0, 0xf4, RZ ;  /* 0x000000f400e47810 */ /* 0x000fe20007f3e0ff */
[----:B------:R-:W-:-:S02]  /*96b0*/  IMAD.X R229, RZ, RZ, R2, P0 ;  /* 0x000000ffffe57224 */ /* 0x000fc400000e0602 */
[----:B------:R-:W-:Y:S01]  /*96c0*/  IMAD.X R230, RZ, RZ, R2, P2 ;  /* 0x000000ffffe67224 */ /* 0x000fe200010e0602 */
[----:B0-----:R-:W-:Y:S09]  /*96d0*/  BRA.U UP2, `(.L_x_13) ;  /* 0x00000001023c7547 */ /* 0x001ff2000b800000 */
[----:B------:R-:W-:Y:S01]  /*96e0*/  UIADD3 UR10, UPT, UPT, UR16, 0x8010, URZ ;  /* 0x00008010100a7890 */ /* 0x000fe2000fffe0ff */
[----:B------:R-:W-:Y:S01]  /*96f0*/  UMOV UR50, UR24 ;  /* 0x0000001800327c82 */ /* 0x000fe20008000000 */
[----:B------:R-:W-:Y:S01]  /*9700*/  UMOV UR51, 0x40004040 ;  /* 0x4000404000337882 */ /* 0x000fe20000000000 */
[----:B------:R-:W-:Y:S01]  /*9710*/  UMOV UR48, UR4 ;  /* 0x0000000400307c82 */ /* 0x000fe20008000000 */
[----:B------:R-:W-:Y:S01]  /*9720*/  UMOV UR49, 0x80004020 ;  /* 0x8000402000317882 */ /* 0x000fe20000000000 */
[----:B------:R-:W-:Y:S01]  /*9730*/  UMOV UR52, 0x0 ;  /* 0x0000000000347882 */ /* 0x000fe20000000000 */
[----:B------:R-:W-:Y:S01]  /*9740*/  UMOV UR53, 0x8208490 ;  /* 0x0820849000357882 */ /* 0x000fe20000000000 */
[----:B------:R-:W-:Y:S01]  /*9750*/  UMOV UR11, URZ ;  /* 0x000000ff000b7c82 */ /* 0x000fe20008000000 */
[----:B------:R-:W-:Y:S01]  /*9760*/  UMOV UR54, 0x0 ;  /* 0x0000000000367882 */ /* 0x000fe20000000000 */
[----:B------:R-:W-:Y:S01]  /*9770*/  UMOV UR55, 0x8208490 ;  /* 0x0820849000377882 */ /* 0x000fe20000000000 */
[----:B------:R0:W-:Y:S01]  /*9780*/  UTCHMMA gdesc[UR50], gdesc[UR48], tmem[UR20], tmem[UR52], idesc[UR53], !UPT ;  /* 0x00ff3430320075ea */ /* 0x0001e2000f800014 */
[----:B------:R-:W-:Y:S01]  /*9790*/  UMOV UR10, UR10 ;  /* 0x0000000a000a7c82 */ /* 0x000fe20008000000 */
[----:B------:R0:W-:Y:S01]  /*97a0*/  UTCHMMA gdesc[UR34], gdesc[UR12], tmem[UR20], tmem[UR54], idesc[UR55], UPT ;  /* 0x00ff360c220075ea */ /* 0x0001e2000b800014 */
[----:B------:R0:W-:Y:S01]  /*97b0*/  UTCBAR [UR10], URZ ;  /* 0x000000ff0a0073e9 */ /* 0x0001e200080000ff */
[----:B------:R-:W-:-:S02]  /*97c0*/  NOP ;  /* 0x0000000000007918 */ /* 0x000fc40000000000 */
.L_x_13:
[----:B------:R-:W1:Y:S01]  /*97d0*/  SYNCS.PHASECHK.TRANS64.TRYWAIT P0, [UR16+0x8010], RZ ;  /* 0x008010ffff0075a7 */ /* 0x000e620008001110 */
        /* <DEDUP_REMOVED lines=24> */
[-C--:B------:R-:W-:Y:S01]  /*9960*/  ISETP.GT.U32.AND P2, PT, R80, R132.reuse, PT ;  /* 0x000000845000720c */ /* 0x080fe20003f44070 */
[----:B------:R-:W-:Y:S01]  /*9970*/  IMAD.X R2, RZ, RZ, R2, P1 ;  /* 0x000000ffff027224 */ /* 0x000fe200008e0602 */
[----:B------:R-:W-:Y:S01]  /*9980*/  ISETP.GT.U32.AND P1, PT, R82, R132, PT ;  /* 0x000000845200720c */ /* 0x000fe20003f24070 */
[----:B-1----:R-:W-:-:S12]  /*9990*/  @!P0 BRA `(.L_x_14) ;  /* 0x0000008000d08947 */ /* 0x002fd80003800000 */
.L_x_23:
[----:B------:R-:W-:Y:S01]  /*99a0*/  BAR.SYNC.DEFER_BLOCKING 0x0 ;  /* 0x0000000000007b1d */ /* 0x000fe20000010000 */
[----:B------:R-:W-:Y:S02]  /*99b0*/  ISETP.GT.U32.AND.EX P6, PT, R73, RZ, PT, P5 ;  /* 0x000000ff4900720c */ /* 0x000fe40003fc4150 */
[----:B------:R-:W-:Y:S02]  /*99c0*/  ISETP.GT.U32.AND.EX P5, PT, R74, RZ, PT, P4 ;  /* 0x000000ff4a00720c */ /* 0x000fe40003fa4140 */
[----:B------:R-:W-:Y:S02]  /*99d0*/  LOP3.LUT R3, R3, 0xf7ffffff, RZ, 0xc0, !PT ;  /* 0xf7ffffff03037812 */ /* 0x000fe400078ec0ff */
[----:B------:R-:W-:Y:S01]  /*99e0*/  ISETP.GT.U32.AND.EX P4, PT, R75, RZ, PT, P3 ;  /* 0x000000ff4b00720c */ /* 0x000fe20003f84130 */
[----:B------:R1:W-:Y:S01]  /*99f0*/  STL [R1+0x234], R244 ;  /* 0x000234f401007387 */ /* 0x0003e20000100800 */
[----:B------:R-:W-:Y:S02]  /*9a00*/  ISETP.GT.U32.AND.EX P3, PT, R76, RZ, PT, P2 ;  /* 0x000000ff4c00720c */ /* 0x000fe40003f64120 */
[----:B------:R-:W-:Y:S01]  /*9a10*/  ISETP.GT.U32.AND.EX P2, PT, R77, RZ, PT, P1 ;  /* 0x000000ff4d00720c */ /* 0x000fe20003f44110 */
[----:B------:R2:W-:Y:S01]  /*9a20*/  STL [R1+0x230], R133 ;  /* 0x0002308501007387 */ /* 0x0005e20000100800 */
[----:B------:R-:W-:-:S02]  /*9a30*/  ISETP.GT.U32.AND P0, PT, R84, R132, PT ;  /* 0x000000845400720c */ /* 0x000fc40003f04070 */
[----:B------:R-:W-:Y:S01]  /*9a40*/  @P6 LOP3.LUT R3, R3, 0x8000000, RZ, 0xfc, !PT ;  /* 0x0800000003036812 */ /* 0x000fe200078efcff */
[----:B------:R-:W-:Y:S01]  /*9a50*/  STL [R1+0x22c], R134 ;  /* 0x00022c8601007387 */ /* 0x000fe20000100800 */
[----:B------:R-:W-:Y:S02]  /*9a60*/  ISETP.GT.U32.AND.EX P1, PT, R78, RZ, PT, P0 ;  /* 0x000000ff4e00720c */ /* 0x000fe40003f24100 */
[----:B------:R-:W-:Y:S01]  /*9a70*/  LOP3.LUT R3, R3, 0xfbffffff, RZ, 0xc0, !PT ;  /* 0xfbffffff03037812 */ /* 0x000fe200078ec0ff */
[----:B------:R3:W-:Y:S01]  /*9a80*/  STL [R1+0x228], R135 ;  /* 0x0002288701007387 */ /* 0x0007e20000100800 */
[----:B------:R-:W-:Y:S02]  /*9a90*/  ISETP.GT.U32.AND P0, PT, R86, R132, PT ;  /* 0x000000845600720c */ /* 0x000fe40003f04070 */
[----:B------:R-:W-:Y:S01]  /*9aa0*/  @P5 LOP3.LUT R3, R3, 0x4000000, RZ, 0xfc, !PT ;  /* 0x0400000003035812 */ /* 0x000fe200078efcff */
[----:B-1----:R-:W4:Y:S01]  /*9ab0*/  LDL.LU R244, [R1+0x14] ;  /* 0x0000140001f47983 */ /* 0x002f220000300800 */
[----:B------:R-:W-:-:S02]  /*9ac0*/  LOP3.LUT R251, R251, 0x7fffffff, RZ, 0xc0, !PT ;  /* 0x7ffffffffbfb7812 */ /* 0x000fc400078ec0ff */
[----:B------:R-:W-:Y:S01]  /*9ad0*/  LOP3.LUT R3, R3, 0xfdffffff, RZ, 0xc0, !PT ;  /* 0xfdffffff03037812 */ /* 0x000fe200078ec0ff */
[----:B--2---:R-:W2:Y:S01]  /*9ae0*/  LDL.LU R133, [R1+0x1c] ;  /* 0x00001c0001857983 */ /* 0x004ea20000300800 */
[-C--:B------:R-:W-:Y:S02]  /*9af0*/  ISETP.GT.U32.AND P5, PT, R69, R132.reuse, PT ;  /* 0x000000844500720c */ /* 0x080fe40003fa4070 */
[----:B------:R-:W-:Y:S02]  /*9b00*/  @P4 LOP3.LUT R3, R3, 0x2000000, RZ, 0xfc, !PT ;  /* 0x0200000003034812 */ /* 0x000fe400078efcff */
[-C--:B------:R-:W-:Y:S02]  /*9b10*/  ISETP.GT.U32.AND P4, PT, R70, R132.reuse, PT ;  /* 0x000000844600720c */ /* 0x080fe40003f84070 */
[----:B------:R-:W-:Y:S02]  /*9b20*/  LOP3.LUT R3, R3, 0xfeffffff, RZ, 0xc0, !PT ;  /* 0xfeffffff03037812 */ /* 0x000fe400078ec0ff */
[----:B------:R-:W-:-:S02]  /*9b30*/  ISETP.GT.U32.AND P6, PT, R4, R132, PT ;  /* 0x000000840400720c */ /* 0x000fc40003fc4070 */
[----:B------:R-:W-:Y:S02]  /*9b40*/  @P3 LOP3.LUT R3, R3, 0x1000000, RZ, 0xfc, !PT ;  /* 0x0100000003033812 */ /* 0x000fe400078efcff */
[----:B------:R-:W-:Y:S02]  /*9b50*/  ISETP.GT.U32.AND P3, PT, R71, R132, PT ;  /* 0x000000844700720c */ /* 0x000fe40003f64070 */
[----:B------:R-:W-:Y:S02]  /*9b60*/  LOP3.LUT R3, R3, 0xff7fffff, RZ, 0xc0, !PT ;  /* 0xff7fffff03037812 */ /* 0x000fe400078ec0ff */
[----:B------:R-:W-:Y:S02]  /*9b70*/  LOP3.LUT R252, R252, 0xfffffffe, RZ, 0xc0, !PT ;  /* 0xfffffffefcfc7812 */ /* 0x000fe400078ec0ff */
[----:B------:R-:W-:Y:S02]  /*9b80*/  @P2 LOP3.LUT R3, R3, 0x800000, RZ, 0xfc, !PT ;  /* 0x0080000003032812 */ /* 0x000fe400078efcff */
[----:B------:R-:W-:-:S02]  /*9b90*/  ISETP.GT.U32.AND.EX P2, PT, R79, RZ, PT, P0 ;  /* 0x000000ff4f00720c */ /* 0x000fc40003f44100 */
[----:B------:R-:W-:Y:S02]  /*9ba0*/  LOP3.LUT R3, R3, 0xffbfffff, RZ, 0xc0, !PT ;  /* 0xffbfffff03037812 */ /* 0x000fe400078ec0ff */
[-C--:B------:R-:W-:Y:S02]  /*9bb0*/  ISETP.GT.U32.AND P0, PT, R88, R132.reuse, PT ;  /* 0x000000845800720c */ /* 0x080fe40003f04070 */
[----:B------:R-:W-:Y:S02]  /*9bc0*/  @P1 LOP3.LUT R3, R3, 0x400000, RZ, 0xfc, !PT ;  /* 0x0040000003031812 */ /* 0x000fe400078efcff */
[----:B------:R-:W-:Y:S02]  /*9bd0*/  ISETP.GT.U32.AND.EX P1, PT, R81, RZ, PT, P0 ;  /* 0x000000ff5100720c */ /* 0x000fe40003f24100 */
[----:B------:R-:W-:Y:S02]  /*9be0*/  LOP3.LUT R3, R3, 0xffdfffff, RZ, 0xc0, !PT ;  /* 0xffdfffff03037812 */ /* 0x000fe400078ec0ff */
[----:B------:R-:W-:-:S02]  /*9bf0*/  ISETP.GT.U32.AND P0, PT, R90, R132, PT ;  /* 0x000000845a00720c */ /* 0x000fc40003f04070 */
[----:B------:R-:W-:Y:S02]  /*9c00*/  @P2 LOP3.LUT R3, R3, 0x200000, RZ, 0xfc, !PT ;  /* 0x0020000003032812 */ /* 0x000fe400078efcff */
[----:B------:R-:W-:Y:S02]  /*9c10*/  ISETP.GT.U32.AND.EX P2, PT, R83, RZ, PT, P0 ;  /* 0x000000ff5300720c */ /* 0x000fe40003f44100 */
[----:B------:R-:W-:Y:S02]  /*9c20*/  LOP3.LUT R3, R3, 0xffefffff, RZ, 0xc0, !PT ;  /* 0xffefffff03037812 */ /* 0x000fe400078ec0ff */
[----:B------:R-:W-:Y:S02]  /*9c30*/  ISETP.GT.U32.AND P0, PT, R92, R132, PT ;  /* 0x000000845c00720c */ /* 0x000fe40003f04070 */
        /* <DEDUP_REMOVED lines=82> */
[----:B------:R-:W-:Y:S02]  /*a160*/  ISETP.GT.U32.AND P0, PT, R6, R132, PT ;  /* 0x000000840600720c */ /* 0x000fe40003f04070 */
[----:B------:R-:W-:Y:S02]  /*a170*/  @P5 LOP3.LUT R252, R252, 0x1, RZ, 0xfc, !PT ;  /* 0x00000001fcfc5812 */ /* 0x000fe400078efcff */
        /* <DEDUP_REMOVED lines=125> */
[----:B------:R-:W-:Y:S02]  /*a950*/  ISETP.GT.U32.AND P1, PT, R65, R132, PT ;  /* 0x000000844100720c */ /* 0x000fe40003f24070 */
[----:B------:R-:W-:Y:S02]  /*a960*/  LOP3.LUT R252, R252, 0xfffffffd, RZ, 0xc0, !PT ;  /* 0xfffffffdfcfc7812 */ /* 0x000fe400078ec0ff */
[----:B------:R-:W-:-:S02]  /*a970*/  ISETP.GT.U32.AND.EX P1, PT, R61, RZ, PT, P1 ;  /* 0x000000ff3d00720c */ /* 0x000fc40003f24110 */
[----:B------:R-:W1:Y:S01]  /*a980*/  LDTM.x128 R4, tmem[UR19+0x20] ;  /* 0x00002013000479ee */ /* 0x000e6200083c0000 */
[----:B------:R-:W-:Y:S02]  /*a990*/  @P6 LOP3.LUT R252, R252, 0x2, RZ, 0xfc, !PT ;  /* 0x00000002fcfc6812 */ /* 0x000fe400078efcff */
[----:B------:R-:W-:Y:S02]  /*a9a0*/  LOP3.LUT R3, R3, 0xdfffffff, RZ, 0xc0, !PT ;  /* 0xdfffffff03037812 */ /* 0x000fe400078ec0ff */
[----:B------:R-:W-:Y:S02]  /*a9b0*/  LOP3.LUT R252, R252, 0xfffbffff, RZ, 0xc0, !PT ;  /* 0xfffbfffffcfc7812 */ /* 0x000fe400078ec0ff */
[----:B------:R-:W-:Y:S02]  /*a9c0*/  @P2 LOP3.LUT R3, R3, 0x20000000, RZ, 0xfc, !PT ;  /* 0x2000000003032812 */ /* 0x000fe400078efcff */
[----:B------:R-:W-:Y:S02]  /*a9d0*/  LOP3.LUT P2, RZ, R251, 0x4, RZ, 0xc0, !PT ;  /* 0x00000004fbff7812 */ /* 0x000fe4000784c0ff */
[----:B------:R-:W-:-:S04]  /*a9e0*/  LOP3.LUT R3, R3, 0xbfffffff, RZ, 0xc0, !PT ;  /* 0xbfffffff03037812 */ /* 0x000fc800078ec0ff */
[----:B------:R-:W-:Y:S02]  /*a9f0*/  @P3 LOP3.LUT R3, R3, 0x40000000, RZ, 0xfc, !PT ;  /* 0x4000000003033812 */ /* 0x000fe400078efcff */
[----:B------:R-:W-:Y:S02]  /*aa00*/  LOP3.LUT P3, RZ, R251, 0x2, RZ, 0xc0, !PT ;  /* 0x00000002fbff7812 */ /* 0x000fe4000786c0ff */
[----:B------:R-:W-:-:S04]  /*aa10*/  LOP3.LUT R3, R3, 0x7fffffff, RZ, 0xc0, !PT ;  /* 0x7fffffff03037812 */ /* 0x000fc800078ec0ff */
[----:B------:R-:W-:Y:S01]  /*aa20*/  @P4 LOP3.LUT R3, R3, 0x80000000, RZ, 0xfc, !PT ;  /* 0x8000000003034812 */ /* 0x000fe200078efcff */
[----:B-1----:R-:W-:Y:S01]  /*aa30*/  FMUL R6, R6, UR62 ;  /* 0x0000003e06067c20 */ /* 0x002fe20008400000 */
[----:B------:R-:W-:Y:S01]  /*aa40*/  FMUL R5, R5, UR62 ;  /* 0x0000003e05057c20 */ /* 0x000fe20008400000 */
[----:B------:R-:W-:-:S03]  /*aa50*/  LOP3.LUT P4, RZ, R251, 0x1, RZ, 0xc0, !PT ;  /* 0x00000001fbff7812 */ /* 0x000fc6000788c0ff */
[----:B---3--:R-:W-:Y:S02]  /*aa60*/  FSEL R135, R6, -INF , !P0 ;  /* 0xff80000006877808 */ /* 0x008fe40004000000 */
[----:B------:R-:W-:Y:S02]  /*aa70*/  LOP3.LUT P0, RZ, R251, 0x8000, RZ, 0xc0, !PT ;  /* 0x00008000fbff7812 */ /* 0x000fe4000780c0ff */
[----:B------:R-:W-:-:S11]  /*aa80*/  FSEL R5, R5, -INF , !P1 ;  /* 0xff80000005057808 */ /* 0x000fd60004800000 */
[----:B------:R-:W-:Y:S02]  /*aa90*/  @P0 LOP3.LUT R252, R252, 0x40000, RZ, 0xfc, !PT ;  /* 0x00040000fcfc0812 */ /* 0x000fe400078efcff */
[----:B------:R-:W-:Y:S02]  /*aaa0*/  LOP3.LUT P0, RZ, R251, 0x4000, RZ, 0xc0, !PT ;  /* 0x00004000fbff7812 */ /* 0x000fe4000780c0ff */
[----:B------:R-:W-:-:S11]  /*aab0*/  LOP3.LUT R252, R252, 0xfff7ffff, RZ, 0xc0, !PT ;  /* 0xfff7fffffcfc7812 */ /* 0x000fd600078ec0ff */
        /* <DEDUP_REMOVED lines=16> */
[----:B------:R-:W-:Y:S01]  /*abc0*/  LOP3.LUT P0, RZ, R251, 0x100, RZ, 0xc0, !PT ;  /* 0x00000100fbff7812 */ /* 0x000fe2000780c0ff */
[----:B------:R-:W-:Y:S01]  /*abd0*/  FMUL R6, R8, UR62 ;  /* 0x0000003e08067c20 */ /* 0x000fe20008400000 */
[----:B------:R-:W-:Y:S01]  /*abe0*/  LOP3.LUT R252, R252, 0xfdffffff, RZ, 0xc0, !PT ;  /* 0xfdfffffffcfc7812 */ /* 0x000fe200078ec0ff */
[----:B------:R-:W-:Y:S01]  /*abf0*/  FMUL R8, R10, UR62 ;  /* 0x0000003e0a087c20 */ /* 0x000fe20008400000 */
[----:B------:R-:W-:Y:S01]  /*ac00*/  FMUL R10, R12, UR62 ;  /* 0x0000003e0c0a7c20 */ /* 0x000fe20008400000 */
[----:B------:R1:W-:Y:S01]  /*ac10*/  STL [R1+0x10], R5 ;  /* 0x0000100501007387 */ /* 0x0003e20000100800 */
[----:B------:R-:W-:-:S07]  /*ac20*/  FMUL R12, R14, UR62 ;  /* 0x0000003e0e0c7c20 */ /* 0x000fce0008400000 */
[----:B------:R-:W-:Y:S01]  /*ac30*/  @P0 LOP3.LUT R252, R252, 0x2000000, RZ, 0xfc, !PT ;  /* 0x02000000fcfc0812 */ /* 0x000fe200078efcff */
[----:B------:R-:W3:Y:S01]  /*ac40*/  LDL.LU R134, [R1+0x20] ;  /* 0x0000200001867983 */ /* 0x000ee20000300800 */
[----:B-1----:R-:W-:Y:S01]  /*ac50*/  FMUL R5, R7, UR62 ;  /* 0x0000003e07057c20 */ /* 0x002fe20008400000 */
[----:B------:R-:W-:Y:S01]  /*ac60*/  LOP3.LUT P0, RZ, R251, 0x80, RZ, 0xc0, !PT ;  /* 0x00000080fbff7812 */ /* 0x000fe2000780c0ff */
[----:B------:R-:W-:Y:S01]  /*ac70*/  FMUL R7, R9, UR62 ;  /* 0x0000003e09077c20 */ /* 0x000fe20008400000 */
[----:B------:R-:W-:Y:S01]  /*ac80*/  FMUL R9, R11, UR62 ;  /* 0x0000003e0b097c20 */ /* 0x000fe20008400000 */
[----:B------:R-:W-:Y:S01]  /*ac90*/  FMUL R11, R13, UR62 ;  /* 0x0000003e0d0b7c20 */ /* 0x000fe20008400000 */
[----:B------:R-:W-:Y:S01]  /*aca0*/  FSEL R12, R12, -INF , !P0 ;  /* 0xff8000000c0c7808 */ /* 0x000fe20004000000 */
[----:B------:R-:W-:Y:S01]  /*acb0*/  FMUL R13, R15, UR62 ;  /* 0x0000003e0f0d7c20 */ /* 0x000fe20008400000 */
[----:B------:R-:W-:Y:S01]  /*acc0*/  LOP3.LUT P0, RZ, R252, 0x2000000, RZ, 0xc0, !PT ;  /* 0x02000000fcff7812 */ /* 0x000fe2000780c0ff */
[----:B------:R-:W-:-:S03]  /*acd0*/  FMUL R14, R16, UR62 ;  /* 0x0000003e100e7c20 */ /* 0x000fc60008400000 */
[----:B------:R-:W-:Y:S02]  /*ace0*/  FSEL R13, R13, -INF , !P0 ;  /* 0xff8000000d0d7808 */ /* 0x000fe40004000000 */
        /* <DEDUP_REMOVED lines=18> */
[----:B------:R-:W-:-:S04]  /*ae10*/  LOP3.LUT P0, RZ, R252, 0x40000, RZ, 0xc0, !PT ;  /* 0x00040000fcff7812 */ /* 0x000fc8000780c0ff */
[----:B------:R-:W-:Y:S02]  /*ae20*/  FSEL R20, R20, -INF , !P0 ;  /* 0xff80000014147808 */ /* 0x000fe40004000000 */
        /* <DEDUP_REMOVED lines=19> */
[----:B------:R-:W-:Y:S02]  /*af60*/  LOP3.LUT R252, R252, 0xfffeffff, RZ, 0xc0, !PT ;  /* 0xfffefffffcfc7812 */ /* 0x000fe400078ec0ff */
[----:B------:R-:W-:Y:S02]  /*af70*/  FSEL R5, R5, -INF , !P4 ;  /* 0xff80000005057808 */ /* 0x000fe40006000000 */
[----:B------:R-:W-:Y:S02]  /*af80*/  FSEL R6, R6, -INF , !P3 ;  /* 0xff80000006067808 */ /* 0x000fe40005800000 */
[----:B------:R-:W-:-:S05]  /*af90*/  FSEL R7, R7, -INF , !P2 ;  /* 0xff80000007077808 */ /* 0x000fca0005000000 */
[----:B------:R-:W-:Y:S02]  /*afa0*/  @P0 LOP3.LUT R252, R252, 0x10000, RZ, 0xfc, !PT ;  /* 0x00010000fcfc0812 */ /* 0x000fe400078efcff */
[C---:B------:R-:W-:Y:S02]  /*afb0*/  LOP3.LUT P0, RZ, R251.reuse, 0x8000000, RZ, 0xc0, !PT ;  /* 0x08000000fbff7812 */ /* 0x040fe4000780c0ff */
[C---:B------:R-:W-:Y:S02]  /*afc0*/  LOP3.LUT P5, RZ, R251.reuse, 0x8, RZ, 0xc0, !PT ;  /* 0x00000008fbff7812 */ /* 0x040fe400078ac0ff */
[C---:B------:R-:W-:Y:S02]  /*afd0*/  LOP3.LUT P4, RZ, R251.reuse, 0x10, RZ, 0xc0, !PT ;  /* 0x00000010fbff7812 */ /* 0x040fe4000788c0ff */
[C---:B------:R-:W-:Y:S02]  /*afe0*/  LOP3.LUT P3, RZ, R251.reuse, 0x20, RZ, 0xc0, !PT ;  /* 0x00000020fbff7812 */ /* 0x040fe4000786c0ff */
[----:B------:R-:W-:Y:S01]  /*aff0*/  LOP3.LUT P2, RZ, R251, 0x40, RZ, 0xc0, !PT ;  /* 0x00000040fbff7812 */ /* 0x000fe2000784c0ff */
[----:B------:R-:W-:Y:S01]  /*b000*/  FMUL R21, R23, UR62 ;  /* 0x0000003e17157c20 */ /* 0x000fe20008400000 */
[----:B------:R-:W-:Y:S01]  /*b010*/  FMUL R22, R24, UR62 ;  /* 0x0000003e18167c20 */ /* 0x000fe20008400000 */
[----:B------:R-:W-:Y:S01]  /*b020*/  FMUL R23, R25, UR62 ;  /* 0x0000003e19177c20 */ /* 0x000fe20008400000 */
[----:B------:R-:W-:Y:S01]  /*b030*/  FMUL R24, R26, UR62 ;  /* 0x0000003e1a187c20 */ /* 0x000fe20008400000 */
[----:B------:R-:W-:Y:S01]  /*b040*/  FSEL R8, R8, -INF , !P5 ;  /* 0xff80000008087808 */ /* 0x000fe20006800000 */
[----:B------:R-:W-:Y:S01]  /*b050*/  FMUL R25, R27, UR62 ;  /* 0x0000003e1b197c20 */ /* 0x000fe20008400000 */
[----:B------:R-:W-:Y:S01]  /*b060*/  FSEL R9, R9, -INF , !P4 ;  /* 0xff80000009097808 */ /* 0x000fe20006000000 */
[----:B------:R-:W-:Y:S01]  /*b070*/  FMUL R26, R28, UR62 ;  /* 0x0000003e1c1a7c20 */ /* 0x000fe20008400000 */
[----:B------:R-:W-:-:S02]  /*b080*/  FSEL R10, R10, -INF , !P3 ;  /* 0xff8000000a0a7808 */ /* 0x000fc40005800000 */
[----:B------:R-:W-:Y:S02]  /*b090*/  FSEL R11, R11, -INF , !P2 ;  /* 0xff8000000b0b7808 */ /* 0x000fe40005000000 */
[C---:B------:R-:W-:Y:S02]  /*b0a0*/  LOP3.LUT P5, RZ, R251.reuse, 0x40000, RZ, 0xc0, !PT ;  /* 0x00040000fbff7812 */ /* 0x040fe400078ac0ff */
[C---:B------:R-:W-:Y:S02]  /*b0b0*/  LOP3.LUT P4, RZ, R251.reuse, 0x80000, RZ, 0xc0, !PT ;  /* 0x00080000fbff7812 */ /* 0x040fe4000788c0ff */
[C---:B------:R-:W-:Y:S02]  /*b0c0*/  LOP3.LUT P3, RZ, R251.reuse, 0x100000, RZ, 0xc0, !PT ;  /* 0x00100000fbff7812 */ /* 0x040fe4000786c0ff */
[----:B------:R-:W-:Y:S02]  /*b0d0*/  LOP3.LUT P2, RZ, R251, 0x200000, RZ, 0xc0, !PT ;  /* 0x00200000fbff7812 */ /* 0x000fe4000784c0ff */
[----:B------:R-:W-:-:S02]  /*b0e0*/  LOP3.LUT R252, R252, 0xfffdffff, RZ, 0xc0, !PT ;  /* 0xfffdfffffcfc7812 */ /* 0x000fc400078ec0ff */
[----:B------:R-:W-:Y:S02]  /*b0f0*/  FSEL R23, R23, -INF , !P5 ;  /* 0xff80000017177808 */ /* 0x000fe40006800000 */
[----:B------:R-:W-:Y:S02]  /*b100*/  FSEL R24, R24, -INF , !P4 ;  /* 0xff80000018187808 */ /* 0x000fe40006000000 */
[----:B------:R-:W-:Y:S02]  /*b110*/  FSEL R25, R25, -INF , !P3 ;  /* 0xff80000019197808 */ /* 0x000fe40005800000 */
[----:B------:R-:W-:Y:S02]  /*b120*/  FSEL R26, R26, -INF , !P2 ;  /* 0xff8000001a1a7808 */ /* 0x000fe40005000000 */
[----:B------:R-:W-:Y:S02]  /*b130*/  @P0 LOP3.LUT R252, R252, 0x20000, RZ, 0xfc, !PT ;  /* 0x00020000fcfc0812 */ /* 0x000fe400078efcff */
[----:B------:R-:W-:-:S02]  /*b140*/  LOP3.LUT P1, RZ, R251, 0x10000, RZ, 0xc0, !PT ;  /* 0x00010000fbff7812 */ /* 0x000fc4000782c0ff */
[C---:B------:R-:W-:Y:S02]  /*b150*/  LOP3.LUT P6, RZ, R251.reuse, 0x20000, RZ, 0xc0, !PT ;  /* 0x00020000fbff7812 */ /* 0x040fe400078cc0ff */
[C---:B------:R-:W-:Y:S02]  /*b160*/  LOP3.LUT P5, RZ, R251.reuse, 0x400000, RZ, 0xc0, !PT ;  /* 0x00400000fbff7812 */ /* 0x040fe400078ac0ff */
[C---:B------:R-:W-:Y:S02]  /*b170*/  LOP3.LUT P4, RZ, R251.reuse, 0x800000, RZ, 0xc0, !PT ;  /* 0x00800000fbff7812 */ /* 0x040fe4000788c0ff */
[C---:B------:R-:W-:Y:S02]  /*b180*/  LOP3.LUT P3, RZ, R251.reuse, 0x1000000, RZ, 0xc0, !PT ;  /* 0x01000000fbff7812 */ /* 0x040fe4000786c0ff */
[C---:B------:R-:W-:Y:S02]  /*b190*/  LOP3.LUT P2, RZ, R251.reuse, 0x2000000, RZ, 0xc0, !PT ;  /* 0x02000000fbff7812 */ /* 0x040fe4000784c0ff */
[----:B------:R-:W-:-:S02]  /*b1a0*/  LOP3.LUT P0, RZ, R251, 0x4000000, RZ, 0xc0, !PT ;  /* 0x04000000fbff7812 */ /* 0x000fc4000780c0ff */
[----:B------:R-:W5:Y:S01]  /*b1b0*/  LDL.LU R251, [R1+0xc] ;  /* 0x00000c0001fb7983 */ /* 0x000f620000300800 */
[----:B------:R-:W-:Y:S01]  /*b1c0*/  FMUL R27, R29, UR62 ;  /* 0x0000003e1d1b7c20 */ /* 0x000fe20008400000 */
[----:B------:R-:W-:Y:S01]  /*b1d0*/  FMUL R29, R31, UR62 ;  /* 0x0000003e1f1d7c20 */ /* 0x000fe20008400000 */
[----:B------:R-:W-:Y:S01]  /*b1e0*/  FMUL R31, R33, UR62 ;  /* 0x0000003e211f7c20 */ /* 0x000fe20008400000 */
[----:B------:R-:W-:Y:S01]  /*b1f0*/  FMUL R28, R30, UR62 ;  /* 0x0000003e1e1c7c20 */ /* 0x000fe20008400000 */
[----:B------:R-:W-:Y:S01]  /*b200*/  FMUL R30, R32, UR62 ;  /* 0x0000003e201e7c20 */ /* 0x000fe20008400000 */
[----:B------:R-:W-:Y:S02]  /*b210*/  FMUL R32, R34, UR62 ;  /* 0x0000003e22207c20 */ /* 0x000fe40008400000 */
        /* <DEDUP_REMOVED lines=11> */
[----:B------:R-:W-:Y:S01]  /*b2d0*/  FMUL R36, R38, UR62 ;  /* 0x0000003e26247c20 */ /* 0x000fe20008400000 */
[----:B------:R-:W-:Y:S02]  /*b2e0*/  FMUL R38, R40, UR62 ;  /* 0x0000003e28267c20 */ /* 0x000fe40008400000 */
[----:B------:R-:W-:Y:S01]  /*b2f0*/  FSEL R35, R35, -INF , !P0 ;  /* 0xff80000023237808 */ /* 0x000fe20004000000 */
[----:B------:R-:W-:Y:S01]  /*b300*/  FMUL R40, R42, UR62 ;  /* 0x0000003e2a287c20 */ /* 0x000fe20008400000 */
[----:B------:R-:W-:Y:S02]  /*b310*/  LOP3.LUT P0, RZ, R252, 0x2000, RZ, 0xc0, !PT ;  /* 0x00002000fcff7812 */ /* 0x000fe4000780c0ff */
[----:B------:R-:W-:-:S02]  /*b320*/  FSEL R21, R21, -INF , !P1 ;  /* 0xff80000015157808 */ /* 0x000fc40004800000 */
[----:B------:R-:W-:Y:S01]  /*b330*/  LOP3.LUT P1, RZ, R3, 0x8, RZ, 0xc0, !PT ;  /* 0x0000000803ff7812 */ /* 0x000fe2000782c0ff */
[----:B------:R-:W-:Y:S01]  /*b340*/  FMUL R37, R39, UR62 ;  /* 0x0000003e27257c20 */ /* 0x000fe20008400000 */
[----:B------:R-:W-:Y:S02]  /*b350*/  FSEL R36, R36, -INF , !P0 ;  /* 0xff80000024247808 */ /* 0x000fe40004000000 */
[----:B------:R-:W-:Y:S02]  /*b360*/  LOP3.LUT P0, RZ, R252, 0x1000, RZ, 0xc0, !PT ;  /* 0x00001000fcff7812 */ /* 0x000fe4000780c0ff */
[----:B------:R-:W-:Y:S01]  /*b370*/  FSEL R40, R40, -INF , !P1 ;  /* 0xff80000028287808 */ /* 0x000fe20004800000 */
[----:B------:R-:W-:Y:S01]  /*b380*/  FMUL R39, R41, UR62 ;  /* 0x0000003e29277c20 */ /* 0x000fe20008400000 */
[----:B------:R-:W-:Y:S01]  /*b390*/  LOP3.LUT P1, RZ, R3, 0x2000, RZ, 0xc0, !PT ;  /* 0x0000200003ff7812 */ /* 0x000fe2000782c0ff */
[----:B------:R-:W-:Y:S01]  /*b3a0*/  FMUL R41, R43, UR62 ;  /* 0x0000003e2b297c20 */ /* 0x000fe20008400000 */
[----:B------:R-:W-:-:S02]  /*b3b0*/  FSEL R22, R22, -INF , !P6 ;  /* 0xff80000016167808 */ /* 0x000fc40007000000 */
[----:B------:R-:W-:Y:S02]  /*b3c0*/  FSEL R37, R37, -INF , !P0 ;  /* 0xff80000025257808 */ /* 0x000fe40004000000 */
[----:B------:R-:W-:Y:S02]  /*b3d0*/  LOP3.LUT P6, RZ, R3, 0x10, RZ, 0xc0, !PT ;  /* 0x0000001003ff7812 */ /* 0x000fe400078cc0ff */
[----:B------:R-:W-:Y:S02]  /*b3e0*/  LOP3.LUT P0, RZ, R252, 0x800, RZ, 0xc0, !PT ;  /* 0x00000800fcff7812 */ /* 0x000fe4000780c0ff */
[----:B------:R-:W-:Y:S02]  /*b3f0*/  FSEL R41, R41, -INF , !P6 ;  /* 0xff80000029297808 */ /* 0x000fe40007000000 */
[----:B------:R-:W-:Y:S02]  /*b400*/  FSEL R38, R38, -INF , !P0 ;  /* 0xff80000026267808 */ /* 0x000fe40004000000 */
[----:B------:R-:W-:-:S02]  /*b410*/  LOP3.LUT P0, RZ, R252, 0x400, RZ, 0xc0, !PT ;  /* 0x00000400fcff7812 */ /* 0x000fc4000780c0ff */
[----:B------:R-:W-:Y:S02]  /*b420*/  LOP3.LUT P6, RZ, R3, 0x200000, RZ, 0xc0, !PT ;  /* 0x0020000003ff7812 */ /* 0x000fe400078cc0ff */
[----:B------:R-:W-:-:S04]  /*b430*/  LOP3.LUT R252, R252, 0xfffffdff, RZ, 0xc0, !PT ;  /* 0xfffffdfffcfc7812 */ /* 0x000fc800078ec0ff */
[----:B------:R-:W-:-:S04]  /*b440*/  @P1 LOP3.LUT R252, R252, 0x200, RZ, 0xfc, !PT ;  /* 0x00000200fcfc1812 */ /* 0x000fc800078efcff */
[----:B------:R-:W-:-:S04]  /*b450*/  LOP3.LUT R252, R252, 0xfffffffb, RZ, 0xc0, !PT ;  /* 0xfffffffbfcfc7812 */ /* 0x000fc800078ec0ff */
        /* <DEDUP_REMOVED lines=14> */
[----:B------:R-:W-:Y:S01]  /*b540*/  LOP3.LUT R252, R252, 0xffffff7f, RZ, 0xc0, !PT ;  /* 0xffffff7ffcfc7812 */ /* 0x000fe200078ec0ff */
[----:B------:R-:W-:Y:S01]  /*b550*/  FMUL R42, R44, UR62 ;  /* 0x0000003e2c2a7c20 */ /* 0x000fe20008400000 */
[----:B------:R-:W-:Y:S01]  /*b560*/  FMUL R43, R45, UR62 ;  /* 0x0000003e2d2b7c20 */ /* 0x000fe20008400000 */
[----:B------:R-:W-:Y:S01]  /*b570*/  FMUL R44, R46, UR62 ;  /* 0x0000003e2e2c7c20 */ /* 0x000fe20008400000 */
[----:B------:R-:W-:Y:S01]  /*b580*/  FMUL R45, R47, UR62 ;  /* 0x0000003e2f2d7c20 */ /* 0x000fe20008400000 */
[----:B------:R-:W-:Y:S01]  /*b590*/  FMUL R46, R48, UR62 ;  /* 0x0000003e302e7c20 */ /* 0x000fe20008400000 */
[----:B------:R-:W-:Y:S01]  /*b5a0*/  FMUL R47, R49, UR62 ;  /* 0x0000003e312f7c20 */ /* 0x000fe20008400000 */
[----:B------:R-:W-:Y:S01]  /*b5b0*/  FMUL R48, R50, UR62 ;  /* 0x0000003e32307c20 */ /* 0x000fe20008400000 */
[----:B------:R-:W-:-:S03]  /*b5c0*/  FMUL R49, R51, UR62 ;  /* 0x0000003e33317c20 */ /* 0x000fc60008400000 */
[----:B------:R-:W-:Y:S02]  /*b5d0*/  @P6 LOP3.LUT R252, R252, 0x80, RZ, 0xfc, !PT ;  /* 0x00000080fcfc6812 */ /* 0x000fe400078efcff */
[----:B------:R-:W-:Y:S01]  /*b5e0*/  LOP3.LUT P6, RZ, R3, 0x8000, RZ, 0xc0, !PT ;  /* 0x0000800003ff7812 */ /* 0x000fe200078cc0ff */
        /* <DEDUP_REMOVED lines=12> */
[----:B------:R-:W-:Y:S01]  /*b6b0*/  LOP3.LUT R252, R252, 0xfffffeff, RZ, 0xc0, !PT ;  /* 0xfffffefffcfc7812 */ /* 0x000fe200078ec0ff */
[----:B------:R-:W2:Y:S01]  /*b6c0*/  LDL.LU R63, [R1+0x18] ;  /* 0x00001800013f7983 */ /* 0x000ea20000300800 */
[----:B------:R-:W-:-:S03]  /*b6d0*/  FMUL R62, R64, UR62 ;  /* 0x0000003e403e7c20 */ /* 0x000fc60008400000 */
[----:B------:R-:W3:Y:S01]  /*b6e0*/  LDL.LU R64, [R1+0x8] ;  /* 0x0000080001407983 */ /* 0x000ee20000300800 */
[----:B------:R-:W-:Y:S02]  /*b6f0*/  @P6 LOP3.LUT R252, R252, 0x100, RZ, 0xfc, !PT ;  /* 0x00000100fcfc6812 */ /* 0x000fe400078efcff */
[----:B------:R-:W-:-:S04]  /*b700*/  LOP3.LUT P6, RZ, R3, 0x4000, RZ, 0xc0, !PT ;  /* 0x0000400003ff7812 */ /* 0x000fc800078cc0ff */
[----:B------:R-:W-:Y:S02]  /*b710*/  FSEL R51, R51, -INF , !P6 ;  /* 0xff80000033337808 */ /* 0x000fe40007000000 */
        /* <DEDUP_REMOVED lines=10> */
[C---:B------:R-:W-:Y:S02]  /*b7c0*/  LOP3.LUT P6, RZ, R252.reuse, 0x8, RZ, 0xc0, !PT ;  /* 0x00000008fcff7812 */ /* 0x040fe400078cc0ff */
[----:B------:R-:W-:Y:S02]  /*b7d0*/  FSEL R27, R27, -INF , !P5 ;  /* 0xff8000001b1b7808 */ /* 0x000fe40006800000 */
[----:B------:R-:W-:Y:S02]  /*b7e0*/  LOP3.LUT P5, RZ, R3, 0x20, RZ, 0xc0, !PT ;  /* 0x0000002003ff7812 */ /* 0x000fe400078ac0ff */
[----:B------:R-:W-:Y:S02]  /*b7f0*/  FSEL R57, R57, -INF , !P6 ;  /* 0xff80000039397808 */ /* 0x000fe40007000000 */
[----:B------:R-:W-:-:S02]  /*b800*/  LOP3.LUT P6, RZ, R252, 0x4, RZ, 0xc0, !PT ;  /* 0x00000004fcff7812 */ /* 0x000fc400078cc0ff */
[----:B------:R-:W-:Y:S02]  /*b810*/  FSEL R42, R42, -INF , !P5 ;  /* 0xff8000002a2a7808 */ /* 0x000fe40006800000 */
[C---:B------:R-:W-:Y:S02]  /*b820*/  LOP3.LUT P1, RZ, R3.reuse, 0x1000, RZ, 0xc0, !PT ;  /* 0x0000100003ff7812 */ /* 0x040fe4000782c0ff */
[----:B------:R-:W-:Y:S02]  /*b830*/  LOP3.LUT P5, RZ, R3, 0x400000, RZ, 0xc0, !PT ;  /* 0x0040000003ff7812 */ /* 0x000fe400078ac0ff */
[----:B------:R-:W-:Y:S02]  /*b840*/  FSEL R58, R58, -INF , !P6 ;  /* 0xff8000003a3a7808 */ /* 0x000fe40007000000 */
[----:B------:R-:W-:Y:S02]  /*b850*/  LOP3.LUT P6, RZ, R252, 0x2, RZ, 0xc0, !PT ;  /* 0x00000002fcff7812 */ /* 0x000fe400078cc0ff */
[----:B------:R-:W-:-:S02]  /*b860*/  FSEL R49, R49, -INF , !P1 ;  /* 0xff80000031317808 */ /* 0x000fc40004800000 */
[----:B------:R-:W-:Y:S02]  /*b870*/  FSEL R59, R59, -INF , !P5 ;  /* 0xff8000003b3b7808 */ /* 0x000fe40006800000 */
[C---:B------:R-:W-:Y:S02]  /*b880*/  LOP3.LUT P1, RZ, R252.reuse, 0x200, RZ, 0xc0, !PT ;  /* 0x00000200fcff7812 */ /* 0x040fe4000782c0ff */
[----:B------:R-:W-:Y:S02]  /*b890*/  LOP3.LUT P5, RZ, R252, 0x1, RZ, 0xc0, !PT ;  /* 0x00000001fcff7812 */ /* 0x000fe400078ac0ff */
[----:B------:R-:W3:Y:S01]  /*b8a0*/  LDL.LU R252, [R1+0x24] ;  /* 0x0000240001fc7983 */ /* 0x000ee20000300800 */
[----:B-----5:R-:W-:-:S03]  /*b8b0*/  ISETP.GT.U32.AND.EX P6, PT, R251, RZ, PT, P6 ;  /* 0x000000fffb00720c */ /* 0x020fc60003fc4160 */
[----:B------:R-:W5:Y:S01]  /*b8c0*/  LDL.LU R251, [R1+0x28] ;  /* 0x0000280001fb7983 */ /* 0x000f620000300800 */
[----:B------:R-:W-:Y:S02]  /*b8d0*/  FSEL R39, R39, -INF , !P0 ;  /* 0xff80000027277808 */ /* 0x000fe40004000000 */
[----:B------:R-:W-:Y:S01]  /*b8e0*/  LOP3.LUT P0, RZ, R3, 0x800, RZ, 0xc0, !PT ;  /* 0x0000080003ff7812 */ /* 0x000fe2000780c0ff */
[----:B------:R-:W-:-:S03]  /*b8f0*/  FMUL R65, R65, UR62 ;  /* 0x0000003e41417c20 */ /* 0x000fc60008400000 */
[----:B------:R-:W-:Y:S02]  /*b900*/  FSEL R48, R48, -INF , !P0 ;  /* 0xff80000030307808 */ /* 0x000fe40004000000 */
[----:B------:R-:W-:Y:S01]  /*b910*/  LOP3.LUT P0, RZ, R3, 0x4000000, RZ, 0xc0, !PT ;  /* 0x0400000003ff7812 */ /* 0x000fe2000780c0ff */
[----:B------:R-:W-:Y:S01]  /*b920*/  FMUL R67, R67, UR62 ;  /* 0x0000003e43437c20 */ /* 0x000fe20008400000 */
[----:B------:R-:W-:Y:S02]  /*b930*/  FSEL R50, R50, -INF , !P1 ;  /* 0xff80000032327808 */ /* 0x000fe40004800000 */
[----:B------:R-:W-:Y:S02]  /*b940*/  LOP3.LUT P1, RZ, R3, 0x8000000, RZ, 0xc0, !PT ;  /* 0x0800000003ff7812 */ /* 0x000fe4000782c0ff */
[----:B------:R-:W-:Y:S02]  /*b950*/  FSEL R65, R65, -INF , !P0 ;  /* 0xff80000041417808 */ /* 0x000fe40004000000 */
[----:B------:R-:W-:-:S02]  /*b960*/  FSEL R67, R67, -INF , !P1 ;  /* 0xff80000043437808 */ /* 0x000fc40004800000 */
[-C--:B----4-:R-:W-:Y:S01]  /*b970*/  ISETP.GT.U32.AND P1, PT, R244, R132.reuse, PT ;  /* 0x00000084f400720c */ /* 0x090fe20003f24070 */
[----:B------:R-:W-:Y:S01]  /*b980*/  FMUL R68, R68, UR62 ;  /* 0x0000003e44447c20 */ /* 0x000fe20008400000 */
[----:B--2---:R-:W-:Y:S02]  /*b990*/  ISETP.GT.U32.AND.EX P5, PT, R63, RZ, PT, P5 ;  /* 0x000000ff3f00720c */ /* 0x004fe40003fa4150 */
[----:B---3--:R-:W-:Y:S02]  /*b9a0*/  ISETP.GT.U32.AND P0, PT, R64, R132, PT ;  /* 0x000000844000720c */ /* 0x008fe40003f04070 */
[----:B------:R-:W2:Y:S04]  /*b9b0*/  LDL.LU R64, [R1+0x4] ;  /* 0x0000040001407983 */ /* 0x000ea80000300800 */
[----:B------:R-:W3:Y:S04]  /*b9c0*/  LDL.LU R244, [R1+0x234] ;  /* 0x0002340001f47983 */ /* 0x000ee80000300800 */
[----:B------:R-:W4:Y:S01]  /*b9d0*/  LDL.LU R63, [R1] ;  /* 0x00000000013f7983 */ /* 0x000f220000300800 */
[----:B------:R-:W-:-:S03]  /*b9e0*/  ISETP.GT.U32.AND.EX P0, PT, R133, RZ, PT, P0 ;  /* 0x000000ff8500720c */ /* 0x000fc60003f04100 */
[----:B------:R-:W3:Y:S01]  /*b9f0*/  LDL.LU R133, [R1+0x230] ;  /* 0x0002300001857983 */ /* 0x000ee20000300800 */
[----:B------:R-:W-:Y:S02]  /*ba00*/  FSEL R68, R68, -INF , !P0 ;  /* 0xff80000044447808 */ /* 0x000fe40004000000 */
[----:B------:R-:W-:Y:S02]  /*ba10*/  ISETP.GT.U32.AND P0, PT, R134, R132, PT ;  /* 0x000000848600720c */ /* 0x000fe40003f04070 */
[----:B------:R-:W3:Y:S02]  /*ba20*/  LDL.LU R134, [R1+0x22c] ;  /* 0x00022c0001867983 */ /* 0x000ee40000300800 */
[----:B-----5:R-:W-:Y:S02]  /*ba30*/  ISETP.GT.U32.AND.EX P0, PT, R251, RZ, PT, P0 ;  /* 0x000000fffb00720c */ /* 0x020fe40003f04100 */
[----:B------:R-:W5:Y:S01]  /*ba40*/  LDL.LU R251, [R1+0x10] ;  /* 0x0000100001fb7983 */ /* 0x000f620000300800 */
[----:B------:R-:W-:Y:S01]  /*ba50*/  FMUL R70, R70, UR62 ;  /* 0x0000003e46467c20 */ /* 0x000fe20008400000 */
[----:B------:R-:W-:-:S04]  /*ba60*/  FMUL R72, R72, UR62 ;  /* 0x0000003e48487c20 */ /* 0x000fc80008400000 */
[----:B------:R-:W-:Y:S01]  /*ba70*/  FSEL R70, R70, -INF , !P0 ;  /* 0xff80000046467808 */ /* 0x000fe20004000000 */
[----:B------:R-:W-:Y:S01]  /*ba80*/  FMUL R71, R71, UR62 ;  /* 0x0000003e47477c20 */ /* 0x000fe20008400000 */
[----:B------:R-:W-:Y:S01]  /*ba90*/  ISETP.GT.U32.AND.EX P1, PT, R252, RZ, PT, P1 ;  /* 0x000000fffc00720c */ /* 0x000fe20003f24110 */
[----:B------:R-:W-:-:S03]  /*baa0*/  FMUL R74, R74, UR62 ;  /* 0x0000003e4a4a7c20 */ /* 0x000fc60008400000 */
[----:B------:R-:W-:Y:S02]  /*bab0*/  FSEL R71, R71, -INF , !P1 ;  /* 0xff80000047477808 */ /* 0x000fe40004800000 */
[----:B------:R-:W-:Y:S01]  /*bac0*/  ISETP.GT.U32.AND P1, PT, R138, R132, PT ;  /* 0x000000848a00720c */ /* 0x000fe20003f24070 */
[----:B------:R-:W-:-:S03]  /*bad0*/  FMUL R75, R75, UR62 ;  /* 0x0000003e4b4b7c20 */ /* 0x000fc60008400000 */
[----:B------:R-:W-:-:S04]  /*bae0*/  ISETP.GT.U32.AND.EX P1, PT, R143, RZ, PT, P1 ;  /* 0x000000ff8f00720c */ /* 0x000fc80003f24110 */
[----:B------:R-:W-:Y:S02]  /*baf0*/  FSEL R75, R75, -INF , !P1 ;  /* 0xff8000004b4b7808 */ /* 0x000fe40004800000 */
[----:B------:R-:W-:-:S04]  /*bb00*/  ISETP.GT.U32.AND P1, PT, R144, R132, PT ;  /* 0x000000849000720c */ /* 0x000fc80003f24070 */
[----:B------:R-:W-:Y:S01]  /*bb10*/  ISETP.GT.U32.AND.EX P1, PT, R149, RZ, PT, P1 ;  /* 0x000000ff9500720c */ /* 0x000fe20003f24110 */
[----:B------:R-:W-:Y:S01]  /*bb20*/  FMUL R82, R82, UR62 ;  /* 0x0000003e52527c20 */ /* 0x000fe20008400000 */
[----:B------:R-:W-:Y:S01]  /*bb30*/  FMUL R69, R69, UR62 ;  /* 0x0000003e45457c20 */ /* 0x000fe20008400000 */
[----:B------:R-:W-:-:S04]  /*bb40*/  FMUL R73, R73, UR62 ;  /* 0x0000003e49497c20 */ /* 0x000fc80008400000 */
[----:B------:R-:W-:Y:S02]  /*bb50*/  FSEL R69, R69, -INF , !P5 ;  /* 0xff80000045457808 */ /* 0x000fe40006800000 */
[----:B------:R-:W-:-:S04]  /*bb60*/  ISETP.GT.U32.AND P5, PT, R137, R132, PT ;  /* 0x000000848900720c */ /* 0x000fc80003fa4070 */
[----:B------:R-:W-:-:S04]  /*bb70*/  ISETP.GT.U32.AND.EX P5, PT, R139, RZ, PT, P5 ;  /* 0x000000ff8b00720c */ /* 0x000fc80003fa4150 */
[----:B------:R-:W-:Y:S02]  /*bb80*/  FSEL R73, R73, -INF , !P5 ;  /* 0xff80000049497808 */ /* 0x000fe40006800000 */
[----:B------:R-:W-:-:S04]  /*bb90*/  ISETP.GT.U32.AND P5, PT, R142, R132, PT ;  /* 0x000000848e00720c */ /* 0x000fc80003fa4070 */
[----:B------:R-:W-:Y:S02]  /*bba0*/  ISETP.GT.U32.AND.EX P5, PT, R147, RZ, PT, P5 ;  /* 0x000000ff9300720c */ /* 0x000fe40003fa4150 */
[----:B------:R-:W-:Y:S02]  /*bbb0*/  FSEL R28, R28, -INF , !P4 ;  /* 0xff8000001c1c7808 */ /* 0x000fe40006000000 */
[----:B------:R-:W-:Y:S02]  /*bbc0*/  FSEL R29, R29, -INF , !P3 ;  /* 0xff8000001d1d7808 */ /* 0x000fe40005800000 */
[----:B------:R-:W-:Y:S02]  /*bbd0*/  FSEL R30, R30, -INF , !P2 ;  /* 0xff8000001e1e7808 */ /* 0x000fe40005000000 */
[----:B--2---:R-:W-:-:S04]  /*bbe0*/  ISETP.GT.U32.AND P0, PT, R64, R132, PT ;  /* 0x000000844000720c */ /* 0x004fc80003f04070 */
[----:B----4-:R-:W-:-:S04]  /*bbf0*/  ISETP.GT.U32.AND.EX P0, PT, R63, RZ, PT, P0 ;  /* 0x000000ff3f00720c */ /* 0x010fc80003f04100 */
[----:B------:R-:W-:Y:S02]  /*bc00*/  FSEL R72, R72, -INF , !P0 ;  /* 0xff80000048487808 */ /* 0x000fe40004000000 */
[----:B------:R-:W-:-:S04]  /*bc10*/  ISETP.GT.U32.AND P0, PT, R136, R132, PT ;  /* 0x000000848800720c */ /* 0x000fc80003f04070 */
[----:B------:R-:W-:-:S04]  /*bc20*/  ISETP.GT.U32.AND.EX P0, PT, R141, RZ, PT, P0 ;  /* 0x000000ff8d00720c */ /* 0x000fc80003f04100 */
[----:B------:R-:W-:Y:S02]  /*bc30*/  FSEL R74, R74, -INF , !P0 ;  /* 0xff8000004a4a7808 */ /* 0x000fe40004000000 */
[----:B------:R-:W-:Y:S01]  /*bc40*/  ISETP.GT.U32.AND P0, PT, R140, R132, PT ;  /* 0x000000848c00720c */ /* 0x000fe20003f04070 */
[----:B------:R-:W-:Y:S01]  /*bc50*/  FMUL R63, R76, UR62 ;  /* 0x0000003e4c3f7c20 */ /* 0x000fe20008400000 */
[----:B------:R-:W-:Y:S01]  /*bc60*/  FMUL R64, R77, UR62 ;  /* 0x0000003e4d407c20 */ /* 0x000fe20008400000 */
[----:B------:R-:W-:Y:S01]  /*bc70*/  FMUL R77, R78, UR62 ;  /* 0x0000003e4e4d7c20 */ /* 0x000fe20008400000 */
[----:B------:R-:W-:Y:S01]  /*bc80*/  ISETP.GT.U32.AND.EX P0, PT, R145, RZ, PT, P0 ;  /* 0x000000ff9100720c */ /* 0x000fe20003f04100 */
[----:B------:R-:W-:-:S03]  /*bc90*/  FMUL R78, R79, UR62 ;  /* 0x0000003e4f4e7c20 */ /* 0x000fc60008400000 */
[----:B------:R-:W-:Y:S02]  /*bca0*/  FSEL R63, R63, -INF , !P0 ;  /* 0xff8000003f3f7808 */ /* 0x000fe40004000000 */
[-C--:B------:R-:W-:Y:S02]  /*bcb0*/  ISETP.GT.U32.AND P0, PT, R148, R132.reuse, PT ;  /* 0x000000849400720c */ /* 0x080fe40003f04070 */
[----:B------:R-:W-:Y:S02]  /*bcc0*/  FSEL R77, R77, -INF , !P1 ;  /* 0xff8000004d4d7808 */ /* 0x000fe40004800000 */
[----:B------:R-:W-:Y:S01]  /*bcd0*/  ISETP.GT.U32.AND P1, PT, R150, R132, PT ;  /* 0x000000849600720c */ /* 0x000fe20003f24070 */
[----:B------:R-:W-:Y:S01]  /*bce0*/  FMUL R79, R80, UR62 ;  /* 0x0000003e504f7c20 */ /* 0x000fe20008400000 */
[----:B------:R-:W-:Y:S01]  /*bcf0*/  ISETP.GT.U32.AND.EX P0, PT, R153, RZ, PT, P0 ;  /* 0x000000ff9900720c */ /* 0x000fe20003f04100 */
[----:B------:R-:W-:Y:S01]  /*bd00*/  FMUL R80, R81, UR62 ;  /* 0x0000003e51507c20 */ /* 0x000fe20008400000 */
[----:B------:R-:W-:-:S02]  /*bd10*/  ISETP.GT.U32.AND.EX P1, PT, R155, RZ, PT, P1 ;  /* 0x000000ff9b00720c */ /* 0x000fc40003f24110 */
[----:B------:R-:W-:Y:S02]  /*bd20*/  FSEL R79, R79, -INF , !P0 ;  /* 0xff8000004f4f7808 */ /* 0x000fe40004000000 */
[-C--:B------:R-:W-:Y:S02]  /*bd30*/  ISETP.GT.U32.AND P0, PT, R152, R132.reuse, PT ;  /* 0x000000849800720c */ /* 0x080fe40003f04070 */
[----:B------:R-:W-:Y:S02]  /*bd40*/  FSEL R80, R80, -INF , !P1 ;  /* 0xff80000050507808 */ /* 0x000fe40004800000 */
[----:B------:R-:W-:Y:S01]  /*bd50*/  ISETP.GT.U32.AND P1, PT, R0, R132, PT ;  /* 0x000000840000720c */ /* 0x000fe20003f24070 */
[----:B------:R-:W-:Y:S01]  /*bd60*/  FMUL R76, R4, UR62 ;  /* 0x0000003e044c7c20 */ /* 0x000fe20008400000 */
[----:B------:R-:W-:Y:S02]  /*bd70*/  ISETP.GT.U32.AND.EX P0, PT, R157, RZ, PT, P0 ;  /* 0x000000ff9d00720c */ /* 0x000fe40003f04100 */
[----:B------:R-:W-:-:S02]  /*bd80*/  ISETP.GT.U32.AND.EX P1, PT, R2, RZ, PT, P1 ;  /* 0x000000ff0200720c */ /* 0x000fc40003f24110 */
[----:B------:R-:W-:Y:S02]  /*bd90*/  FSEL R4, R82, -INF , !P0 ;  /* 0xff80000052047808 */ /* 0x000fe40004000000 */
[----:B------:R-:W-:Y:S02]  /*bda0*/  FSEL R82, R76, -INF , !P1 ;  /* 0xff8000004c527808 */ /* 0x000fe40004800000 */
[----:B------:R-:W-:Y:S02]  /*bdb0*/  FSEL R64, R64, -INF , !P5 ;  /* 0xff80000040407808 */ /* 0x000fe40006800000 */
[----:B------:R-:W-:-:S04]  /*bdc0*/  ISETP.GT.U32.AND P5, PT, R146, R132, PT ;  /* 0x000000849200720c */ /* 0x000fc80003fa4070 */
[----:B------:R-:W-:-:S04]  /*bdd0*/  ISETP.GT.U32.AND.EX P5, PT, R151, RZ, PT, P5 ;  /* 0x000000ff9700720c */ /* 0x000fc80003fa4150 */
[----:B------:R-:W-:Y:S02]  /*bde0*/  FSEL R78, R78, -INF , !P5 ;  /* 0xff8000004e4e7808 */ /* 0x000fe40006800000 */
[----:B------:R-:W-:Y:S01]  /*bdf0*/  ISETP.GT.U32.AND P5, PT, R154, R132, PT ;  /* 0x000000849a00720c */ /* 0x000fe20003fa4070 */
[----:B------:R-:W-:-:S03]  /*be00*/  FMUL R81, R83, UR62 ;  /* 0x0000003e53517c20 */ /* 0x000fc60008400000 */
[----:B------:R-:W-:Y:S02]  /*be10*/  ISETP.GT.U32.AND.EX P5, PT, R159, RZ, PT, P5 ;  /* 0x000000ff9f00720c */ /* 0x000fe40003fa4150 */
[-C--:B------:R-:W-:Y:S02]  /*be20*/  ISETP.GT.U32.AND P1, PT, R158, R132.reuse, PT ;  /* 0x000000849e00720c */ /* 0x080fe40003f24070 */
[----:B------:R-:W-:Y:S02]  /*be30*/  FSEL R81, R81, -INF , !P5 ;  /* 0xff80000051517808 */ /* 0x000fe40006800000 */
[----:B------:R-:W-:Y:S01]  /*be40*/  ISETP.GT.U32.AND P5, PT, R156, R132, PT ;  /* 0x000000849c00720c */ /* 0x000fe20003fa4070 */
[----:B------:R-:W-:Y:S01]  /*be50*/  FMUL R83, R84, UR62 ;  /* 0x0000003e54537c20 */ /* 0x000fe20008400000 */
[----:B------:R-:W-:Y:S01]  /*be60*/  FMUL R84, R85, UR62 ;  /* 0x0000003e55547c20 */ /* 0x000fe20008400000 */
[----:B------:R-:W-:Y:S02]  /*be70*/  ISETP.GT.U32.AND.EX P1, PT, R163, RZ, PT, P1 ;  /* 0x000000ffa300720c */ /* 0x000fe40003f24110 */
[----:B------:R-:W-:-:S02]  /*be80*/  ISETP.GT.U32.AND.EX P5, PT, R161, RZ, PT, P5 ;  /* 0x000000ffa100720c */ /* 0x000fc40003fa4150 */
[----:B-----5:R-:W-:-:S04]  /*be90*/  FMNMX3 R76, R82, R251, R135, !PT ;  /* 0x000000fb524c7276 */ /* 0x020fc80007800087 */
[----:B------:R-:W-:-:S04]  /*bea0*/  FMNMX3 R76, R76, R5, R6, !PT ;  /* 0x000000054c4c7276 */ /* 0x000fc80007800006 */
        /* <DEDUP_REMOVED lines=8> */
[----:B------:R-:W-:Y:S02]  /*bf30*/  FMNMX3 R76, R76, R23, R24, !PT ;  /* 0x000000174c4c7276 */ /* 0x000fe40007800018 */
[----:B------:R-:W-:Y:S02]  /*bf40*/  FSEL R83, R83, -INF , !P5 ;  /* 0xff80000053537808 */ /* 0x000fe40006800000 */
[----:B------:R-:W-:Y:S02]  /*bf50*/  FMNMX3 R76, R76, R25, R26, !PT ;  /* 0x000000194c4c7276 */ /* 0x000fe4000780001a */
[-C--:B------:R-:W-:Y:S02]  /*bf60*/  ISETP.GT.U32.AND P5, PT, R160, R132.reuse, PT ;  /* 0x00000084a000720c */ /* 0x080fe40003fa4070 */
[----:B------:R-:W-:Y:S02]  /*bf70*/  FSEL R84, R84, -INF , !P1 ;  /* 0xff80000054547808 */ /* 0x000fe40004800000 */
[----:B------:R-:W-:-:S02]  /*bf80*/  ISETP.GT.U32.AND P1, PT, R162, R132, PT ;  /* 0x00000084a200720c */ /* 0x000fc40003f24070 */
[----:B------:R-:W-:Y:S01]  /*bf90*/  FMNMX3 R76, R76, R27, R28, !PT ;  /* 0x0000001b4c4c7276 */ /* 0x000fe2000780001c */
[----:B------:R-:W-:Y:S01]  /*bfa0*/  FMUL R85, R86, UR62 ;  /* 0x0000003e56557c20 */ /* 0x000fe20008400000 */
[----:B------:R-:W-:Y:S01]  /*bfb0*/  ISETP.GT.U32.AND.EX P5, PT, R165, RZ, PT, P5 ;  /* 0x000000ffa500720c */ /* 0x000fe20003fa4150 */
[----:B------:R-:W-:Y:S01]  /*bfc0*/  FMUL R86, R87, UR62 ;  /* 0x0000003e57567c20 */ /* 0x000fe20008400000 */
[----:B------:R-:W-:Y:S02]  /*bfd0*/  ISETP.GT.U32.AND.EX P1, PT, R167, RZ, PT, P1 ;  /* 0x000000ffa700720c */ /* 0x000fe40003f24110 */
[----:B------:R-:W-:Y:S02]  /*bfe0*/  FMNMX3 R76, R76, R29, R30, !PT ;  /* 0x0000001d4c4c7276 */ /* 0x000fe4000780001e */
[----:B------:R-:W-:Y:S02]  /*bff0*/  FSEL R85, R85, -INF , !P5 ;  /* 0xff80000055557808 */ /* 0x000fe40006800000 */
[----:B------:R-:W-:-:S02]  /*c000*/  ISETP.GT.U32.AND P5, PT, R164, R132, PT ;  /* 0x00000084a400720c */ /* 0x000fc40003fa4070 */
[----:B------:R-:W-:Y:S02]  /*c010*/  FSEL R86, R86, -INF , !P1 ;  /* 0xff80000056567808 */ /* 0x000fe40004800000 */
[----:B------:R-:W-:Y:S02]  /*c020*/  FMNMX3 R76, R76, R31, R32, !PT ;  /* 0x0000001f4c4c7276 */ /* 0x000fe40007800020 */
[----:B------:R-:W-:Y:S01]  /*c030*/  ISETP.GT.U32.AND P1, PT, R166, R132, PT ;  /* 0x00000084a600720c */ /* 0x000fe20003f24070 */
[----:B------:R-:W-:Y:S01]  /*c040*/  FMUL R87, R88, UR62 ;  /* 0x0000003e58577c20 */ /* 0x000fe20008400000 */
[----:B------:R-:W-:Y:S01]  /*c050*/  ISETP.GT.U32.AND.EX P5, PT, R169, RZ, PT, P5 ;  /* 0x000000ffa900720c */ /* 0x000fe20003fa4150 */
[----:B------:R-:W-:Y:S01]  /*c060*/  FMUL R88, R89, UR62 ;  /* 0x0000003e59587c20 */ /* 0x000fe20008400000 */
[----:B------:R-:W-:Y:S02]  /*c070*/  FMNMX3 R76, R76, R33, R34, !PT ;  /* 0x000000214c4c7276 */ /* 0x000fe40007800022 */
[----:B------:R-:W-:-:S02]  /*c080*/  ISETP.GT.U32.AND.EX P1, PT, R171, RZ, PT, P1 ;  /* 0x000000ffab00720c */ /* 0x000fc40003f24110 */
[----:B------:R-:W-:Y:S02]  /*c090*/  FSEL R87, R87, -INF , !P5 ;  /* 0xff80000057577808 */ /* 0x000fe40006800000 */
[----:B------:R-:W-:Y:S02]  /*c0a0*/  FMNMX3 R76, R76, R35, R36, !PT ;  /* 0x000000234c4c7276 */ /* 0x000fe40007800024 */
[-C--:B------:R-:W-:Y:S02]  /*c0b0*/  ISETP.GT.U32.AND P5, PT, R168, R132.reuse, PT ;  /* 0x00000084a800720c */ /* 0x080fe40003fa4070 */
[----:B------:R-:W-:Y:S02]  /*c0c0*/  FSEL R88, R88, -INF , !P1 ;  /* 0xff80000058587808 */ /* 0x000fe40004800000 */
[----:B------:R-:W-:Y:S01]  /*c0d0*/  ISETP.GT.U32.AND P1, PT, R170, R132, PT ;  /* 0x00000084aa00720c */ /* 0x000fe20003f24070 */
[----:B------:R-:W-:Y:S01]  /*c0e0*/  FMUL R89, R90, UR62 ;  /* 0x0000003e5a597c20 */ /* 0x000fe20008400000 */
[----:B------:R-:W-:Y:S01]  /*c0f0*/  FMNMX3 R76, R76, R37, R38, !PT ;  /* 0x000000254c4c7276 */ /* 0x000fe20007800026 */
[----:B------:R-:W-:Y:S01]  /*c100*/  FMUL R90, R91, UR62 ;  /* 0x0000003e5b5a7c20 */ /* 0x000fe20008400000 */
[----:B------:R-:W-:-:S02]  /*c110*/  ISETP.GT.U32.AND.EX P5, PT, R173, RZ, PT, P5 ;  /* 0x000000ffad00720c */ /* 0x000fc40003fa4150 */
[----:B------:R-:W-:Y:S02]  /*c120*/  ISETP.GT.U32.AND.EX P1, PT, R175, RZ, PT, P1 ;  /* 0x000000ffaf00720c */ /* 0x000fe40003f24110 */
[C---:B------:R-:W-:Y:S02]  /*c130*/  LOP3.LUT P3, RZ, R3.reuse, 0x80, RZ, 0xc0, !PT ;  /* 0x0000008003ff7812 */ /* 0x040fe4000786c0ff */
[----:B------:R-:W-:Y:S02]  /*c140*/  LOP3.LUT P4, RZ, R3, 0x40, RZ, 0xc0, !PT ;  /* 0x0000004003ff7812 */ /* 0x000fe4000788c0ff */
[----:B------:R-:W-:Y:S02]  /*c150*/  FMNMX3 R76, R76, R39, R40, !PT ;  /* 0x000000274c4c7276 */ /* 0x000fe40007800028 */
[----:B------:R-:W-:Y:S02]  /*c160*/  FSEL R89, R89, -INF , !P5 ;  /* 0xff80000059597808 */ /* 0x000fe40006800000 */
[----:B------:R-:W-:-:S02]  /*c170*/  ISETP.GT.U32.AND P5, PT, R172, R132, PT ;  /* 0x00000084ac00720c */ /* 0x000fc40003fa4070 */
[----:B------:R-:W-:Y:S02]  /*c180*/  FSEL R90, R90, -INF , !P1 ;  /* 0xff8000005a5a7808 */ /* 0x000fe40004800000 */
[----:B------:R-:W-:Y:S02]  /*c190*/  LOP3.LUT P2, RZ, R3, 0x100, RZ, 0xc0, !PT ;  /* 0x0000010003ff7812 */ /* 0x000fe4000784c0ff */
[----:B------:R-:W-:Y:S02]  /*c1a0*/  FSEL R44, R44, -INF , !P3 ;  /* 0xff8000002c2c7808 */ /* 0x000fe40005800000 */
[----:B------:R-:W-:Y:S01]  /*c1b0*/  ISETP.GT.U32.AND P1, PT, R174, R132, PT ;  /* 0x00000084ae00720c */ /* 0x000fe20003f24070 */
[----:B------:R-:W-:Y:S01]  /*c1c0*/  FMUL R91, R92, UR62 ;  /* 0x0000003e5c5b7c20 */ /* 0x000fe20008400000 */
[----:B------:R-:W-:Y:S02]  /*c1d0*/  FSEL R43, R43, -INF , !P4 ;  /* 0xff8000002b2b7808 */ /* 0x000fe40006000000 */
[----:B------:R-:W-:-:S02]  /*c1e0*/  LOP3.LUT P3, RZ, R3, 0x200, RZ, 0xc0, !PT ;  /* 0x0000020003ff7812 */ /* 0x000fc4000786c0ff */
[----:B------:R-:W-:Y:S01]  /*c1f0*/  FMNMX3 R76, R76, R41, R42, !PT ;  /* 0x000000294c4c7276 */ /* 0x000fe2000780002a */
[----:B------:R-:W-:Y:S01]  /*c200*/  FMUL R92, R93, UR62 ;  /* 0x0000003e5d5c7c20 */ /* 0x000fe20008400000 */
[----:B------:R-:W-:Y:S02]  /*c210*/  ISETP.GT.U32.AND.EX P5, PT, R177, RZ, PT, P5 ;  /* 0x000000ffb100720c */ /* 0x000fe40003fa4150 */
[----:B------:R-:W-:Y:S02]  /*c220*/  FSEL R45, R45, -INF , !P2 ;  /* 0xff8000002d2d7808 */ /* 0x000fe40005000000 */
[----:B------:R-:W-:Y:S02]  /*c230*/  ISETP.GT.U32.AND.EX P1, PT, R179, RZ, PT, P1 ;  /* 0x000000ffb300720c */ /* 0x000fe40003f24110 */
[----:B------:R-:W-:Y:S02]  /*c240*/  LOP3.LUT P2, RZ, R3, 0x400, RZ, 0xc0, !PT ;  /* 0x0000040003ff7812 */ /* 0x000fe4000784c0ff */
[----:B------:R-:W-:-:S02]  /*c250*/  FSEL R46, R46, -INF , !P3 ;  /* 0xff8000002e2e7808 */ /* 0x000fc40005800000 */
[----:B------:R-:W-:Y:S02]  /*c260*/  FMNMX3 R76, R76, R43, R44, !PT ;  /* 0x0000002b4c4c7276 */ /* 0x000fe4000780002c */
[----:B------:R-:W-:Y:S02]  /*c270*/  FSEL R91, R91, -INF , !P5 ;  /* 0xff8000005b5b7808 */ /* 0x000fe40006800000 */
[-C--:B------:R-:W-:Y:S02]  /*c280*/  ISETP.GT.U32.AND P5, PT, R176, R132.reuse, PT ;  /* 0x00000084b000720c */ /* 0x080fe40003fa4070 */
[----:B------:R-:W-:Y:S02]  /*c290*/  FSEL R92, R92, -INF , !P1 ;  /* 0xff8000005c5c7808 */ /* 0x000fe40004800000 */
        /* <DEDUP_REMOVED lines=24> */
[----:B------:R-:W-:Y:S01]  /*c420*/  LOP3.LUT P4, RZ, R3, 0x800000, RZ, 0xc0, !PT ;  /* 0x0080000003ff7812 */ /* 0x000fe2000788c0ff */
[----:B------:R-:W-:Y:S01]  /*c430*/  FMUL R98, R99, UR62 ;  /* 0x0000003e63627c20 */ /* 0x000fe20008400000 */
[----:B------:R-:W-:-:S02]  /*c440*/  FMNMX3 R76, R76, R55, R56, !PT ;  /* 0x000000374c4c7276 */ /* 0x000fc40007800038 */
[----:B------:R-:W-:Y:S02]  /*c450*/  ISETP.GT.U32.AND.EX P5, PT, R189, RZ, PT, P5 ;  /* 0x000000ffbd00720c */ /* 0x000fe40003fa4150 */
[----:B------:R-:W-:Y:S02]  /*c460*/  ISETP.GT.U32.AND.EX P1, PT, R191, RZ, PT, P1 ;  /* 0x000000ffbf00720c */ /* 0x000fe40003f24110 */
[C---:B------:R-:W-:Y:S02]  /*c470*/  LOP3.LUT P3, RZ, R3.reuse, 0x1000000, RZ, 0xc0, !PT ;  /* 0x0100000003ff7812 */ /* 0x040fe4000786c0ff */
[----:B------:R-:W-:Y:S02]  /*c480*/  LOP3.LUT P2, RZ, R3, 0x2000000, RZ, 0xc0, !PT ;  /* 0x0200000003ff7812 */ /* 0x000fe4000784c0ff */
[----:B------:R-:W-:Y:S02]  /*c490*/  FSEL R60, R60, -INF , !P4 ;  /* 0xff8000003c3c7808 */ /* 0x000fe40006000000 */
[----:B------:R-:W-:-:S02]  /*c4a0*/  FMNMX3 R76, R76, R57, R58, !PT ;  /* 0x000000394c4c7276 */ /* 0x000fc4000780003a */
[----:B------:R-:W-:Y:S01]  /*c4b0*/  FSEL R97, R97, -INF , !P5 ;  /* 0xff80000061617808 */ /* 0x000fe20006800000 */
[----:B------:R-:W-:Y:S01]  /*c4c0*/  FMUL R66, R66, UR62 ;  /* 0x0000003e42427c20 */ /* 0x000fe20008400000 */
[-C--:B------:R-:W-:Y:S02]  /*c4d0*/  ISETP.GT.U32.AND P5, PT, R188, R132.reuse, PT ;  /* 0x00000084bc00720c */ /* 0x080fe40003fa4070 */
[----:B------:R-:W-:Y:S02]  /*c4e0*/  FSEL R98, R98, -INF , !P1 ;  /* 0xff80000062627808 */ /* 0x000fe40004800000 */
[----:B------:R-:W-:Y:S01]  /*c4f0*/  ISETP.GT.U32.AND P1, PT, R190, R132, PT ;  /* 0x00000084be00720c */ /* 0x000fe20003f24070 */
[----:B------:R-:W-:Y:S01]  /*c500*/  FMUL R99, R100, UR62 ;  /* 0x0000003e64637c20 */ /* 0x000fe20008400000 */
[----:B------:R-:W-:Y:S02]  /*c510*/  FSEL R61, R61, -INF , !P3 ;  /* 0xff8000003d3d7808 */ /* 0x000fe40005800000 */
[----:B------:R-:W-:-:S02]  /*c520*/  FSEL R62, R62, -INF , !P2 ;  /* 0xff8000003e3e7808 */ /* 0x000fc40005000000 */
[----:B------:R-:W-:Y:S01]  /*c530*/  FMNMX3 R76, R76, R59, R60, !PT ;  /* 0x0000003b4c4c7276 */ /* 0x000fe2000780003c */
[----:B------:R-:W-:Y:S01]  /*c540*/  FMUL R100, R101, UR62 ;  /* 0x0000003e65647c20 */ /* 0x000fe20008400000 */
[----:B------:R-:W-:Y:S02]  /*c550*/  ISETP.GT.U32.AND.EX P5, PT, R193, RZ, PT, P5 ;  /* 0x000000ffc100720c */ /* 0x000fe40003fa4150 */
[----:B------:R-:W-:Y:S02]  /*c560*/  ISETP.GT.U32.AND.EX P1, PT, R195, RZ, PT, P1 ;  /* 0x000000ffc300720c */ /* 0x000fe40003f24110 */
[----:B------:R-:W-:Y:S02]  /*c570*/  FSEL R66, R66, -INF , !P6 ;  /* 0xff80000042427808 */ /* 0x000fe40007000000 */
[----:B------:R-:W-:Y:S02]  /*c580*/  FMNMX3 R76, R76, R61, R62, !PT ;  /* 0x0000003d4c4c7276 */ /* 0x000fe4000780003e */
[----:B------:R-:W-:-:S02]  /*c590*/  FSEL R99, R99, -INF , !P5 ;  /* 0xff80000063637808 */ /* 0x000fc40006800000 */
[-C--:B------:R-:W-:Y:S02]  /*c5a0*/  ISETP.GT.U32.AND P5, PT, R192, R132.reuse, PT ;  /* 0x00000084c000720c */ /* 0x080fe40003fa4070 */
[----:B------:R-:W-:Y:S02]  /*c5b0*/  FSEL R100, R100, -INF , !P1 ;  /* 0xff80000064647808 */ /* 0x000fe40004800000 */
[----:B------:R-:W-:Y:S02]  /*c5c0*/  ISETP.GT.U32.AND P1, PT, R194, R132, PT ;  /* 0x00000084c200720c */ /* 0x000fe40003f24070 */
[----:B------:R-:W-:Y:S01]  /*c5d0*/  FMNMX3 R76, R76, R65, R66, !PT ;  /* 0x000000414c4c7276 */ /* 0x000fe20007800042 */
[----:B------:R-:W-:Y:S01]  /*c5e0*/  FMUL R101, R102, UR62 ;  /* 0x0000003e66657c20 */ /* 0x000fe20008400000 */
[----:B------:R-:W-:Y:S01]  /*c5f0*/  ISETP.GT.U32.AND.EX P5, PT, R197, RZ, PT, P5 ;  /* 0x000000ffc500720c */ /* 0x000fe20003fa4150 */
[----:B------:R-:W-:Y:S01]  /*c600*/  FMUL R102, R103, UR62 ;  /* 0x0000003e67667c20 */ /* 0x000fe20008400000 */
[----:B------:R-:W-:-:S02]  /*c610*/  ISETP.GT.U32.AND.EX P1, PT, R199, RZ, PT, P1 ;  /* 0x000000ffc700720c */ /* 0x000fc40003f24110 */
[----:B------:R-:W-:Y:S02]  /*c620*/  FMNMX3 R76, R76, R67, R68, !PT ;  /* 0x000000434c4c7276 */ /* 0x000fe40007800044 */
[----:B------:R-:W-:Y:S02]  /*c630*/  FSEL R101, R101, -INF , !P5 ;  /* 0xff80000065657808 */ /* 0x000fe40006800000 */
[-C--:B------:R-:W-:Y:S02]  /*c640*/  ISETP.GT.U32.AND P5, PT, R196, R132.reuse, PT ;  /* 0x00000084c400720c */ /* 0x080fe40003fa4070 */
[----:B------:R-:W-:Y:S02]  /*c650*/  FSEL R102, R102, -INF , !P1 ;  /* 0xff80000066667808 */ /* 0x000fe40004800000 */
[----:B------:R-:W-:Y:S02]  /*c660*/  FMNMX3 R76, R76, R69, R70, !PT ;  /* 0x000000454c4c7276 */ /* 0x000fe40007800046 */
[----:B------:R-:W-:Y:S01]  /*c670*/  ISETP.GT.U32.AND P1, PT, R198, R132, PT ;  /* 0x00000084c600720c */ /* 0x000fe20003f24070 */
[----:B------:R-:W-:Y:S01]  /*c680*/  FMUL R103, R104, UR62 ;  /* 0x0000003e68677c20 */ /* 0x000fe20008400000 */
[----:B------:R-:W-:Y:S01]  /*c690*/  ISETP.GT.U32.AND.EX P5, PT, R201, RZ, PT, P5 ;  /* 0x000000ffc900720c */ /* 0x000fe20003fa4150 */
[----:B------:R-:W-:Y:S01]  /*c6a0*/  FMUL R104, R105, UR62 ;  /* 0x0000003e69687c20 */ /* 0x000fe20008400000 */
[----:B------:R-:W-:-:S02]  /*c6b0*/  FMNMX3 R76, R76, R71, R72, !PT ;  /* 0x000000474c4c7276 */ /* 0x000fc40007800048 */
[----:B------:R-:W-:Y:S02]  /*c6c0*/  ISETP.GT.U32.AND.EX P1, PT, R203, RZ, PT, P1 ;  /* 0x000000ffcb00720c */ /* 0x000fe40003f24110 */
        /* <DEDUP_REMOVED lines=10> */
[----:B------:R-:W-:Y:S02]  /*c770*/  FMNMX3 R76, R76, R64, R77, !PT ;  /* 0x000000404c4c7276 */ /* 0x000fe4000780004d */
[----:B------:R-:W-:Y:S02]  /*c780*/  FSEL R105, R105, -INF , !P5 ;  /* 0xff80000069697808 */ /* 0x000fe40006800000 */
        /* <DEDUP_REMOVED lines=51> */
[----:B------:R-:W-:Y:S02]  /*cac0*/  FSEL R116, R117, -INF , !P1 ;  /* 0xff80000075747808 */ /* 0x000fe40004800000 */
[----:B------:R-:W-:Y:S02]  /*cad0*/  ISETP.GT.U32.AND P1, PT, R226, R132, PT ;  /* 0x00000084e200720c */ /* 0x000fe40003f24070 */
[----:B------:R-:W-:Y:S01]  /*cae0*/  FMNMX3 R76, R76, R100, R101, !PT ;  /* 0x000000644c4c7276 */ /* 0x000fe20007800065 */
[----:B------:R-:W-:Y:S01]  /*caf0*/  FMUL R117, R119, UR62 ;  /* 0x0000003e77757c20 */ /* 0x000fe20008400000 */
[----:B------:R-:W-:-:S02]  /*cb00*/  ISETP.GT.U32.AND P5, PT, R224, R132, PT ;  /* 0x00000084e000720c */ /* 0x000fc40003fa4070 */
[----:B------:R-:W-:Y:S02]  /*cb10*/  ISETP.GT.U32.AND.EX P1, PT, R230, RZ, PT, P1 ;  /* 0x000000ffe600720c */ /* 0x000fe40003f24110 */
[----:B------:R-:W-:Y:S01]  /*cb20*/  FMNMX3 R76, R76, R102, R103, !PT ;  /* 0x000000664c4c7276 */ /* 0x000fe20007800067 */
[----:B------:R-:W-:Y:S01]  /*cb30*/  FMUL R118, R118, UR62 ;  /* 0x0000003e76767c20 */ /* 0x000fe20008400000 */
[----:B------:R-:W-:Y:S02]  /*cb40*/  ISETP.GT.U32.AND.EX P5, PT, R229, RZ, PT, P5 ;  /* 0x000000ffe500720c */ /* 0x000fe40003fa4150 */
[----:B------:R-:W-:Y:S02]  /*cb50*/  FSEL R117, R117, -INF , !P1 ;  /* 0xff80000075757808 */ /* 0x000fe40004800000 */
[----:B------:R-:W-:Y:S02]  /*cb60*/  FMNMX3 R76, R76, R104, R105, !PT ;  /* 0x000000684c4c7276 */ /* 0x000fe40007800069 */
[----:B------:R-:W-:-:S02]  /*cb70*/  ISETP.GT.U32.AND P1, PT, R231, R132, PT ;  /* 0x00000084e700720c */ /* 0x000fc40003f24070 */
[----:B------:R-:W-:Y:S01]  /*cb80*/  FSEL R138, R118, -INF , !P5 ;  /* 0xff800000768a7808 */ /* 0x000fe20006800000 */
[----:B------:R-:W-:Y:S01]  /*cb90*/  FMUL R118, R121, UR62 ;  /* 0x0000003e79767c20 */ /* 0x000fe20008400000 */
[----:B------:R-:W-:Y:S02]  /*cba0*/  FMNMX3 R76, R76, R106, R107, !PT ;  /* 0x0000006a4c4c7276 */ /* 0x000fe4000780006b */
[----:B------:R-:W-:Y:S02]  /*cbb0*/  ISETP.GT.U32.AND P5, PT, R228, R132, PT ;  /* 0x00000084e400720c */ /* 0x000fe40003fa4070 */
[----:B------:R-:W-:Y:S01]  /*cbc0*/  ISETP.GT.U32.AND.EX P1, PT, R234, RZ, PT, P1 ;  /* 0x000000ffea00720c */ /* 0x000fe20003f24110 */
[----:B------:R-:W-:Y:S01]  /*cbd0*/  FMUL R120, R120, UR62 ;  /* 0x0000003e78787c20 */ /* 0x000fe20008400000 */
[----:B------:R-:W-:Y:S02]  /*cbe0*/  FMNMX3 R76, R76, R108, R109, !PT ;  /* 0x0000006c4c4c7276 */ /* 0x000fe4000780006d */
[----:B------:R-:W-:-:S02]  /*cbf0*/  ISETP.GT.U32.AND.EX P5, PT, R232, RZ, PT, P5 ;  /* 0x000000ffe800720c */ /* 0x000fc40003fa4150 */
[----:B------:R-:W-:Y:S02]  /*cc00*/  FSEL R118, R118, -INF , !P1 ;  /* 0xff80000076767808 */ /* 0x000fe40004800000 */
[----:B------:R-:W-:Y:S01]  /*cc10*/  ISETP.GT.U32.AND P1, PT, R235, R132, PT ;  /* 0x00000084eb00720c */ /* 0x000fe20003f24070 */
[----:B------:R-:W-:Y:S01]  /*cc20*/  FMUL R119, R123, UR62 ;  /* 0x0000003e7b777c20 */ /* 0x000fe20008400000 */
[----:B------:R-:W-:Y:S02]  /*cc30*/  FMNMX3 R76, R76, R110, R111, !PT ;  /* 0x0000006e4c4c7276 */ /* 0x000fe4000780006f */
[----:B------:R-:W-:Y:S02]  /*cc40*/  FSEL R139, R120, -INF , !P5 ;  /* 0xff800000788b7808 */ /* 0x000fe40006800000 */
[----:B------:R-:W-:Y:S02]  /*cc50*/  ISETP.GT.U32.AND P5, PT, R233, R132, PT ;  /* 0x00000084e900720c */ /* 0x000fe40003fa4070 */
[----:B------:R-:W-:Y:S01]  /*cc60*/  ISETP.GT.U32.AND.EX P1, PT, R238, RZ, PT, P1 ;  /* 0x000000ffee00720c */ /* 0x000fe20003f24110 */
[----:B------:R-:W-:Y:S01]  /*cc70*/  FMUL R122, R122, UR62 ;  /* 0x0000003e7a7a7c20 */ /* 0x000fe20008400000 */
[----:B------:R-:W-:-:S02]  /*cc80*/  FMNMX3 R76, R76, R112, R115, !PT ;  /* 0x000000704c4c7276 */ /* 0x000fc40007800073 */
[----:B------:R-:W-:Y:S02]  /*cc90*/  ISETP.GT.U32.AND.EX P5, PT, R236, RZ, PT, P5 ;  /* 0x000000ffec00720c */ /* 0x000fe40003fa4150 */
[----:B------:R-:W-:Y:S02]  /*cca0*/  FSEL R119, R119, -INF , !P1 ;  /* 0xff80000077777808 */ /* 0x000fe40004800000 */
[----:B------:R-:W-:Y:S02]  /*ccb0*/  ISETP.GT.U32.AND P1, PT, R239, R132, PT ;  /* 0x00000084ef00720c */ /* 0x000fe40003f24070 */
[----:B------:R-:W-:Y:S01]  /*ccc0*/  FMNMX3 R76, R76, R136, R137, !PT ;  /* 0x000000884c4c7276 */ /* 0x000fe20007800089 */
[----:B------:R-:W-:Y:S01]  /*ccd0*/  FMUL R120, R125, UR62 ;  /* 0x0000003e7d787c20 */ /* 0x000fe20008400000 */
[----:B------:R-:W-:Y:S02]  /*cce0*/  FSEL R122, R122, -INF , !P5 ;  /* 0xff8000007a7a7808 */ /* 0x000fe40006800000 */
[----:B------:R-:W-:-:S02]  /*ccf0*/  ISETP.GT.U32.AND P5, PT, R237, R132, PT ;  /* 0x00000084ed00720c */ /* 0x000fc40003fa4070 */
[----:B------:R-:W-:Y:S02]  /*cd00*/  ISETP.GT.U32.AND.EX P1, PT, R242, RZ, PT, P1 ;  /* 0x000000fff200720c */ /* 0x000fe40003f24110 */
[----:B------:R-:W-:Y:S01]  /*cd10*/  FMNMX3 R76, R76, R116, R138, !PT ;  /* 0x000000744c4c7276 */ /* 0x000fe2000780008a */
[----:B------:R-:W-:Y:S01]  /*cd20*/  FMUL R123, R124, UR62 ;  /* 0x0000003e7c7b7c20 */ /* 0x000fe20008400000 */
[----:B------:R-:W-:Y:S02]  /*cd30*/  ISETP.GT.U32.AND.EX P5, PT, R240, RZ, PT, P5 ;  /* 0x000000fff000720c */ /* 0x000fe40003fa4150 */
[----:B------:R-:W-:Y:S02]  /*cd40*/  FSEL R120, R120, -INF , !P1 ;  /* 0xff80000078787808 */ /* 0x000fe40004800000 */
[----:B------:R-:W-:Y:S02]  /*cd50*/  ISETP.GT.U32.AND P1, PT, R241, R132, PT ;  /* 0x00000084f100720c */ /* 0x000fe40003f24070 */
[----:B------:R-:W-:Y:S01]  /*cd60*/  FMNMX3 R76, R76, R117, R139, !PT ;  /* 0x000000754c4c7276 */ /* 0x000fe2000780008b */
[----:B------:R-:W-:Y:S01]  /*cd70*/  FMUL R126, R126, UR62 ;  /* 0x0000003e7e7e7c20 */ /* 0x000fe20008400000 */
[----:B------:R-:W-:-:S02]  /*cd80*/  FSEL R123, R123, -INF , !P5 ;  /* 0xff8000007b7b7808 */ /* 0x000fc40006800000 */
[-C--:B------:R-:W-:Y:S02]  /*cd90*/  ISETP.GT.U32.AND P0, PT, R245, R132.reuse, PT ;  /* 0x00000084f500720c */ /* 0x080fe40003f04070 */
[----:B------:R-:W-:Y:S02]  /*cda0*/  ISETP.GT.U32.AND P5, PT, R243, R132, PT ;  /* 0x00000084f300720c */ /* 0x000fe40003fa4070 */
[----:B---3--:R-:W-:Y:S02]  /*cdb0*/  ISETP.GT.U32.AND.EX P1, PT, R244, RZ, PT, P1 ;  /* 0x000000fff400720c */ /* 0x008fe40003f24110 */
[----:B------:R-:W-:Y:S01]  /*cdc0*/  FMNMX3 R76, R76, R118, R122, !PT ;  /* 0x000000764c4c7276 */ /* 0x000fe2000780007a */
[----:B------:R-:W-:Y:S01]  /*cdd0*/  FMUL R125, R127, UR62 ;  /* 0x0000003e7f7d7c20 */ /* 0x000fe20008400000 */
[----:B------:R-:W-:Y:S01]  /*cde0*/  FMUL R124, R128, UR62 ;  /* 0x0000003e807c7c20 */ /* 0x000fe20008400000 */
[C---:B------:R-:W-:Y:S02]  /*cdf0*/  LOP3.LUT P4, RZ, R3.reuse, 0x80000000, RZ, 0xc0, !PT ;  /* 0x8000000003ff7812 */ /* 0x040fe4000788c0ff */
[----:B------:R-:W-:-:S02]  /*ce00*/  LOP3.LUT P3, RZ, R3, 0x40000000, RZ, 0xc0, !PT ;  /* 0x4000000003ff7812 */ /* 0x000fc4000786c0ff */
[----:B------:R-:W-:Y:S02]  /*ce10*/  ISETP.GT.U32.AND.EX P0, PT, R247, RZ, PT, P0 ;  /* 0x000000fff700720c */ /* 0x000fe40003f04100 */
[----:B------:R-:W-:Y:S02]  /*ce20*/  ISETP.GT.U32.AND.EX P5, PT, R246, RZ, PT, P5 ;  /* 0x000000fff600720c */ /* 0x000fe40003fa4150 */
[----:B------:R-:W-:Y:S02]  /*ce30*/  FSEL R126, R126, -INF , !P1 ;  /* 0xff8000007e7e7808 */ /* 0x000fe40004800000 */
[----:B------:R-:W-:Y:S01]  /*ce40*/  FMNMX3 R76, R76, R119, R123, !PT ;  /* 0x000000774c4c7276 */ /* 0x000fe2000780007b */
[----:B------:R-:W-:Y:S01]  /*ce50*/  FMUL R121, R129, UR62 ;  /* 0x0000003e81797c20 */ /* 0x000fe20008400000 */
[----:B------:R-:W-:Y:S01]  /*ce60*/  FMUL R114, R130, UR62 ;  /* 0x0000003e82727c20 */ /* 0x000fe20008400000 */
[----:B------:R-:W-:Y:S02]  /*ce70*/  LOP3.LUT P2, RZ, R3, 0x20000000, RZ, 0xc0, !PT ;  /* 0x2000000003ff7812 */ /* 0x000fe4000784c0ff */
[----:B------:R-:W-:-:S02]  /*ce80*/  ISETP.GT.U32.AND.EX P3, PT, R249, RZ, PT, P3 ;  /* 0x000000fff900720c */ /* 0x000fc40003f64130 */
[----:B------:R-:W-:Y:S02]  /*ce90*/  ISETP.GT.U32.AND.EX P4, PT, R248, RZ, PT, P4 ;  /* 0x000000fff800720c */ /* 0x000fe40003f84140 */
[----:B------:R-:W-:Y:S02]  /*cea0*/  FSEL R125, R125, -INF , !P5 ;  /* 0xff8000007d7d7808 */ /* 0x000fe40006800000 */
[----:B------:R-:W-:Y:S02]  /*ceb0*/  FSEL R124, R124, -INF , !P0 ;  /* 0xff8000007c7c7808 */ /* 0x000fe40004000000 */
[----:B------:R-:W-:Y:S01]  /*cec0*/  FMNMX3 R76, R76, R120, R126, !PT ;  /* 0x000000784c4c7276 */ /* 0x000fe2000780007e */
[----:B------:R-:W-:Y:S01]  /*ced0*/  FMUL R113, R131, UR62 ;  /* 0x0000003e83717c20 */ /* 0x000fe20008400000 */
[----:B------:R-:W-:Y:S02]  /*cee0*/  ISETP.GT.U32.AND.EX P2, PT, R250, RZ, PT, P2 ;  /* 0x000000fffa00720c */ /* 0x000fe40003f44120 */
[----:B------:R-:W-:-:S02]  /*cef0*/  FSEL R121, R121, -INF , !P4 ;  /* 0xff80000079797808 */ /* 0x000fc40006000000 */
[----:B------:R-:W-:Y:S02]  /*cf00*/  FSEL R114, R114, -INF , !P3 ;  /* 0xff80000072727808 */ /* 0x000fe40005800000 */
[----:B------:R-:W-:Y:S02]  /*cf10*/  FMNMX3 R76, R76, R125, R124, !PT ;  /* 0x0000007d4c4c7276 */ /* 0x000fe4000780007c */
[----:B------:R-:W-:Y:S02]  /*cf20*/  FSEL R113, R113, -INF , !P2 ;  /* 0xff80000071717808 */ /* 0x000fe40005000000 */
[----:B------:R-:W-:-:S04]  /*cf30*/  FMNMX3 R76, R76, R121, R114, !PT ;  /* 0x000000794c4c7276 */ /* 0x000fc80007800072 */
[----:B------:R-:W-:-:S05]  /*cf40*/  FMNMX3 R76, R76, R113, R133, !PT ;  /* 0x000000714c4c7276 */ /* 0x000fca0007800085 */
[--C-:B------:R-:W-:Y:S02]  /*cf50*/  FADD R128, R135, -R76.reuse ;  /* 0x8000004c87807221 */ /* 0x100fe40000000000 */
[----:B------:R-:W2:Y:S01]  /*cf60*/  LDL.LU R135, [R1+0x228] ;  /* 0x0002280001877983 */ /* 0x000ea20000300800 */
[--C-:B------:R-:W-:Y:S01]  /*cf70*/  FADD R129, R5, -R76.reuse ;  /* 0x8000004c05817221 */ /* 0x100fe20000000000 */
[----:B------:R-:W-:Y:S01]  /*cf80*/  FMUL R128, R128, 1.4426950216293334961 ;  /* 0x3fb8aa3b80807820 */ /* 0x000fe20000400000 */
[--C-:B------:R-:W-:Y:S01]  /*cf90*/  FADD R7, R7, -R76.reuse ;  /* 0x8000004c07077221 */ /* 0x100fe20000000000 */
[--C-:B------:R-:W-:Y:S02]  /*cfa0*/  FADD R11, R11, -R76.reuse ;  /* 0x8000004c0b0b7221 */ /* 0x100fe40000000000 */
[----:B------:R1:W3:Y:S01]  /*cfb0*/  MUFU.EX2 R5, R128 ;  /* 0x0000008000057308 */ /* 0x0002e20000000800 */
[----:B------:R-:W-:Y:S01]  /*cfc0*/  FMUL R7, R7, 1.4426950216293334961 ;  /* 0x3fb8aa3b07077820 */ /* 0x000fe20000400000 */
[----:B------:R-:W-:Y:S01]  /*cfd0*/  FMUL R11, R11, 1.4426950216293334961 ;  /* 0x3fb8aa3b0b0b7820 */ /* 0x000fe20000400000 */
[--C-:B------:R-:W-:Y:S01]  /*cfe0*/  FADD R13, R13, -R76.reuse ;  /* 0x8000004c0d0d7221 */ /* 0x100fe20000000000 */
[----:B-1----:R-:W-:Y:S01]  /*cff0*/  FMUL R128, R129, 1.4426950216293334961 ;  /* 0x3fb8aa3b81807820 */ /* 0x002fe20000400000 */
[----:B------:R-:W-:-:S03]  /*d000*/  FADD R129, R8, -R76 ;  /* 0x8000004c08817221 */ /* 0x000fc60000000000 */
[----:B------:R1:W4:Y:S01]  /*d010*/  MUFU.EX2 R8, R7 ;  /* 0x0000000700087308 */ /* 0x0003220000000800 */
[----:B------:R-:W-:Y:S01]  /*d020*/  FMUL R13, R13, 1.4426950216293334961 ;  /* 0x3fb8aa3b0d0d7820 */ /* 0x000fe20000400000 */
[----:B------:R-:W5:Y:S01]  /*d030*/  S2R R142, SR_TID.X ;  /* 0x00000000008e7919 */ /* 0x000f620000002100 */
[--C-:B------:R-:W-:Y:S01]  /*d040*/  FADD R15, R15, -R76.reuse ;  /* 0x8000004c0f0f7221 */ /* 0x100fe20000000000 */
[----:B-1----:R-:W-:Y:S01]  /*d050*/  FMUL R7, R129, 1.4426950216293334961 ;  /* 0x3fb8aa3b81077820 */ /* 0x002fe20000400000 */
[----:B------:R-:W-:-:S03]  /*d060*/  FADD R129, R12, -R76 ;  /* 0x8000004c0c817221 */ /* 0x000fc60000000000 */
[----:B------:R1:W0:Y:S01]  /*d070*/  MUFU.EX2 R12, R11 ;  /* 0x0000000b000c7308 */ /* 0x0002220000000800 */
[----:B------:R-:W-:Y:S01]  /*d080*/  FMUL R15, R15, 1.4426950216293334961 ;  /* 0x3fb8aa3b0f0f7820 */ /* 0x000fe20000400000 */
[--C-:B------:R-:W-:Y:S01]  /*d090*/  FADD R17, R17, -R76.reuse ;  /* 0x8000004c11117221 */ /* 0x100fe20000000000 */
[----:B-1----:R-:W-:Y:S01]  /*d0a0*/  FMUL R11, R129, 1.4426950216293334961 ;  /* 0x3fb8aa3b810b7820 */ /* 0x002fe20000400000 */
[----:B------:R-:W-:-:S04]  /*d0b0*/  FADD R129, R14, -R76 ;  /* 0x8000004c0e817221 */ /* 0x000fc80000000000 */
        /* <DEDUP_REMOVED lines=26> */
[----:B-----5:R-:W-:Y:S01]  /*d260*/  LOP3.LUT P6, RZ, R142, 0x7f, RZ, 0xc0, !PT ;  /* 0x0000007f8eff7812 */ /* 0x020fe200078cc0ff */
[--C-:B------:R-:W-:Y:S01]  /*d270*/  FADD R54, R54, -R76.reuse ;  /* 0x8000004c36367221 */ /* 0x100fe20000000000 */
[----:B------:R-:W-:Y:S01]  /*d280*/  FMUL R51, R51, 1.4426950216293334961 ;  /* 0x3fb8aa3b33337820 */ /* 0x000fe20000400000 */
[----:B-1----:R-:W-:Y:S01]  /*d290*/  FMUL R39, R129, 1.4426950216293334961 ;  /* 0x3fb8aa3b81277820 */ /* 0x002fe20000400000 */
[----:B------:R-:W-:-:S03]  /*d2a0*/  FADD R129, R42, -R76 ;  /* 0x8000004c2a817221 */ /* 0x000fc60000000000 */
[----:B------:R1:W0:Y:S01]  /*d2b0*/  MUFU.EX2 R42, R41 ;  /* 0x00000029002a7308 */ /* 0x0002220000000800 */
[----:B------:R-:W-:Y:S01]  /*d2c0*/  USHF.L.U32 UR8, UR8, 0x1f, URZ ;  /* 0x0000001f08087899 */ /* 0x000fe200080006ff */
[----:B------:R-:W-:-:S04]  /*d2d0*/  FMUL R54, R54, 1.4426950216293334961 ;  /* 0x3fb8aa3b36367820 */ /* 0x000fc80000400000 */
[----:B------:R-:W5:Y:S01]  /*d2e0*/  @!P6 SYNCS.CCTL.IV [UR16+0x8010] ;  /* 0x00801000ff00e9b1 */ /* 0x000f620008000010 */
[----:B------:R-:W-:Y:S01]  /*d2f0*/  NOP ;  /* 0x0000000000007918 */ /* 0x000fe20000000000 */
[----:B-1----:R-:W-:Y:S01]  /*d300*/  FMUL R41, R129, 1.4426950216293334961 ;  /* 0x3fb8aa3b81297820 */ /* 0x002fe20000400000 */
[----:B------:R-:W-:Y:S02]  /*d310*/  FADD R129, R52, -R76 ;  /* 0x8000004c34817221 */ /* 0x000fe40000000000 */
[----:B------:R1:W0:Y:S02]  /*d320*/  MUFU.EX2 R52, R51 ;  /* 0x0000003300347308 */ /* 0x0002240000000800 */
[----:B-1----:R-:W-:-:S06]  /*d330*/  FMUL R51, R129, 1.4426950216293334961 ;  /* 0x3fb8aa3b81337820 */ /* 0x002fcc0000400000 */
[----:B------:R1:W0:Y:S02]  /*d340*/  MUFU.EX2 R129, R54 ;  /* 0x0000003600817308 */ /* 0x0002240000000800 */
[----:B-1----:R-:W-:-:S04]  /*d350*/  IMAD.U32 R54, RZ, RZ, UR8 ;  /* 0x00000008ff367e24 */ /* 0x002fc8000f8e00ff */
[----:B-----5:R-:W1:Y:S01]  /*d360*/  SYNCS.PHASECHK.TRANS64.TRYWAIT P0, [UR21], R54 ;  /* 0x00000036ff0075a7 */ /* 0x020e620008001115 */
[--C-:B------:R-:W-:Y:S01]  /*d370*/  FADD R82, R82, -R76.reuse ;  /* 0x8000004c52527221 */ /* 0x100fe20000000000 */
        /* <DEDUP_REMOVED lines=43> */
[----:B------:R-:W-:Y:S01]  /*d630*/  FMUL R82, R82, 1.4426950216293334961 ;  /* 0x3fb8aa3b52527820 */ /* 0x000fe20000400000 */
        /* <DEDUP_REMOVED lines=43> */
[--C-:B------:R-:W-:Y:S01]  /*d8f0*/  FADD R55, R55, -R76.reuse ;  /* 0x8000004c37377221 */ /* 0x100fe20000000000 */
[--C-:B------:R-:W-:Y:S01]  /*d900*/  FADD R69, R69, -R76.reuse ;  /* 0x8000004c45457221 */ /* 0x100fe20000000000 */
[----:B------:R-:W0:Y:S01]  /*d910*/  MUFU.EX2 R82, R82 ;  /* 0x0000005200527308 */ /* 0x000e220000000800 */
[----:B------:R-:W-:Y:S01]  /*d920*/  FADD R70, R70, -R76 ;  /* 0x8000004c46467221 */ /* 0x000fe20000000000 */
[----:B------:R-:W-:Y:S01]  /*d930*/  FMUL R55, R55, 1.4426950216293334961 ;  /* 0x3fb8aa3b37377820 */ /* 0x000fe20000400000 */
[----:B------:R-:W-:-:S05]  /*d940*/  FMUL R69, R69, 1.4426950216293334961 ;  /* 0x3fb8aa3b45457820 */ /* 0x000fca0000400000 */
[----:B------:R-:W0:Y:S01]  /*d950*/  MUFU.EX2 R127, R127 ;  /* 0x0000007f007f7308 */ /* 0x000e220000000800 */
[----:B------:R-:W-:-:S07]  /*d960*/  FMUL R70, R70, 1.4426950216293334961 ;  /* 0x3fb8aa3b46467820 */ /* 0x000fce0000400000 */
[----:B------:R-:W0:Y:S08]  /*d970*/  MUFU.EX2 R128, R128 ;  /* 0x0000008000807308 */ /* 0x000e300000000800 */
        /* <DEDUP_REMOVED lines=51> */
[----:B------:R-:W0:Y:S01]  /*dcb0*/  MUFU.EX2 R144, R73 ;  /* 0x0000004900907308 */ /* 0x000e220000000800 */
[----:B------:R-:W-:-:S02]  /*dcc0*/  IMAD.MOV.U32 R68, RZ, RZ, R134 ;  /* 0x000000ffff447224 */ /* 0x000fc400078e0086 */
[----:B------:R-:W-:-:S05]  /*dcd0*/  FADD R147, R74, -R76 ;  /* 0x8000004c4a937221 */ /* 0x000fca0000000000 */
[----:B------:R5:W0:Y:S08]  /*dce0*/  MUFU.EX2 R130, R55 ;  /* 0x0000003700827308 */ /* 0x000a300000000800 */
[----:B------:R2:W0:Y:S01]  /*dcf0*/  MUFU.EX2 R142, R69 ;  /* 0x00000045008e7308 */ /* 0x0004220000000800 */
[----:B-----5:R-:W-:-:S07]  /*dd00*/  IMAD.U32 R55, RZ, RZ, UR27 ;  /* 0x0000001bff377e24 */ /* 0x020fce000f8e00ff */
[----:B------:R5:W0:Y:S01]  /*dd10*/  MUFU.EX2 R143, R70 ;  /* 0x00000046008f7308 */ /* 0x000a220000000800 */
[----:B--2---:R-:W-:Y:S02]  /*dd20*/  IMAD.MOV.U32 R69, RZ, RZ, R135 ;  /* 0x000000ffff457224 */ /* 0x004fe400078e0087 */
[----:B------:R-:W-:-:S04]  /*dd30*/  IMAD.WIDE R68, R55, 0x2, R68 ;  /* 0x0000000237447825 */ /* 0x000fc800078e0244 */
[----:B-----5:R-:W-:Y:S01]  /*dd40*/  IMAD.U32 R70, RZ, RZ, UR27 ;  /* 0x0000001bff467e24 */ /* 0x020fe2000f8e00ff */
[----:B-1-34-:R-:W-:Y:S06]  /*dd50*/  @!P0 BRA `(.L_x_15) ;  /* 0x0000003c00ec8947 */ /* 0x01afec0003800000 */
.L_x_24:
[----:B------:R-:W2:Y:S04]  /*dd60*/  LDL.64 R154, [R1+0xf0] ;  /* 0x0000f000019a7983 */ /* 0x000ea80000100a00 */
[----:B------:R-:W3:Y:S04]  /*dd70*/  LDL.64 R152, [R1+0xb8] ;  /* 0x0000b80001987983 */ /* 0x000ee80000100a00 */
[----:B------:R-:W4:Y:S04]  /*dd80*/  LDL.64 R72, [R1+0x80] ;  /* 0x0000800001487983 */ /* 0x000f280000100a00 */
[----:B------:R-:W5:Y:S04]  /*dd90*/  LDL.64 R148, [R1+0x120] ;  /* 0x0001200001947983 */ /* 0x000f680000100a00 */
[----:B------:R-:W4:Y:S04]  /*dda0*/  LDL.64 R158, [R1+0xb0] ;  /* 0x0000b000019e7983 */ /* 0x000f280000100a00 */
[----:B------:R-:W5:Y:S04]  /*ddb0*/  LDL.64 R150, [R1+0x78] ;  /* 0x0000780001967983 */ /* 0x000f680000100a00 */
[----:B------:R-:W5:Y:S01]  /*ddc0*/  LDL.64 R156, [R1+0x118] ;  /* 0x00011800019c7983 */ /* 0x000f620000100a00 */
[----:B------:R-:W-:-:S03]  /*ddd0*/  IMAD.U32 R56, RZ, RZ, UR27 ;  /* 0x0000001bff387e24 */ /* 0x000fc6000f8e00ff */
[----:B------:R-:W5:Y:S01]  /*dde0*/  LDL.64 R160, [R1+0xe8] ;  /* 0x0000e80001a07983 */ /* 0x000f620000100a00 */
[----:B------:R-:W-:-:S03]  /*ddf0*/  FADD R75, R75, -R76 ;  /* 0x8000004c4b4b7221 */ /* 0x000fc60000000000 */
[----:B------:R-:W5:Y:S01]  /*de00*/  LDG.E.U16 R68, desc[UR30][R68.64] ;  /* 0x0000001e44447981 */ /* 0x000f62000c1e1500 */
[--C-:B------:R-:W-:Y:S01]  /*de10*/  FADD R57, R63, -R76.reuse ;  /* 0x8000004c3f397221 */ /* 0x100fe20000000000 */
[----:B------:R-:W-:Y:S01]  /*de20*/  FMUL R75, R75, 1.4426950216293334961 ;  /* 0x3fb8aa3b4b4b7820 */ /* 0x000fe20000400000 */
[----:B------:R-:W-:Y:S01]  /*de30*/  IMAD.U32 R74, RZ, RZ, UR27 ;  /* 0x0000001bff4a7e24 */ /* 0x000fe2000f8e00ff */
[----:B------:R-:W5:Y:S02]  /*de40*/  LDL.64 R164, [R1+0x70] ;  /* 0x0000700001a47983 */ /* 0x000f640000100a00 */
[----:B------:R1:W-:Y:S02]  /*de50*/  MUFU.EX2 R63, R75 ;  /* 0x0000004b003f7308 */ /* 0x0003e40000000800 */
[----:B------:R-:W5:Y:S01]  /*de60*/  LDL.64 R162, [R1+0xa0] ;  /* 0x0000a00001a27983 */ /* 0x000f620000100a00 */
[--C-:B------:R-:W-:Y:S01]  /*de70*/  FADD R77, R77, -R76.reuse ;  /* 0x8000004c4d4d7221 */ /* 0x100fe20000000000 */
[--C-:B------:R-:W-:Y:S01]  /*de80*/  FADD R79, R79, -R76.reuse ;  /* 0x8000004c4f4f7221 */ /* 0x100fe20000000000 */
[--C-:B------:R-:W-:Y:S01]  /*de90*/  FADD R80, R80, -R76.reuse ;  /* 0x8000004c50507221 */ /* 0x100fe20000000000 */
[----:B------:R-:W5:Y:S04]  /*dea0*/  LDL.64 R170, [R1+0xd0] ;  /* 0x0000d00001aa7983 */ /* 0x000f680000100a00 */
[----:B------:R-:W5:Y:S01]  /*deb0*/  LDL.64 R168, [R1+0x100] ;  /* 0x0001000001a87983 */ /* 0x000f620000100a00 */
[----:B------:R-:W-:-:S03]  /*dec0*/  FADD R85, R85, -R76 ;  /* 0x8000004c55557221 */ /* 0x000fc60000000000 */
[----:B------:R-:W5:Y:S04]  /*ded0*/  LDL.64 R166, [R1+0xc8] ;  /* 0x0000c80001a67983 */ /* 0x000f680000100a00 */
[----:B------:R-:W5:Y:S04]  /*dee0*/  LDL.64 R172, [R1+0x58] ;  /* 0x0000580001ac7983 */ /* 0x000f680000100a00 */
[----:B------:R-:W5:Y:S01]  /*def0*/  LDL.64 R174, [R1+0x88] ;  /* 0x0000880001ae7983 */ /* 0x000f620000100a00 */
[----:B------:R-:W-:-:S03]  /*df00*/  FADD R91, R91, -R76 ;  /* 0x8000004c5b5b7221 */ /* 0x000fc60000000000 */
[----:B------:R-:W5:Y:S04]  /*df10*/  LDL.64 R178, [R1+0x40] ;  /* 0x0000400001b27983 */ /* 0x000f680000100a00 */
[----:B------:R-:W5:Y:S01]  /*df20*/  LDL.64 R176, [R1+0x38] ;  /* 0x0000380001b07983 */ /* 0x000f620000100a00 */
[----:B--2---:R-:W-:-:S03]  /*df30*/  IMAD.WIDE R54, R55, 0x2, R154 ;  /* 0x0000000237367825 */ /* 0x004fc600078e029a */
[----:B------:R-:W2:Y:S01]  /*df40*/  LDL.64 R154, [R1+0xe0] ;  /* 0x0000e000019a7983 */ /* 0x000ea20000100a00 */
[----:B---3--:R-:W-:-:S03]  /*df50*/  IMAD.WIDE R70, R70, 0x2, R152 ;  /* 0x0000000246467825 */ /* 0x008fc600078e0298 */
[----:B------:R4:W3:Y:S04]  /*df60*/  LDG.E.U16 R69, desc[UR30][R54.64] ;  /* 0x0000001e36457981 */ /* 0x0008e8000c1e1500 */
[----:B------:R-:W3:Y:S04]  /*df70*/  LDL.64 R152, [R1+0xa8] ;  /* 0x0000a80001987983 */ /* 0x000ee80000100a00 */
[----:B------:R-:W3:Y:S01]  /*df80*/  LDG.E.U16 R70, desc[UR30][R70.64] ;  /* 0x0000001e46467981 */ /* 0x000ee2000c1e1500 */
[----:B----4-:R-:W-:-:S04]  /*df90*/  IMAD.WIDE R54, R56, 0x2, R72 ;  /* 0x0000000238367825 */ /* 0x010fc800078e0248 */
[----:B------:R-:W-:Y:S01]  /*dfa0*/  IMAD.U32 R72, RZ, RZ, UR27 ;  /* 0x0000001bff487e24 */ /* 0x000fe2000f8e00ff */
[----:B------:R4:W3:Y:S03]  /*dfb0*/  LDG.E.U16 R71, desc[UR30][R54.64] ;  /* 0x0000001e36477981 */ /* 0x0008e6000c1e1500 */
[----:B-----5:R-:W-:-:S04]  /*dfc0*/  IMAD.WIDE R72, R72, 0x2, R148 ;  /* 0x0000000248487825 */ /* 0x020fc800078e0294 */
[----:B------:R-:W-:Y:S01]  /*dfd0*/  FADD R148, R64, -R76 ;  /* 0x8000004c40947221 */ /* 0x000fe20000000000 */
[----:B-1----:R-:W-:Y:S02]  /*dfe0*/  IMAD.WIDE R74, R74, 0x2, R158 ;  /* 0x000000024a4a7825 */ /* 0x002fe400078e029e */
[----:B------:R-:W5:Y:S02]  /*dff0*/  LDL.64 R158, [R1+0x110] ;  /* 0x00011000019e7983 */ /* 0x000f640000100a00 */
[----:B----4-:R-:W-:Y:S01]  /*e000*/  FMUL R55, R57, 1.4426950216293334961 ;  /* 0x3fb8aa3b39377820 */ /* 0x010fe20000400000 */
[----:B------:R-:W-:Y:S01]  /*e010*/  IMAD.U32 R54, RZ, RZ, UR27 ;  /* 0x0000001bff367e24 */ /* 0x000fe2000f8e00ff */
[----:B------:R-:W4:Y:S02]  /*e020*/  LDG.E.U16 R74, desc[UR30][R74.64] ;  /* 0x0000001e4a4a7981 */ /* 0x000f24000c1e1500 */
[----:B------:R1:W-:Y:S01]  /*e030*/  MUFU.EX2 R64, R55 ;  /* 0x0000003700407308 */ /* 0x0003e20000000800 */
[----:B------:R-:W-:Y:S01]  /*e040*/  FMUL R77, R77, 1.4426950216293334961 ;  /* 0x3fb8aa3b4d4d7820 */ /* 0x000fe20000400000 */
[----:B------:R-:W4:Y:S01]  /*e050*/  LDG.E.U16 R72, desc[UR30][R72.64] ;  /* 0x0000001e48487981 */ /* 0x000f22000c1e1500 */
[----:B-1----:R-:W-:-:S04]  /*e060*/  IMAD.WIDE R54, R54, 0x2, R150 ;  /* 0x0000000236367825 */ /* 0x002fc800078e0296 */
[----:B------:R-:W-:Y:S01]  /*e070*/  FADD R150, R78, -R76 ;  /* 0x8000004c4e967221 */ /* 0x000fe20000000000 */
[----:B------:R1:W4:Y:S02]  /*e080*/  LDG.E.U16 R75, desc[UR30][R54.64] ;  /* 0x0000001e364b7981 */ /* 0x000324000c1e1500 */
[----:B01----:R-:W-:Y:S01]  /*e090*/  FADD R55, R82, R127 ;  /* 0x0000007f52377221 */ /* 0x003fe20000000000 */
[----:B------:R-:W-:-:S03]  /*e0a0*/  IMAD.U32 R54, RZ, RZ, UR27 ;  /* 0x0000001bff367e24 */ /* 0x000fc6000f8e00ff */
[----:B------:R-:W-:Y:S01]  /*e0b0*/  FADD R78, R5, R55 ;  /* 0x00000037054e7221 */ /* 0x000fe20000000000 */
[----:B------:R-:W-:Y:S02]  /*e0c0*/  IMAD.WIDE R54, R54, 0x2, R156 ;  /* 0x0000000236367825 */ /* 0x000fe400078e029c */
[----:B------:R-:W4:Y:S02]  /*e0d0*/  LDL.64 R156, [R1+0xd8] ;  /* 0x0000d800019c7983 */ /* 0x000f240000100a00 */
[----:B------:R-:W-:-:S04]  /*e0e0*/  IMAD.WIDE R56, R56, 0x2, R160 ;  /* 0x0000000238387825 */ /* 0x000fc800078e02a0 */
[----:B------:R-:W-:Y:S01]  /*e0f0*/  FADD R78, R128, R78 ;  /* 0x0000004e804e7221 */ /* 0x000fe20000000000 */
[----:B------:R0:W-:Y:S01]  /*e100*/  MUFU.EX2 R149, R77 ;  /* 0x0000004d00957308 */ /* 0x0001e20000000800 */
[----:B------:R-:W-:Y:S01]  /*e110*/  FMUL R79, R79, 1.4426950216293334961 ;  /* 0x3fb8aa3b4f4f7820 */ /* 0x000fe20000400000 */
[----:B------:R-:W-:Y:S01]  /*e120*/  IMAD.U32 R151, RZ, RZ, UR27 ;  /* 0x0000001bff977e24 */ /* 0x000fe2000f8e00ff */
[----:B------:R1:W4:Y:S01]  /*e130*/  LDG.E.U16 R73, desc[UR30][R56.64] ;  /* 0x0000001e38497981 */ /* 0x000322000c1e1500 */
[----:B------:R-:W-:-:S03]  /*e140*/  FADD R78, R6, R78 ;  /* 0x0000004e064e7221 */ /* 0x000fc60000000000 */
[----:B------:R-:W4:Y:S04]  /*e150*/  LDL.64 R160, [R1+0x68] ;  /* 0x0000680001a07983 */ /* 0x000f280000100a00 */
[----:B0-----:R3:W4:Y:S01]  /*e160*/  LDG.E.U16 R77, desc[UR30][R54.64] ;  /* 0x0000001e364d7981 */ /* 0x001722000c1e1500 */
[----:B-1----:R-:W-:Y:S02]  /*e170*/  IMAD.U32 R56, RZ, RZ, UR27 ;  /* 0x0000001bff387e24 */ /* 0x002fe4000f8e00ff */
[----:B------:R-:W-:Y:S02]  /*e180*/  FMUL R80, R80, 1.4426950216293334961 ;  /* 0x3fb8aa3b50507820 */ /* 0x000fe40000400000 */
[----:B--2---:R-:W-:-:S04]  /*e190*/  IMAD.WIDE R56, R56, 0x2, R154 ;  /* 0x0000000238387825 */ /* 0x004fc800078e029a */
[----:B---3--:R-:W-:-:S04]  /*e1a0*/  IMAD.WIDE R54, R151, 0x2, R152 ;  /* 0x0000000297367825 */ /* 0x008fc800078e0298 */
[----:B------:R-:W-:Y:S02]  /*e1b0*/  FADD R152, R8, R78 ;  /* 0x0000004e08987221 */ /* 0x000fe40000000000 */
[----:B------:R0:W2:Y:S02]  /*e1c0*/  LDG.E.U16 R78, desc[UR30][R56.64] ;  /* 0x0000001e384e7981 */ /* 0x0000a4000c1e1500 */
[----:B------:R-:W-:Y:S01]  /*e1d0*/  FADD R152, R7, R152 ;  /* 0x0000009807987221 */ /* 0x000fe20000000000 */
[----:B------:R1:W-:Y:S01]  /*e1e0*/  MUFU.EX2 R151, R79 ;  /* 0x0000004f00977308 */ /* 0x0003e20000000800 */
[----:B------:R-:W-:Y:S01]  /*e1f0*/  FADD R153, R4, -R76 ;  /* 0x8000004c04997221 */ /* 0x000fe20000000000 */
[----:B0-----:R-:W-:Y:S01]  /*e200*/  IMAD.U32 R56, RZ, RZ, UR27 ;  /* 0x0000001bff387e24 */ /* 0x001fe2000f8e00ff */
[----:B-1----:R0:W3:Y:S03]  /*e210*/  LDG.E.U16 R79, desc[UR30][R54.64] ;  /* 0x0000001e364f7981 */ /* 0x0020e6000c1e1500 */
[----:B-----5:R-:W-:-:S02]  /*e220*/  IMAD.WIDE R56, R56, 0x2, R158 ;  /* 0x0000000238387825 */ /* 0x020fc400078e029e */
[----:B------:R-:W5:Y:S02]  /*e230*/  LDL.64 R158, [R1+0x108] ;  /* 0x00010800019e7983 */ /* 0x000f640000100a00 */
[----:B0-----:R-:W-:Y:S01]  /*e240*/  FADD R55, R9, R152 ;  /* 0x0000009809377221 */ /* 0x001fe20000000000 */
[----:B------:R-:W-:-:S03]  /*e250*/  IMAD.U32 R54, RZ, RZ, UR27 ;  /* 0x0000001bff367e24 */ /* 0x000fc6000f8e00ff */
[----:B------:R-:W-:Y:S01]  /*e260*/  FADD R4, R10, R55 ;  /* 0x000000370a047221 */ /* 0x000fe20000000000 */
[----:B------:R-:W-:Y:S01]  /*e270*/  IMAD.WIDE R54, R54, 0x2, R164 ;  /* 0x0000000236367825 */ /* 0x000fe200078e02a4 */
[----:B------:R0:W-:Y:S03]  /*e280*/  MUFU.EX2 R152, R80 ;  /* 0x0000005000987308 */ /* 0x0001e60000000800 */
[----:B------:R-:W-:Y:S02]  /*e290*/  IMAD.U32 R155, RZ, RZ, UR27 ;  /* 0x0000001bff9b7e24 */ /* 0x000fe4000f8e00ff */
[--C-:B------:R-:W-:Y:S01]  /*e2a0*/  FADD R154, R81, -R76.reuse ;  /* 0x8000004c519a7221 */ /* 0x100fe20000000000 */
[----:B------:R-:W2:Y:S04]  /*e2b0*/  LDL.64 R164, [R1+0x98] ;  /* 0x0000980001a47983 */ /* 0x000ea80000100a00 */
[----:B0-----:R-:W2:Y:S04]  /*e2c0*/  LDG.E.U16 R80, desc[UR30][R54.64] ;  /* 0x0000001e36507981 */ /* 0x001ea8000c1e1500 */
[----:B------:R0:W2:Y:S02]  /*e2d0*/  LDG.E.U16 R81, desc[UR30][R56.64] ;  /* 0x0000001e38517981 */ /* 0x0000a4000c1e1500 */
[----:B0-----:R-:W-:Y:S01]  /*e2e0*/  FADD R56, R83, -R76 ;  /* 0x8000004c53387221 */ /* 0x001fe20000000000 */
[----:B----4-:R-:W-:-:S05]  /*e2f0*/  IMAD.WIDE R54, R155, 0x2, R156 ;  /* 0x000000029b367825 */ /* 0x010fca00078e029c */
[----:B------:R0:W4:Y:S02]  /*e300*/  LDG.E.U16 R83, desc[UR30][R54.64] ;  /* 0x0000001e36537981 */ /* 0x000124000c1e1500 */
[----:B0-----:R-:W-:-:S04]  /*e310*/  IMAD.U32 R54, RZ, RZ, UR27 ;  /* 0x0000001bff367e24 */ /* 0x001fc8000f8e00ff */
[----:B------:R-:W-:Y:S02]  /*e320*/  IMAD.WIDE R54, R54, 0x2, R162 ;  /* 0x0000000236367825 */ /* 0x000fe400078e02a2 */
[----:B------:R-:W3:Y:S02]  /*e330*/  LDL.64 R162, [R1+0x60] ;  /* 0x0000600001a27983 */ /* 0x000ee40000100a00 */
[----:B------:R-:W-:Y:S01]  /*e340*/  FMUL R155, R56, 1.4426950216293334961 ;  /* 0x3fb8aa3b389b7820 */ /* 0x000fe20000400000 */
[----:B------:R-:W-:Y:S02]  /*e350*/  IMAD.U32 R56, RZ, RZ, UR27 ;  /* 0x0000001bff387e24 */ /* 0x000fe4000f8e00ff */
[----:B------:R-:W-:Y:S02]  /*e360*/  IMAD.U32 R157, RZ, RZ, UR27 ;  /* 0x0000001bff9d7e24 */ /* 0x000fe4000f8e00ff */
[----:B------:R-:W-:Y:S01]  /*e370*/  FADD R156, R84, -R76 ;  /* 0x8000004c549c7221 */ /* 0x000fe20000000000 */
[----:B------:R-:W-:Y:S01]  /*e380*/  IMAD.WIDE R56, R56, 0x2, R160 ;  /* 0x0000000238387825 */ /* 0x000fe200078e02a0 */
[----:B------:R5:W4:Y:S03]  /*e390*/  LDG.E.U16 R84, desc[UR30][R54.64] ;  /* 0x0000001e36547981 */ /* 0x000b26000c1e1500 */
[----:B------:R-:W-:-:S02]  /*e3a0*/  IMAD.U32 R161, RZ, RZ, UR27 ;  /* 0x0000001bffa17e24 */ /* 0x000fc4000f8e00ff */
[----:B------:R-:W-:Y:S01]  /*e3b0*/  FADD R160, R88, -R76 ;  /* 0x8000004c58a07221 */ /* 0x000fe20000000000 */
[----:B-----5:R-:W-:-:S04]  /*e3c0*/  IMAD.WIDE R54, R157, 0x2, R158 ;  /* 0x000000029d367825 */ /* 0x020fc800078e029e */
[----:B------:R-:W-:Y:S02]  /*e3d0*/  FMUL R157, R85, 1.4426950216293334961 ;  /* 0x3fb8aa3b559d7820 */ /* 0x000fe40000400000 */
[----:B------:R0:W5:Y:S02]  /*e3e0*/  LDG.E.U16 R85, desc[UR30][R56.64] ;  /* 0x0000001e38557981 */ /* 0x000164000c1e1500 */
[----:B0-----:R-:W-:Y:S02]  /*e3f0*/  FADD R56, R86, -R76 ;  /* 0x8000004c56387221 */ /* 0x001fe40000000000 */
[----:B------:R0:W4:Y:S02]  /*e400*/  LDG.E.U16 R86, desc[UR30][R54.64] ;  /* 0x0000001e36567981 */ /* 0x000124000c1e1500 */
[----:B------:R-:W-:Y:S01]  /*e410*/  FMUL R158, R56, 1.4426950216293334961 ;  /* 0x3fb8aa3b389e7820 */ /* 0x000fe20000400000 */
[----:B------:R-:W-:-:S04]  /*e420*/  IMAD.U32 R56, RZ, RZ, UR27 ;  /* 0x0000001bff387e24 */ /* 0x000fc8000f8e00ff */
[----:B--2---:R-:W-:Y:S02]  /*e430*/  IMAD.WIDE R56, R56, 0x2, R164 ;  /* 0x0000000238387825 */ /* 0x004fe400078e02a4 */
[----:B------:R-:W2:Y:S02]  /*e440*/  LDL.64 R164, [R1+0x90] ;  /* 0x0000900001a47983 */ /* 0x000ea40000100a00 */
[----:B0-----:R-:W-:Y:S02]  /*e450*/  IMAD.U32 R54, RZ, RZ, UR27 ;  /* 0x0000001bff367e24 */ /* 0x001fe4000f8e00ff */
[----:B------:R-:W-:Y:S01]  /*e460*/  FADD R159, R87, -R76 ;  /* 0x8000004c579f7221 */ /* 0x000fe20000000000 */
[----:B------:R0:W4:Y:S01]  /*e470*/  LDG.E.U16 R88, desc[UR30][R56.64] ;  /* 0x0000001e38587981 */ /* 0x000122000c1e1500 */
[----:B------:R-:W-:-:S03]  /*e480*/  IMAD.WIDE R54, R54, 0x2, R170 ;  /* 0x0000000236367825 */ /* 0x000fc600078e02aa */
[----:B------:R-:W4:Y:S04]  /*e490*/  LDL.64 R170, [R1+0xf8] ;  /* 0x0000f80001aa7983 */ /* 0x000f280000100a00 */
[----:B------:R3:W4:Y:S01]  /*e4a0*/  LDG.E.U16 R87, desc[UR30][R54.64] ;  /* 0x0000001e36577981 */ /* 0x000722000c1e1500 */
[----:B0-----:R-:W-:Y:S01]  /*e4b0*/  FADD R56, R89, -R76 ;  /* 0x8000004c59387221 */ /* 0x001fe20000000000 */
[----:B---3--:R-:W-:-:S05]  /*e4c0*/  IMAD.WIDE R54, R161, 0x2, R162 ;  /* 0x00000002a1367825 */ /* 0x008fca00078e02a2 */
[----:B------:R0:W3:Y:S02]  /*e4d0*/  LDG.E.U16 R89, desc[UR30][R54.64] ;  /* 0x0000001e36597981 */ /* 0x0000e4000c1e1500 */
        /* <DEDUP_REMOVED lines=8> */
[----:B------:R2:W5:Y:S03]  /*e560*/  LDG.E.U16 R90, desc[UR30][R54.64] ;  /* 0x0000001e365a7981 */ /* 0x000566000c1e1500 */
[----:B------:R-:W-:-:S02]  /*e570*/  IMAD.U32 R167, RZ, RZ, UR27 ;  /* 0x0000001bffa77e24 */ /* 0x000fc4000f8e00ff */
[----:B------:R-:W-:Y:S01]  /*e580*/  FADD R166, R94, -R76 ;  /* 0x8000004c5ea67221 */ /* 0x000fe20000000000 */
[----:B------:R-:W-:-:S04]  /*e590*/  FADD R4, R12, R4 ;  /* 0x000000040c047221 */ /* 0x000fc80000000000 */
[----:B------:R-:W-:-:S04]  /*e5a0*/  FADD R4, R11, R4 ;  /* 0x000000040b047221 */ /* 0x000fc80000000000 */
[----:B------:R-:W-:Y:S01]  /*e5b0*/  FADD R4, R14, R4 ;  /* 0x000000040e047221 */ /* 0x000fe20000000000 */
[----:B--2---:R-:W-:-:S04]  /*e5c0*/  IMAD.WIDE R54, R163, 0x2, R164 ;  /* 0x00000002a3367825 */ /* 0x004fc800078e02a4 */
[----:B------:R-:W-:Y:S02]  /*e5d0*/  FMUL R163, R91, 1.4426950216293334961 ;  /* 0x3fb8aa3b5ba37820 */ /* 0x000fe40000400000 */
[----:B------:R0:W2:Y:S02]  /*e5e0*/  LDG.E.U16 R91, desc[UR30][R56.64] ;  /* 0x0000001e385b7981 */ /* 0x0000a4000c1e1500 */
[----:B0-----:R-:W-:Y:S02]  /*e5f0*/  FADD R56, R92, -R76 ;  /* 0x8000004c5c387221 */ /* 0x001fe40000000000 */
[----:B------:R0:W2:Y:S02]  /*e600*/  LDG.E.U16 R92, desc[UR30][R54.64] ;  /* 0x0000001e365c7981 */ /* 0x0000a4000c1e1500 */
[----:B------:R-:W-:Y:S01]  /*e610*/  FMUL R164, R56, 1.4426950216293334961 ;  /* 0x3fb8aa3b38a47820 */ /* 0x000fe20000400000 */
[----:B------:R-:W-:Y:S02]  /*e620*/  IMAD.U32 R56, RZ, RZ, UR27 ;  /* 0x0000001bff387e24 */ /* 0x000fe4000f8e00ff */
[----:B0-----:R-:W-:-:S02]  /*e630*/  IMAD.U32 R54, RZ, RZ, UR27 ;  /* 0x0000001bff367e24 */ /* 0x001fc4000f8e00ff */
[----:B----4-:R-:W-:Y:S02]  /*e640*/  IMAD.WIDE R56, R56, 0x2, R170 ;  /* 0x0000000238387825 */ /* 0x010fe400078e02aa */
[----:B------:R-:W4:Y:S02]  /*e650*/  LDL.64 R170, [R1+0x48] ;  /* 0x0000480001aa7983 */ /* 0x000f240000100a00 */
[----:B------:R-:W-:Y:S02]  /*e660*/  IMAD.WIDE R54, R54, 0x2, R172 ;  /* 0x0000000236367825 */ /* 0x000fe400078e02ac */
[----:B------:R-:W2:Y:S02]  /*e670*/  LDL.64 R172, [R1+0x50] ;  /* 0x0000500001ac7983 */ /* 0x000ea40000100a00 */
[----:B------:R-:W-:Y:S02]  /*e680*/  FADD R165, R93, -R76 ;  /* 0x8000004c5da57221 */ /* 0x000fe40000000000 */
[----:B------:R3:W5:Y:S04]  /*e690*/  LDG.E.U16 R93, desc[UR30][R54.64] ;  /* 0x0000001e365d7981 */ /* 0x000768000c1e1500 */
[----:B------:R0:W5:Y:S01]  /*e6a0*/  LDG.E.U16 R94, desc[UR30][R56.64] ;  /* 0x0000001e385e7981 */ /* 0x000162000c1e1500 */
[----:B---3--:R-:W-:-:S04]  /*e6b0*/  IMAD.WIDE R54, R167, 0x2, R168 ;  /* 0x00000002a7367825 */ /* 0x008fc800078e02a8 */
[----:B0-----:R-:W-:Y:S02]  /*e6c0*/  FADD R56, R95, -R76 ;  /* 0x8000004c5f387221 */ /* 0x001fe40000000000 */
[----:B------:R0:W3:Y:S02]  /*e6d0*/  LDG.E.U16 R95, desc[UR30][R54.64] ;  /* 0x0000001e365f7981 */ /* 0x0000e4000c1e1500 */
[----:B0-----:R-:W-:-:S04]  /*e6e0*/  IMAD.U32 R54, RZ, RZ, UR27 ;  /* 0x0000001bff367e24 */ /* 0x001fc8000f8e00ff */
[----:B------:R-:W-:Y:S02]  /*e6f0*/  IMAD.WIDE R54, R54, 0x2, R174 ;  /* 0x0000000236367825 */ /* 0x000fe400078e02ae */
[----:B------:R-:W3:Y:S02]  /*e700*/  LDL.64 R174, [R1+0x30] ;  /* 0x0000300001ae7983 */ /* 0x000ee40000100a00 */
[----:B------:R-:W-:-:S04]  /*e710*/  FADD R4, R13, R4 ;  /* 0x000000040d047221 */ /* 0x000fc80000000000 */
        /* <DEDUP_REMOVED lines=18> */
[----:B------:R-:W-:Y:S01]  /*e840*/  FADD R4, R33, R4 ;  /* 0x0000000421047221 */ /* 0x000fe20000000000 */
[----:B------:R-:W-:-:S03]  /*e850*/  FMUL R167, R56, 1.4426950216293334961 ;  /* 0x3fb8aa3b38a77820 */ /* 0x000fc60000400000 */
[----:B------:R-:W-:Y:S01]  /*e860*/  FADD R4, R34, R4 ;  /* 0x0000000422047221 */ /* 0x000fe20000000000 */
[----:B------:R-:W-:-:S03]  /*e870*/  IMAD.U32 R56, RZ, RZ, UR27 ;  /* 0x0000001bff387e24 */ /* 0x000fc6000f8e00ff */
[----:B------:R-:W-:Y:S01]  /*e880*/  FADD R4, R35, R4 ;  /* 0x0000000423047221 */ /* 0x000fe20000000000 */
[----:B------:R-:W-:Y:S02]  /*e890*/  IMAD.U32 R169, RZ, RZ, UR27 ;  /* 0x0000001bffa97e24 */ /* 0x000fe4000f8e00ff */
[--C-:B------:R-:W-:Y:S01]  /*e8a0*/  FADD R97, R97, -R76.reuse ;  /* 0x8000004c61617221 */ /* 0x100fe20000000000 */
[----:B------:R-:W-:Y:S01]  /*e8b0*/  FADD R168, R96, -R76 ;  /* 0x8000004c60a87221 */ /* 0x000fe20000000000 */
[----:B------:R-:W-:Y:S01]  /*e8c0*/  FADD R4, R36, R4 ;  /* 0x0000000424047221 */ /* 0x000fe20000000000 */
[----:B------:R4:W5:Y:S03]  /*e8d0*/  LDG.E.U16 R96, desc[UR30][R54.64] ;  /* 0x0000001e36607981 */ /* 0x000966000c1e1500 */
[----:B------:R-:W-:-:S04]  /*e8e0*/  FADD R4, R37, R4 ;  /* 0x0000000425047221 */ /* 0x000fc80000000000 */
[----:B------:R-:W-:Y:S01]  /*e8f0*/  FADD R4, R38, R4 ;  /* 0x0000000426047221 */ /* 0x000fe20000000000 */
[----:B------:R-:W-:-:S03]  /*e900*/  FADD R100, R100, -R76 ;  /* 0x8000004c64647221 */ /* 0x000fc60000000000 */
        /* <DEDUP_REMOVED lines=18> */
[----:B----4-:R-:W-:-:S04]  /*ea30*/  IMAD.WIDE R54, R169, 0x2, R170 ;  /* 0x00000002a9367825 */ /* 0x010fc800078e02aa */
[----:B--2---:R-:W-:-:S04]  /*ea40*/  IMAD.WIDE R56, R56, 0x2, R172 ;  /* 0x0000000238387825 */ /* 0x004fc800078e02ac */
[----:B------:R-:W-:Y:S02]  /*ea50*/  FMUL R169, R97, 1.4426950216293334961 ;  /* 0x3fb8aa3b61a97820 */ /* 0x000fe40000400000 */
[----:B------:R0:W2:Y:S01]  /*ea60*/  LDG.E.U16 R97, desc[UR30][R56.64] ;  /* 0x0000001e38617981 */ /* 0x0000a2000c1e1500 */
[----:B------:R-:W-:Y:S02]  /*ea70*/  IMAD.U32 R172, RZ, RZ, UR27 ;  /* 0x0000001bffac7e24 */ /* 0x000fe4000f8e00ff */
[----:B0-----:R-:W-:Y:S02]  /*ea80*/  FADD R56, R98, -R76 ;  /* 0x8000004c62387221 */ /* 0x001fe40000000000 */
[----:B------:R0:W4:Y:S02]  /*ea90*/  LDG.E.U16 R98, desc[UR30][R54.64] ;  /* 0x0000001e36627981 */ /* 0x000124000c1e1500 */
[----:B------:R-:W-:Y:S01]  /*eaa0*/  FMUL R170, R56, 1.4426950216293334961 ;  /* 0x3fb8aa3b38aa7820 */ /* 0x000fe20000400000 */
[----:B------:R-:W-:-:S02]  /*eab0*/  IMAD.U32 R56, RZ, RZ, UR27 ;  /* 0x0000001bff387e24 */ /* 0x000fc4000f8e00ff */
[----:B0-----:R-:W-:-:S04]  /*eac0*/  IMAD.U32 R54, RZ, RZ, UR27 ;  /* 0x0000001bff367e24 */ /* 0x001fc8000f8e00ff */
[----:B------:R-:W-:-:S04]  /*ead0*/  IMAD.WIDE R54, R54, 0x2, R178 ;  /* 0x0000000236367825 */ /* 0x000fc800078e02b2 */
[----:B------:R-:W-:Y:S01]  /*eae0*/  FADD R171, R99, -R76 ;  /* 0x8000004c63ab7221 */ /* 0x000fe20000000000 */
[----:B------:R-:W-:Y:S01]  /*eaf0*/  IMAD.WIDE R56, R56, 0x2, R176 ;  /* 0x0000000238387825 */ /* 0x000fe200078e02b0 */
[----:B------:R3:W2:Y:S03]  /*eb00*/  LDG.E.U16 R99, desc[UR30][R54.64] ;  /* 0x0000001e36637981 */ /* 0x0006a6000c1e1500 */
[----:B---3--:R-:W-:-:S04]  /*eb10*/  IMAD.WIDE R54, R172, 0x2, R174 ;  /* 0x00000002ac367825 */ /* 0x008fc800078e02ae */
[----:B------:R-:W-:Y:S02]  /*eb20*/  FMUL R172, R100, 1.4426950216293334961 ;  /* 0x3fb8aa3b64ac7820 */ /* 0x000fe40000400000 */
[----:B------:R0:W3:Y:S02]  /*eb30*/  LDG.E.U16 R100, desc[UR30][R56.64] ;  /* 0x0000001e38647981 */ /* 0x0000e4000c1e1500 */
[----:B0-----:R-:W-:Y:S02]  /*eb40*/  FADD R57, R101, -R76 ;  /* 0x8000004c65397221 */ /* 0x001fe40000000000 */
[----:B------:R0:W2:Y:S01]  /*eb50*/  LDG.E.U16 R101, desc[UR30][R54.64] ;  /* 0x0000001e36657981 */ /* 0x0000a2000c1e1500 */
        /* <DEDUP_REMOVED lines=10> */
[----:B------:R-:W-:-:S04]  /*ec00*/  FADD R4, R141, R4 ;  /* 0x000000048d047221 */ /* 0x000fc80000000000 */
[----:B------:R-:W-:Y:S01]  /*ec10*/  FADD R4, R142, R4 ;  /* 0x000000048e047221 */ /* 0x000fe20000000000 */
[----:B------:R-:W1:Y:S03]  /*ec20*/  MUFU.EX2 R147, R147 ;  /* 0x0000009300937308 */ /* 0x000e660000000800 */
[----:B------:R-:W-:Y:S01]  /*ec30*/  FADD R4, R143, R4 ;  /* 0x000000048f047221 */ /* 0x000fe20000000000 */
[----:B------:R-:W-:-:S03]  /*ec40*/  FMUL R148, R148, 1.4426950216293334961 ;  /* 0x3fb8aa3b94947820 */ /* 0x000fc60000400000 */
[----:B------:R-:W-:-:S04]  /*ec50*/  FADD R4, R145, R4 ;  /* 0x0000000491047221 */ /* 0x000fc80000000000 */
[----:B------:R-:W-:Y:S01]  /*ec60*/  FADD R4, R146, R4 ;  /* 0x0000000492047221 */ /* 0x000fe20000000000 */
[----:B------:R-:W5:Y:S01]  /*ec70*/  MUFU.EX2 R148, R148 ;  /* 0x0000009400947308 */ /* 0x000f620000000800 */
[----:B------:R-:W-:Y:S02]  /*ec80*/  FMUL R150, R150, 1.4426950216293334961 ;  /* 0x3fb8aa3b96967820 */ /* 0x000fe40000400000 */
[----:B------:R-:W-:Y:S01]  /*ec90*/  FADD R4, R144, R4 ;  /* 0x0000000490047221 */ /* 0x000fe20000000000 */
[--C-:B------:R-:W-:Y:S01]  /*eca0*/  FADD R102, R102, -R76.reuse ;  /* 0x8000004c66667221 */ /* 0x100fe20000000000 */
[----:B------:R-:W-:Y:S02]  /*ecb0*/  FADD R112, R112, -R76 ;  /* 0x8000004c70707221 */ /* 0x000fe40000000000 */
[----:B-1----:R-:W-:Y:S01]  /*ecc0*/  FADD R4, R147, R4 ;  /* 0x0000000493047221 */ /* 0x002fe20000000000 */
[----:B------:R-:W1:Y:S01]  /*ecd0*/  MUFU.EX2 R150, R150 ;  /* 0x0000009600967308 */ /* 0x000e620000000800 */
[----:B0-----:R-:W-:-:S02]  /*ece0*/  FMUL R55, R102, 1.4426950216293334961 ;  /* 0x3fb8aa3b66377820 */ /* 0x001fc40000400000 */
[----:B------:R-:W-:Y:S01]  /*ecf0*/  FADD R4, R63, R4 ;  /* 0x000000043f047221 */ /* 0x000fe20000000000 */
[----:B------:R-:W-:Y:S01]  /*ed00*/  FMUL R112, R112, 1.4426950216293334961 ;  /* 0x3fb8aa3b70707820 */ /* 0x000fe20000400000 */
[----:B------:R-:W-:Y:S01]  /*ed10*/  FADD R102, R115, -R76 ;  /* 0x8000004c73667221 */ /* 0x000fe20000000000 */
[----:B------:R-:W-:Y:S01]  /*ed20*/  FMUL R153, R153, 1.4426950216293334961 ;  /* 0x3fb8aa3b99997820 */ /* 0x000fe20000400000 */
[----:B------:R-:W-:Y:S01]  /*ed30*/  FADD R4, R64, R4 ;  /* 0x0000000440047221 */ /* 0x000fe20000000000 */
[----:B------:R0:W-:Y:S01]  /*ed40*/  MUFU.EX2 R115, R112 ;  /* 0x0000007000737308 */ /* 0x0001e20000000800 */
[----:B------:R-:W-:Y:S01]  /*ed50*/  FMUL R154, R154, 1.4426950216293334961 ;  /* 0x3fb8aa3b9a9a7820 */ /* 0x000fe20000400000 */
[----:B0-----:R-:W-:Y:S01]  /*ed60*/  FMUL R112, R102, 1.4426950216293334961 ;  /* 0x3fb8aa3b66707820 */ /* 0x001fe20000400000 */
[----:B-----5:R-:W-:-:S05]  /*ed70*/  FADD R102, R148, R4 ;  /* 0x0000000494667221 */ /* 0x020fca0000000000 */
[----:B------:R-:W0:Y:S01]  /*ed80*/  MUFU.EX2 R153, R153 ;  /* 0x0000009900997308 */ /* 0x000e220000000800 */
[----:B------:R-:W-:Y:S01]  /*ed90*/  FADD R102, R149, R102 ;  /* 0x0000006695667221 */ /* 0x000fe20000000000 */
[----:B------:R-:W-:-:S03]  /*eda0*/  FMUL R156, R156, 1.4426950216293334961 ;  /* 0x3fb8aa3b9c9c7820 */ /* 0x000fc60000400000 */
[----:B-1----:R-:W-:-:S03]  /*edb0*/  FADD R102, R150, R102 ;  /* 0x0000006696667221 */ /* 0x002fc60000000000 */
[----:B------:R-:W1:Y:S01]  /*edc0*/  MUFU.EX2 R154, R154 ;  /* 0x0000009a009a7308 */ /* 0x000e620000000800 */
[----:B------:R-:W-:-:S07]  /*edd0*/  FADD R102, R151, R102 ;  /* 0x0000006697667221 */ /* 0x000fce0000000000 */
[----:B------:R-:W5:Y:S01]  /*ede0*/  MUFU.EX2 R155, R155 ;  /* 0x0000009b009b7308 */ /* 0x000f620000000800 */
[----:B------:R-:W-:Y:S01]  /*edf0*/  FADD R102, R152, R102 ;  /* 0x0000006698667221 */ /* 0x000fe20000000000 */
[----:B------:R-:W-:-:S06]  /*ee00*/  FMUL R159, R159, 1.4426950216293334961 ;  /* 0x3fb8aa3b9f9f7820 */ /* 0x000fcc0000400000 */
[----:B------:R-:W5:Y:S01]  /*ee10*/  MUFU.EX2 R156, R156 ;  /* 0x0000009c009c7308 */ /* 0x000f620000000800 */
[----:B0-----:R-:W-:Y:S01]  /*ee20*/  FADD R102, R153, R102 ;  /* 0x0000006699667221 */ /* 0x001fe20000000000 */
[----:B------:R-:W-:-:S06]  /*ee30*/  FMUL R160, R160, 1.4426950216293334961 ;  /* 0x3fb8aa3ba0a07820 */ /* 0x000fcc0000400000 */
[----:B------:R-:W0:Y:S01]  /*ee40*/  MUFU.EX2 R157, R157 ;  /* 0x0000009d009d7308 */ /* 0x000e220000000800 */
[----:B-1----:R-:W-:-:S07]  /*ee50*/  FADD R102, R154, R102 ;  /* 0x000000669a667221 */ /* 0x002fce0000000000 */
[----:B------:R-:W1:Y:S01]  /*ee60*/  MUFU.EX2 R158, R158 ;  /* 0x0000009e009e7308 */ /* 0x000e620000000800 */
[----:B-----5:R-:W-:Y:S01]  /*ee70*/  FADD R102, R155, R102 ;  /* 0x000000669b667221 */ /* 0x020fe20000000000 */
[----:B------:R-:W-:-:S06]  /*ee80*/  FMUL R162, R162, 1.4426950216293334961 ;  /* 0x3fb8aa3ba2a27820 */ /* 0x000fcc0000400000 */
[----:B------:R-:W5:Y:S01]  /*ee90*/  MUFU.EX2 R159, R159 ;  /* 0x0000009f009f7308 */ /* 0x000f620000000800 */
[----:B------:R-:W-:Y:S01]  /*eea0*/  FADD R102, R156, R102 ;  /* 0x000000669c667221 */ /* 0x000fe20000000000 */
[----:B------:R-:W-:-:S06]  /*eeb0*/  F2FP.BF16.F32.PACK_AB R6, R8, R6 ;  /* 0x000000060806723e */ /* 0x000fcc00000010ff */
[----:B------:R-:W5:Y:S01]  /*eec0*/  MUFU.EX2 R160, R160 ;  /* 0x000000a000a07308 */ /* 0x000f620000000800 */
[----:B0-----:R-:W-:Y:S01]  /*eed0*/  FADD R102, R157, R102 ;  /* 0x000000669d667221 */ /* 0x001fe20000000000 */
[----:B------:R-:W-:Y:S02]  /*eee0*/  F2FP.BF16.F32.PACK_AB R8, R12, R10 ;  /* 0x0000000a0c08723e */ /* 0x000fe400000010ff */
[----:B------:R-:W-:-:S04]  /*eef0*/  F2FP.BF16.F32.PACK_AB R12, R19, R17 ;  /* 0x00000011130c723e */ /* 0x000fc800000010ff */
[----:B------:R-:W0:Y:S01]  /*ef00*/  MUFU.EX2 R161, R161 ;  /* 0x000000a100a17308 */ /* 0x000e220000000800 */
[----:B-1----:R-:W-:Y:S01]  /*ef10*/  FADD R19, R158, R102 ;  /* 0x000000669e137221 */ /* 0x002fe20000000000 */
[----:B------:R-:W-:Y:S02]  /*ef20*/  F2FP.BF16.F32.PACK_AB R7, R9, R7 ;  /* 0x000000070907723e */ /* 0x000fe400000010ff */
[----:B------:R-:W-:-:S04]  /*ef30*/  F2FP.BF16.F32.PACK_AB R9, R14, R11 ;  /* 0x0000000b0e09723e */ /* 0x000fc800000010ff */
[----:B------:R-:W1:Y:S01]  /*ef40*/  MUFU.EX2 R162, R162 ;  /* 0x000000a200a27308 */ /* 0x000e620000000800 */
[----:B------:R-:W-:Y:S01]  /*ef50*/  F2FP.BF16.F32.PACK_AB R14, R24, R21 ;  /* 0x00000015180e723e */ /* 0x000fe200000010ff */
[----:B-----5:R-:W-:Y:S01]  /*ef60*/  FADD R21, R159, R19 ;  /* 0x000000139f157221 */ /* 0x020fe20000000000 */
[----:B------:R-:W-:Y:S01]  /*ef70*/  FMUL R165, R165, 1.4426950216293334961 ;  /* 0x3fb8aa3ba5a57820 */ /* 0x000fe20000400000 */
[----:B------:R-:W-:-:S04]  /*ef80*/  F2FP.BF16.F32.PACK_AB R10, R16, R13 ;  /* 0x0000000d100a723e */ /* 0x000fc800000010ff */
[----:B------:R-:W5:Y:S01]  /*ef90*/  MUFU.EX2 R163, R163 ;  /* 0x000000a300a37308 */ /* 0x000f620000000800 */
[----:B------:R-:W-:Y:S01]  /*efa0*/  F2FP.BF16.F32.PACK_AB R13, R22, R20 ;  /* 0x00000014160d723e */ /* 0x000fe200000010ff */
[----:B------:R-:W-:Y:S01]  /*efb0*/  FADD R22, R160, R21 ;  /* 0x00000015a0167221 */ /* 0x000fe20000000000 */
[----:B------:R-:W-:-:S05]  /*efc0*/  FMUL R166, R166, 1.4426950216293334961 ;  /* 0x3fb8aa3ba6a67820 */ /* 0x000fca0000400000 */
[----:B------:R-:W5:Y:S01]  /*efd0*/  MUFU.EX2 R164, R164 ;  /* 0x000000a400a47308 */ /* 0x000f620000000800 */
[----:B0-----:R-:W-:Y:S01]  /*efe0*/  FADD R24, R161, R22 ;  /* 0x00000016a1187221 */ /* 0x001fe20000000000 */
[----:B------:R-:W-:Y:S02]  /*eff0*/  F2FP.BF16.F32.PACK_AB R11, R18, R15 ;  /* 0x0000000f120b723e */ /* 0x000fe400000010ff */
[----:B------:R-:W-:-:S04]  /*f000*/  F2FP.BF16.F32.PACK_AB R15, R25, R23 ;  /* 0x00000017190f723e */ /* 0x000fc800000010ff */
[----:B------:R-:W0:Y:S01]  /*f010*/  MUFU.EX2 R165, R165 ;  /* 0x000000a500a57308 */ /* 0x000e220000000800 */
[----:B-1----:R-:W-:Y:S01]  /*f020*/  FADD R25, R162, R24 ;  /* 0x00000018a2197221 */ /* 0x002fe20000000000 */
[----:B------:R-:W-:Y:S01]  /*f030*/  FMUL R168, R168, 1.4426950216293334961 ;  /* 0x3fb8aa3ba8a87820 */ /* 0x000fe20000400000 */
[----:B------:R-:W-:-:S05]  /*f040*/  F2FP.BF16.F32.PACK_AB R16, R27, R26 ;  /* 0x0000001a1b10723e */ /* 0x000fca00000010ff */
[----:B------:R-:W1:Y:S01]  /*f050*/  MUFU.EX2 R166, R166 ;  /* 0x000000a600a67308 */ /* 0x000e620000000800 */
[----:B-----5:R-:W-:Y:S01]  /*f060*/  FADD R27, R163, R25 ;  /* 0x00000019a31b7221 */ /* 0x020fe20000000000 */
[----:B------:R-:W-:-:S06]  /*f070*/  F2FP.BF16.F32.PACK_AB R17, R29, R28 ;  /* 0x0000001c1d11723e */ /* 0x000fcc00000010ff */
[----:B------:R-:W5:Y:S01]  /*f080*/  MUFU.EX2 R167, R167 ;  /* 0x000000a700a77308 */ /* 0x000f620000000800 */
[----:B------:R-:W-:Y:S01]  /*f090*/  FADD R28, R164, R27 ;  /* 0x0000001ba41c7221 */ /* 0x000fe20000000000 */
[----:B------:R-:W-:-:S06]  /*f0a0*/  F2FP.BF16.F32.PACK_AB R18, R31, R30 ;  /* 0x0000001e1f12723e */ /* 0x000fcc00000010ff */
[----:B------:R-:W5:Y:S01]  /*f0b0*/  MUFU.EX2 R168, R168 ;  /* 0x000000a800a87308 */ /* 0x000f620000000800 */
[----:B0-----:R-:W-:Y:S01]  /*f0c0*/  FADD R30, R165, R28 ;  /* 0x0000001ca51e7221 */ /* 0x001fe20000000000 */
[----:B------:R-:W-:-:S06]  /*f0d0*/  FMUL R171, R171, 1.4426950216293334961 ;  /* 0x3fb8aa3babab7820 */ /* 0x000fcc0000400000 */
[----:B------:R-:W0:Y:S01]  /*f0e0*/  MUFU.EX2 R169, R169 ;  /* 0x000000a900a97308 */ /* 0x000e220000000800 */
[----:B-1----:R-:W-:Y:S01]  /*f0f0*/  FADD R31, R166, R30 ;  /* 0x0000001ea61f7221 */ /* 0x002fe20000000000 */
[----:B------:R-:W-:-:S06]  /*f100*/  F2FP.BF16.F32.PACK_AB R20, R35, R34 ;  /* 0x000000222314723e */ /* 0x000fcc00000010ff */
[----:B------:R-:W1:Y:S01]  /*f110*/  MUFU.EX2 R170, R170 ;  /* 0x000000aa00aa7308 */ /* 0x000e620000000800 */
[----:B-----5:R-:W-:Y:S01]  /*f120*/  FADD R34, R167, R31 ;  /* 0x0000001fa7227221 */ /* 0x020fe20000000000 */
[----:B------:R-:W-:-:S06]  /*f130*/  FMUL R54, R57, 1.4426950216293334961 ;  /* 0x3fb8aa3b39367820 */ /* 0x000fcc0000400000 */
[----:B------:R-:W5:Y:S01]  /*f140*/  MUFU.EX2 R171, R171 ;  /* 0x000000ab00ab7308 */ /* 0x000f620000000800 */
[----:B------:R-:W-:Y:S01]  /*f150*/  FADD R34, R168, R34 ;  /* 0x00000022a8227221 */ /* 0x000fe20000000000 */
[----:B------:R-:W-:Y:S01]  /*f160*/  FADD R103, R103, -R76 ;  /* 0x8000004c67677221 */ /* 0x000fe20000000000 */
[----:B------:R-:W-:-:S05]  /*f170*/  F2FP.BF16.F32.PACK_AB R21, R37, R36 ;  /* 0x000000242515723e */ /* 0x000fca00000010ff */
[----:B------:R-:W4:Y:S01]  /*f180*/  MUFU.EX2 R56, R172 ;  /* 0x000000ac00387308 */ /* 0x000f220000000800 */
[----:B0-----:R-:W-:Y:S01]  /*f190*/  FADD R36, R169, R34 ;  /* 0x00000022a9247221 */ /* 0x001fe20000000000 */
[----:B------:R-:W-:Y:S01]  /*f1a0*/  FMUL R57, R103, 1.4426950216293334961 ;  /* 0x3fb8aa3b67397820 */ /* 0x000fe20000400000 */
[----:B------:R-:W-:-:S05]  /*f1b0*/  FADD R104, R104, -R76 ;  /* 0x8000004c68687221 */ /* 0x000fca0000000000 */
[----:B------:R-:W0:Y:S01]  /*f1c0*/  MUFU.EX2 R54, R54 ;  /* 0x0000003600367308 */ /* 0x000e220000000800 */
[----:B-1----:R-:W-:Y:S01]  /*f1d0*/  FADD R37, R170, R36 ;  /* 0x00000024aa257221 */ /* 0x002fe20000000000 */
[----:B------:R-:W-:Y:S01]  /*f1e0*/  FMUL R103, R104, 1.4426950216293334961 ;  /* 0x3fb8aa3b68677820 */ /* 0x000fe20000400000 */
[----:B------:R-:W-:Y:S01]  /*f1f0*/  FADD R105, R105, -R76 ;  /* 0x8000004c69697221 */ /* 0x000fe20000000000 */
[----:B------:R-:W-:-:S04]  /*f200*/  F2FP.BF16.F32.PACK_AB R23, R42, R39 ;  /* 0x000000272a17723e */ /* 0x000fc800000010ff */
[----:B------:R-:W1:Y:S01]  /*f210*/  MUFU.EX2 R55, R55 ;  /* 0x0000003700377308 */ /* 0x000e620000000800 */
[----:B-----5:R-:W-:Y:S01]  /*f220*/  FADD R39, R171, R37 ;  /* 0x00000025ab277221 */ /* 0x020fe20000000000 */
[----:B------:R-:W-:Y:S01]  /*f230*/  FMUL R104, R105, 1.4426950216293334961 ;  /* 0x3fb8aa3b69687820 */ /* 0x000fe20000400000 */
[----:B------:R-:W-:Y:S01]  /*f240*/  FADD R106, R106, -R76 ;  /* 0x8000004c6a6a7221 */ /* 0x000fe20000000000 */
[----:B------:R-:W-:-:S04]  /*f250*/  F2FP.BF16.F32.PACK_AB R22, R40, R38 ;  /* 0x000000262816723e */ /* 0x000fc800000010ff */
[----:B------:R-:W5:Y:S01]  /*f260*/  MUFU.EX2 R57, R57 ;  /* 0x0000003900397308 */ /* 0x000f620000000800 */
[----:B----4-:R-:W-:Y:S01]  /*f270*/  FADD R40, R56, R39 ;  /* 0x0000002738287221 */ /* 0x010fe20000000000 */
[----:B------:R-:W-:Y:S01]  /*f280*/  FMUL R105, R106, 1.4426950216293334961 ;  /* 0x3fb8aa3b6a697820 */ /* 0x000fe20000400000 */
[----:B------:R-:W-:-:S05]  /*f290*/  FADD R107, R107, -R76 ;  /* 0x8000004c6b6b7221 */ /* 0x000fca0000000000 */
[----:B------:R-:W4:Y:S01]  /*f2a0*/  MUFU.EX2 R103, R103 ;  /* 0x0000006700677308 */ /* 0x000f220000000800 */
[----:B0-----:R-:W-:Y:S01]  /*f2b0*/  FADD R42, R54, R40 ;  /* 0x00000028362a7221 */ /* 0x001fe20000000000 */
[----:B------:R-:W-:Y:S01]  /*f2c0*/  FMUL R106, R107, 1.4426950216293334961 ;  /* 0x3fb8aa3b6b6a7820 */ /* 0x000fe20000400000 */
[----:B------:R-:W-:Y:S01]  /*f2d0*/  FADD R108, R108, -R76 ;  /* 0x8000004c6c6c7221 */ /* 0x000fe20000000000 */
[----:B------:R-:W-:-:S04]  /*f2e0*/  F2FP.BF16.F32.PACK_AB R24, R43, R41 ;  /* 0x000000292b18723e */ /* 0x000fc800000010ff */
        /* <DEDUP_REMOVED lines=8> */
[--C-:B------:R-:W-:Y:S01]  /*f370*/  FADD R110, R110, -R76.reuse ;  /* 0x8000004c6e6e7221 */ /* 0x100fe20000000000 */
[----:B------:R-:W5:Y:S04]  /*f380*/  S2R R173, SR_TID.X ;  /* 0x0000000000ad7919 */ /* 0x000f680000002100 */
[----:B------:R-:W1:Y:S01]  /*f390*/  MUFU.EX2 R106, R106 ;  /* 0x0000006a006a7308 */ /* 0x000e620000000800 */
[----:B------:R-:W-:Y:S01]  /*f3a0*/  F2FP.BF16.F32.PACK_AB R26, R47, R46 ;  /* 0x0000002e2f1a723e */ /* 0x000fe200000010ff */
[----:B----4-:R-:W-:Y:S01]  /*f3b0*/  FADD R46, R103, R45 ;  /* 0x0000002d672e7221 */ /* 0x010fe20000000000 */
[----:B------:R-:W-:Y:S01]  /*f3c0*/  FMUL R110, R110, 1.4426950216293334961 ;  /* 0x3fb8aa3b6e6e7820 */ /* 0x000fe20000400000 */
[----:B------:R-:W-:-:S04]  /*f3d0*/  FADD R111, R111, -R76 ;  /* 0x8000004c6f6f7221 */ /* 0x000fc80000000000 */
[----:B------:R-:W4:Y:S01]  /*f3e0*/  MUFU.EX2 R107, R107 ;  /* 0x0000006b006b7308 */ /* 0x000f220000000800 */
[----:B------:R-:W-:Y:S01]  /*f3f0*/  F2FP.BF16.F32.PACK_AB R27, R49, R48 ;  /* 0x00000030311b723e */ /* 0x000fe200000010ff */
[----:B0-----:R-:W-:Y:S01]  /*f400*/  FADD R49, R104, R46 ;  /* 0x0000002e68317221 */ /* 0x001fe20000000000 */
[----:B------:R-:W-:-:S05]  /*f410*/  FMUL R111, R111, 1.4426950216293334961 ;  /* 0x3fb8aa3b6f6f7820 */ /* 0x000fca0000400000 */
[----:B------:R-:W0:Y:S01]  /*f420*/  MUFU.EX2 R108, R108 ;  /* 0x0000006c006c7308 */ /* 0x000e220000000800 */
[--C-:B------:R-:W-:Y:S01]  /*f430*/  FADD R117, R117, -R76.reuse ;  /* 0x8000004c75757221 */ /* 0x100fe20000000000 */
[----:B-1----:R-:W-:Y:S01]  /*f440*/  FADD R49, R105, R49 ;  /* 0x0000003169317221 */ /* 0x002fe20000000000 */
[--C-:B------:R-:W-:Y:S01]  /*f450*/  FADD R116, R116, -R76.reuse ;  /* 0x8000004c74747221 */ /* 0x100fe20000000000 */
[----:B------:R-:W-:-:S04]  /*f460*/  FADD R119, R119, -R76 ;  /* 0x8000004c77777221 */ /* 0x000fc80000000000 */
[----:B------:R-:W1:Y:S01]  /*f470*/  MUFU.EX2 R110, R110 ;  /* 0x0000006e006e7308 */ /* 0x000e620000000800 */
[----:B------:R-:W-:Y:S01]  /*f480*/  F2FP.BF16.F32.PACK_AB R28, R52, R50 ;  /* 0x00000032341c723e */ /* 0x000fe200000010ff */
[----:B------:R-:W-:Y:S01]  /*f490*/  FMUL R117, R117, 1.4426950216293334961 ;  /* 0x3fb8aa3b75757820 */ /* 0x000fe20000400000 */
[----:B------:R-:W-:Y:S01]  /*f4a0*/  FADD R52, R106, R49 ;  /* 0x000000316a347221 */ /* 0x000fe20000000000 */
[--C-:B------:R-:W-:Y:S01]  /*f4b0*/  FADD R136, R136, -R76.reuse ;  /* 0x8000004c88887221 */ /* 0x100fe20000000000 */
[----:B------:R-:W-:Y:S01]  /*f4c0*/  FMUL R116, R116, 1.4426950216293334961 ;  /* 0x3fb8aa3b74747820 */ /* 0x000fe20000400000 */
[----:B------:R-:W-:Y:S02]  /*f4d0*/  F2FP.BF16.F32.PACK_AB R19, R33, R32 ;  /* 0x000000202113723e */ /* 0x000fe400000010ff */
[----:B------:R-:W0:Y:S01]  /*f4e0*/  MUFU.EX2 R111, R111 ;  /* 0x0000006f006f7308 */ /* 0x000e220000000800 */
[----:B------:R-:W-:Y:S01]  /*f4f0*/  FMUL R119, R119, 1.4426950216293334961 ;  /* 0x3fb8aa3b77777820 */ /* 0x000fe20000400000 */
        /* <DEDUP_REMOVED lines=9> */
[----:B------:R-:W-:Y:S01]  /*f590*/  F2FP.BF16.F32.PACK_AB R29, R53, R51 ;  /* 0x00000033351d723e */ /* 0x000fe200000010ff */
[----:B------:R0:W-:Y:S01]  /*f5a0*/  MUFU.EX2 R102, R117 ;  /* 0x0000007500667308 */ /* 0x0001e20000000800 */
[----:B------:R-:W-:Y:S01]  /*f5b0*/  F2FP.BF16.F32.PACK_AB R32, R59, R58 ;  /* 0x0000003a3b20723e */ /* 0x000fe200000010ff */
[--C-:B------:R-:W-:Y:S01]  /*f5c0*/  FADD R124, R124, -R76.reuse ;  /* 0x8000004c7c7c7221 */ /* 0x100fe20000000000 */
[----:B------:R-:W-:Y:S01]  /*f5d0*/  F2FP.BF16.F32.PACK_AB R5, R128, R5 ;  /* 0x000000058005723e */ /* 0x000fe200000010ff */
[--C-:B------:R-:W-:Y:S01]  /*f5e0*/  FADD R48, R121, -R76.reuse ;  /* 0x8000004c79307221 */ /* 0x100fe20000000000 */
[----:B------:R-:W-:Y:S01]  /*f5f0*/  FADD R51, R114, -R76 ;  /* 0x8000004c72337221 */ /* 0x000fe20000000000 */
[----:B----4-:R-:W-:Y:S01]  /*f600*/  FADD R53, R107, R52 ;  /* 0x000000346b357221 */ /* 0x010fe20000000000 */
[----:B------:R-:W-:Y:S01]  /*f610*/  FADD R59, R113, -R76 ;  /* 0x8000004c713b7221 */ /* 0x000fe20000000000 */
[----:B------:R-:W-:Y:S01]  /*f620*/  F2FP.BF16.F32.PACK_AB R4, R127, R82 ;  /* 0x000000527f04723e */ /* 0x000fe200000010ff */
[----:B------:R-:W-:Y:S01]  /*f630*/  FMUL R109, R136, 1.4426950216293334961 ;  /* 0x3fb8aa3b886d7820 */ /* 0x000fe20000400000 */
[----:B------:R4:W-:Y:S01]  /*f640*/  MUFU.EX2 R128, R116 ;  /* 0x0000007400807308 */ /* 0x0009e20000000800 */
[----:B------:R-:W-:Y:S01]  /*f650*/  F2FP.BF16.F32.PACK_AB R30, R130, R129 ;  /* 0x00000081821e723e */ /* 0x000fe200000010ff */
[----:B0-----:R-:W-:Y:S01]  /*f660*/  FMUL R117, R120, 1.4426950216293334961 ;  /* 0x3fb8aa3b78757820 */ /* 0x001fe20000400000 */
[----:B------:R-:W-:Y:S01]  /*f670*/  FMUL R127, R137, 1.4426950216293334961 ;  /* 0x3fb8aa3b897f7820 */ /* 0x000fe20000400000 */
[----:B------:R-:W-:Y:S01]  /*f680*/  FMUL R82, R138, 1.4426950216293334961 ;  /* 0x3fb8aa3b8a527820 */ /* 0x000fe20000400000 */
[----:B------:R-:W-:Y:S01]  /*f690*/  FMUL R118, R118, 1.4426950216293334961 ;  /* 0x3fb8aa3b76767820 */ /* 0x000fe20000400000 */
[----:B------:R-:W-:Y:S01]  /*f6a0*/  FMUL R122, R122, 1.4426950216293334961 ;  /* 0x3fb8aa3b7a7a7820 */ /* 0x000fe20000400000 */
[----:B------:R-:W-:Y:S01]  /*f6b0*/  FMUL R129, R33, 1.4426950216293334961 ;  /* 0x3fb8aa3b21817820 */ /* 0x000fe20000400000 */
[----:B------:R0:W-:Y:S01]  /*f6c0*/  MUFU.EX2 R123, R119 ;  /* 0x00000077007b7308 */ /* 0x0001e20000000800 */
[----:B----4-:R-:W-:Y:S01]  /*f6d0*/  FMUL R116, R139, 1.4426950216293334961 ;  /* 0x3fb8aa3b8b747820 */ /* 0x010fe20000400000 */
[----:B------:R-:W-:Y:S01]  /*f6e0*/  FMUL R120, R125, 1.4426950216293334961 ;  /* 0x3fb8aa3b7d787820 */ /* 0x000fe20000400000 */
[----:B------:R-:W-:Y:S01]  /*f6f0*/  F2FP.BF16.F32.PACK_AB R33, R61, R60 ;  /* 0x0000003c3d21723e */ /* 0x000fe200000010ff */
[----:B------:R-:W-:Y:S01]  /*f700*/  FMUL R124, R124, 1.4426950216293334961 ;  /* 0x3fb8aa3b7c7c7820 */ /* 0x000fe20000400000 */
[----:B------:R-:W-:Y:S01]  /*f710*/  FMUL R50, R48, 1.4426950216293334961 ;  /* 0x3fb8aa3b30327820 */ /* 0x000fe20000400000 */
[----:B------:R-:W-:Y:S01]  /*f720*/  FMUL R58, R51, 1.4426950216293334961 ;  /* 0x3fb8aa3b333a7820 */ /* 0x000fe20000400000 */
[----:B------:R-:W-:Y:S01]  /*f730*/  FADD R61, R108, R53 ;  /* 0x000000356c3d7221 */ /* 0x000fe20000000000 */
[----:B------:R-:W4:Y:S01]  /*f740*/  MUFU.EX2 R112, R112 ;  /* 0x0000007000707308 */ /* 0x000f220000000800 */
[----:B0-----:R-:W-:Y:S01]  /*f750*/  FMUL R119, R126, 1.4426950216293334961 ;  /* 0x3fb8aa3b7e777820 */ /* 0x001fe20000400000 */
[----:B------:R-:W-:Y:S01]  /*f760*/  FMUL R60, R59, 1.4426950216293334961 ;  /* 0x3fb8aa3b3b3c7820 */ /* 0x000fe20000400000 */
[----:B------:R-:W-:-:S02]  /*f770*/  F2FP.BF16.F32.PACK_AB R53, R55, R54 ;  /* 0x000000363735723e */ /* 0x000fc400000010ff */
[----:B------:R-:W-:Y:S01]  /*f780*/  F2FP.BF16.F32.PACK_AB R52, R56, R171 ;  /* 0x000000ab3834723e */ /* 0x000fe200000010ff */
[----:B-1----:R-:W-:Y:S01]  /*f790*/  FADD R56, R110, R61 ;  /* 0x0000003d6e387221 */ /* 0x002fe20000000000 */
[----:B------:R-:W-:Y:S01]  /*f7a0*/  F2FP.BF16.F32.PACK_AB R54, R103, R57 ;  /* 0x000000396736723e */ /* 0x000fe200000010ff */
[----:B------:R-:W0:Y:S01]  /*f7b0*/  MUFU.EX2 R109, R109 ;  /* 0x0000006d006d7308 */ /* 0x000e220000000800 */
[----:B------:R-:W-:Y:S01]  /*f7c0*/  F2FP.BF16.F32.PACK_AB R34, R65, R62 ;  /* 0x0000003e4122723e */ /* 0x000fe200000010ff */
[----:B------:R-:W-:Y:S01]  /*f7d0*/  FADD R62, R111, R56 ;  /* 0x000000386f3e7221 */ /* 0x000fe20000000000 */
[----:B------:R-:W-:-:S05]  /*f7e0*/  F2FP.BF16.F32.PACK_AB R55, R105, R104 ;  /* 0x000000686937723e */ /* 0x000fca00000010ff */
[----:B------:R-:W1:Y:S01]  /*f7f0*/  MUFU.EX2 R127, R127 ;  /* 0x0000007f007f7308 */ /* 0x000e620000000800 */
[----:B-----5:R-:W-:-:S07]  /*f800*/  IMAD.SHL.U32 R105, R173, 0x2, RZ ;  /* 0x00000002ad697824 */ /* 0x020fce00078e00ff */
[----:B------:R-:W5:Y:S08]  /*f810*/  MUFU.EX2 R82, R82 ;  /* 0x0000005200527308 */ /* 0x000f700000000800 */
[----:B------:R-:W-:Y:S08]  /*f820*/  MUFU.EX2 R116, R116 ;  /* 0x0000007400747308 */ /* 0x000ff00000000800 */
[----:B------:R-:W0:Y:S08]  /*f830*/  MUFU.EX2 R118, R118 ;  /* 0x0000007600767308 */ /* 0x000e300000000800 */
[----:B------:R-:W0:Y:S08]  /*f840*/  MUFU.EX2 R122, R122 ;  /* 0x0000007a007a7308 */ /* 0x000e300000000800 */
[----:B------:R-:W-:Y:S08]  /*f850*/  MUFU.EX2 R129, R129 ;  /* 0x0000008100817308 */ /* 0x000ff00000000800 */
[----:B------:R-:W0:Y:S08]  /*f860*/  MUFU.EX2 R117, R117 ;  /* 0x0000007500757308 */ /* 0x000e300000000800 */
[----:B------:R-:W-:Y:S08]  /*f870*/  MUFU.EX2 R119, R119 ;  /* 0x0000007700777308 */ /* 0x000ff00000000800 */
[----:B------:R-:W0:Y:S08]  /*f880*/  MUFU.EX2 R120, R120 ;  /* 0x0000007800787308 */ /* 0x000e300000000800 */
[----:B------:R-:W-:Y:S08]  /*f890*/  MUFU.EX2 R121, R124 ;  /* 0x0000007c00797308 */ /* 0x000ff00000000800 */
[----:B------:R0:W0:Y:S08]  /*f8a0*/  MUFU.EX2 R114, R50 ;  /* 0x0000003200727308 */ /* 0x0000300000000800 */
[----:B------:R0:W-:Y:S08]  /*f8b0*/  MUFU.EX2 R113, R58 ;  /* 0x0000003a00717308 */ /* 0x0001f00000000800 */
[----:B------:R1:W1:Y:S01]  /*f8c0*/  MUFU.EX2 R103, R60 ;  /* 0x0000003c00677308 */ /* 0x0002620000000800 */
[----:B------:R-:W-:Y:S01]  /*f8d0*/  FADD R59, R115, R62 ;  /* 0x0000003e733b7221 */ /* 0x000fe20000000000 */
[----:B------:R-:W-:-:S02]  /*f8e0*/  LOP3.LUT R104, R173, 0x40, RZ, 0xc0, !PT ;  /* 0x00000040ad687812 */ /* 0x000fc400078ec0ff */
[----:B------:R-:W-:Y:S02]  /*f8f0*/  LOP3.LUT R105, R105, 0x7e, RZ, 0xc0, !PT ;  /* 0x0000007e69697812 */ /* 0x000fe400078ec0ff */
[----:B------:R-:W-:Y:S01]  /*f900*/  F2FP.BF16.F32.PACK_AB R56, R107, R106 ;  /* 0x0000006a6b38723e */ /* 0x000fe200000010ff */
[----:B----4-:R-:W-:Y:S01]  /*f910*/  FADD R106, R112, R59 ;  /* 0x0000003b706a7221 */ /* 0x010fe20000000000 */
[----:B------:R-:W-:Y:S01]  /*f920*/  F2FP.BF16.F32.PACK_AB R35, R67, R66 ;  /* 0x000000424323723e */ /* 0x000fe200000010ff */
[----:B------:R-:W-:Y:S01]  /*f930*/  IMAD R104, R104, 0x40, R105 ;  /* 0x0000004068687824 */ /* 0x000fe200078e0269 */
[----:B------:R-:W-:Y:S01]  /*f940*/  F2FP.BF16.F32.PACK_AB R39, R63, R147 ;  /* 0x000000933f27723e */ /* 0x000fe200000010ff */
[----:B0-----:R-:W-:Y:S01]  /*f950*/  FADD R106, R109, R106 ;  /* 0x0000006a6d6a7221 */ /* 0x001fe20000000000 */
        /* <DEDUP_REMOVED lines=19> */
[----:B-1----:R-:W-:-:S02]  /*fa90*/  F2FP.BF16.F32.PACK_AB R60, R128, R127 ;  /* 0x0000007f803c723e */ /* 0x002fc400000010ff */
[----:B-----5:R-:W-:Y:S02]  /*faa0*/  F2FP.BF16.F32.PACK_AB R61, R102, R82 ;  /* 0x00000052663d723e */ /* 0x020fe400000010ff */
[----:B------:R-:W-:Y:S02]  /*fab0*/  F2FP.BF16.F32.PACK_AB R62, R118, R116 ;  /* 0x00000074763e723e */ /* 0x000fe400000010ff */
[----:B------:R-:W-:Y:S02]  /*fac0*/  F2FP.BF16.F32.PACK_AB R63, R123, R122 ;  /* 0x0000007a7b3f723e */ /* 0x000fe400000010ff */
[----:B------:R-:W-:Y:S02]  /*fad0*/  F2FP.BF16.F32.PACK_AB R64, R117, R129 ;  /* 0x000000817540723e */ /* 0x000fe400000010ff */
[----:B------:R-:W-:Y:S02]  /*fae0*/  F2FP.BF16.F32.PACK_AB R65, R120, R119 ;  /* 0x000000777841723e */ /* 0x000fe400000010ff */
[----:B------:R-:W-:-:S02]  /*faf0*/  F2FP.BF16.F32.PACK_AB R66, R114, R121 ;  /* 0x000000797242723e */ /* 0x000fc400000010ff */
[----:B------:R-:W-:Y:S01]  /*fb00*/  F2FP.BF16.F32.PACK_AB R67, R103, R113 ;  /* 0x000000716743723e */ /* 0x000fe200000010ff */
[----:B------:R-:W-:Y:S01]  /*fb10*/  FADD R127, R127, R106 ;  /* 0x0000006a7f7f7221 */ /* 0x000fe20000000000 */
[C---:B------:R-:W-:Y:S02]  /*fb20*/  LOP3.LUT R105, R104.reuse, 0x10, RZ, 0x3c, !PT ;  /* 0x0000001068697812 */ /* 0x040fe400078e3cff */
[----:B------:R0:W-:Y:S01]  /*fb30*/  STTM.x64 tmem[UR19+0xa0], R4 ;  /* 0x0000a004000079ed */ /* 0x0001e20008340013 */
[----:B------:R-:W-:Y:S01]  /*fb40*/  LOP3.LUT R106, R104, 0x20, RZ, 0x3c, !PT ;  /* 0x00000020686a7812 */ /* 0x000fe200078e3cff */
[----:B------:R-:W-:Y:S04]  /*fb50*/  STS.U16 [R104+UR16+0x6000], R68 ;  /* 0x0060004468007988 */ /* 0x000fe80008000410 */
[----:B------:R-:W-:Y:S04]  /*fb60*/  STS.U16 [R104+UR16+0x6400], R69 ;  /* 0x0064004568007988 */ /* 0x000fe80008000410 */
[----:B------:R-:W-:Y:S04]  /*fb70*/  STS.U16 [R104+UR16+0x6800], R70 ;  /* 0x0068004668007988 */ /* 0x000fe80008000410 */
[----:B------:R1:W-:Y:S04]  /*fb80*/  STS.U16 [R104+UR16+0x6c00], R71 ;  /* 0x006c004768007988 */ /* 0x0003e80008000410 */
[----:B------:R-:W-:Y:S04]  /*fb90*/  STS.U16 [R105+UR16+0x6080], R72 ;  /* 0x0060804869007988 */ /* 0x000fe80008000410 */
[----:B------:R-:W-:Y:S04]  /*fba0*/  STS.U16 [R105+UR16+0x6480], R73 ;  /* 0x0064804969007988 */ /* 0x000fe80008000410 */
[----:B------:R-:W-:Y:S04]  /*fbb0*/  STS.U16 [R105+UR16+0x6880], R74 ;  /* 0x0068804a69007988 */ /* 0x000fe80008000410 */
[----:B------:R-:W-:Y:S04]  /*fbc0*/  STS.U16 [R105+UR16+0x6c80], R75 ;  /* 0x006c804b69007988 */ /* 0x000fe80008000410 */
[----:B------:R-:W-:Y:S04]  /*fbd0*/  STS.U16 [R106+UR16+0x6100], R77 ;  /* 0x0061004d6a007988 */ /* 0x000fe80008000410 */
[----:B------:R-:W-:Y:S04]  /*fbe0*/  STS.U16 [R106+UR16+0x6500], R78 ;  /* 0x0065004e6a007988 */ /* 0x000fe80008000410 */
[----:B------:R-:W-:Y:S04]  /*fbf0*/  STS.U16 [R106+UR16+0x6900], R79 ;  /* 0x0069004f6a007988 */ /* 0x000fe80008000410 */
[----:B------:R-:W-:Y:S01]  /*fc00*/  STS.U16 [R106+UR16+0x6d00], R80 ;  /* 0x006d00506a007988 */ /* 0x000fe20008000410 */
[----:B------:R-:W-:-:S04]  /*fc10*/  FADD R127, R128, R127 ;  /* 0x0000007f807f7221 */ /* 0x000fc80000000000 */
[----:B------:R-:W-:-:S04]  /*fc20*/  FADD R127, R82, R127 ;  /* 0x0000007f527f7221 */ /* 0x000fc80000000000 */
[----:B------:R-:W-:-:S04]  /*fc30*/  FADD R127, R102, R127 ;  /* 0x0000007f667f7221 */ /* 0x000fc80000000000 */
[----:B------:R-:W-:-:S04]  /*fc40*/  FADD R127, R116, R127 ;  /* 0x0000007f747f7221 */ /* 0x000fc80000000000 */
[----:B------:R-:W-:Y:S01]  /*fc50*/  FADD R127, R118, R127 ;  /* 0x0000007f767f7221 */ /* 0x000fe20000000000 */
[C---:B0-----:R-:W-:Y:S02]  /*fc60*/  LOP3.LUT R4, R104.reuse, 0x30, RZ, 0x3c, !PT ;  /* 0x0000003068047812 */ /* 0x041fe400078e3cff */
[C---:B------:R-:W-:Y:S02]  /*fc70*/  LOP3.LUT R5, R104.reuse, 0x40, RZ, 0x3c, !PT ;  /* 0x0000004068057812 */ /* 0x040fe400078e3cff */
[C---:B------:R-:W-:Y:S02]  /*fc80*/  LOP3.LUT R6, R104.reuse, 0x50, RZ, 0x3c, !PT ;  /* 0x0000005068067812 */ /* 0x040fe400078e3cff */
[C---:B------:R-:W-:Y:S01]  /*fc90*/  LOP3.LUT R37, R104.reuse, 0x60, RZ, 0x3c, !PT ;  /* 0x0000006068257812 */ /* 0x040fe200078e3cff */
[----:B------:R-:W-:Y:S01]  /*fca0*/  STS.U16 [R4+UR16+0x6180], R81 ;  /* 0x0061805104007988 */ /* 0x000fe20008000410 */
[----:B-1----:R-:W-:-:S03]  /*fcb0*/  LOP3.LUT R104, R104, 0x70, RZ, 0x3c, !PT ;  /* 0x0000007068687812 */ /* 0x002fc600078e3cff */
[----:B------:R-:W-:Y:S04]  /*fcc0*/  STS.U16 [R4+UR16+0x6580], R83 ;  /* 0x0065805304007988 */ /* 0x000fe80008000410 */
[----:B------:R-:W-:Y:S04]  /*fcd0*/  STS.U16 [R4+UR16+0x6980], R84 ;  /* 0x0069805404007988 */ /* 0x000fe80008000410 */
[----:B------:R-:W-:Y:S01]  /*fce0*/  STS.U16 [R4+UR16+0x6d80], R85 ;  /* 0x006d805504007988 */ /* 0x000fe20008000410 */
[----:B------:R-:W-:-:S03]  /*fcf0*/  FADD R36, -R76, R133 ;  /* 0x000000854c247221 */ /* 0x000fc60000000100 */
[----:B------:R-:W-:Y:S04]  /*fd00*/  STS.U16 [R5+UR16+0x6200], R86 ;  /* 0x0062005605007988 */ /* 0x000fe80008000410 */
[----:B------:R-:W-:Y:S04]  /*fd10*/  STS.U16 [R5+UR16+0x6600], R87 ;  /* 0x0066005705007988 */ /* 0x000fe80008000410 */
[----:B------:R-:W-:Y:S04]  /*fd20*/  STS.U16 [R5+UR16+0x6a00], R88 ;  /* 0x006a005805007988 */ /* 0x000fe80008000410 */
[----:B------:R-:W-:Y:S04]  /*fd30*/  STS.U16 [R5+UR16+0x6e00], R89 ;  /* 0x006e005905007988 */ /* 0x000fe80008000410 */
[----:B------:R-:W-:Y:S04]  /*fd40*/  STS.U16 [R6+UR16+0x6280], R90 ;  /* 0x0062805a06007988 */ /* 0x000fe80008000410 */
[----:B------:R-:W-:Y:S04]  /*fd50*/  STS.U16 [R6+UR16+0x6680], R91 ;  /* 0x0066805b06007988 */ /* 0x000fe80008000410 */
[----:B------:R-:W-:Y:S04]  /*fd60*/  STS.U16 [R6+UR16+0x6a80], R92 ;  /* 0x006a805c06007988 */ /* 0x000fe80008000410 */
[----:B------:R0:W-:Y:S04]  /*fd70*/  STS.U16 [R6+UR16+0x6e80], R93 ;  /* 0x006e805d06007988 */ /* 0x0001e80008000410 */
[----:B------:R1:W-:Y:S04]  /*fd80*/  STS.U16 [R37+UR16+0x6300], R94 ;  /* 0x0063005e25007988 */ /* 0x0003e80008000410 */
[----:B------:R1:W-:Y:S04]  /*fd90*/  STS.U16 [R37+UR16+0x6700], R95 ;  /* 0x0067005f25007988 */ /* 0x0003e80008000410 */
[----:B------:R1:W-:Y:S04]  /*fda0*/  STS.U16 [R37+UR16+0x6b00], R96 ;  /* 0x006b006025007988 */ /* 0x0003e80008000410 */
[----:B--2---:R1:W-:Y:S04]  /*fdb0*/  STS.U16 [R37+UR16+0x6f00], R97 ;  /* 0x006f006125007988 */ /* 0x0043e80008000410 */
[----:B------:R1:W-:Y:S04]  /*fdc0*/  STS.U16 [R104+UR16+0x6380], R98 ;  /* 0x0063806268007988 */ /* 0x0003e80008000410 */
[----:B------:R1:W-:Y:S04]  /*fdd0*/  STS.U16 [R104+UR16+0x6780], R99 ;  /* 0x0067806368007988 */ /* 0x0003e80008000410 */
[----:B---3--:R1:W-:Y:S04]  /*fde0*/  STS.U16 [R104+UR16+0x6b80], R100 ;  /* 0x006b806468007988 */ /* 0x0083e80008000410 */
[----:B------:R1:W-:Y:S01]  /*fdf0*/  STS.U16 [R104+UR16+0x6f80], R101 ;  /* 0x006f806568007988 */ /* 0x0003e20008000410 */
[----:B------:R-:W-:Y:S01]  /*fe00*/  FMUL R36, R36, 1.4426950216293334961 ;  /* 0x3fb8aa3b24247820 */ /* 0x000fe20000400000 */
[----:B------:R-:W2:Y:S02]  /*fe10*/  FENCE.VIEW.ASYNC.T ;  /* 0x00000000000073c6 */ /* 0x000ea40000000200 */
[----:B--2---:R-:W-:Y:S06]  /*fe20*/  BAR.SYNC.DEFER_BLOCKING 0x0 ;  /* 0x0000000000007b1d */ /* 0x004fec0000010000 */
[----:B0-----:R-:W0:Y:S01]  /*fe30*/  LDTM.x32 R4, tmem[UR19] ;  /* 0x00000013000479ee */ /* 0x001e2200082c0000 */
[----:B------:R-:W0:Y:S01]  /*fe40*/  MUFU.EX2 R36, R36 ;  /* 0x0000002400247308 */ /* 0x000e220000000800 */
[----:B------:R-:W-:Y:S01]  /*fe50*/  NOP ;  /* 0x0000000000007918 */ /* 0x000fe20000000000 */
[C---:B0-----:R-:W-:Y:S01]  /*fe60*/  FMUL R4, R36.reuse, R4 ;  /* 0x0000000424047220 */ /* 0x041fe20000400000 */
        /* <DEDUP_REMOVED lines=31> */
[----:B------:R1:W-:Y:S01]  /*10060*/  STTM.x32 tmem[UR19], R4 ;  /* 0x00000004000079ed */ /* 0x0003e200082c0013 */
[----:B------:R-:W0:Y:S02]  /*10070*/  FENCE.VIEW.ASYNC.T ;  /* 0x00000000000073c6 */ /* 0x000e240000000200 */
[----:B0-----:R-:W-:Y:S01]  /*10080*/  BAR.SYNC.DEFER_BLOCKING 0x0 ;  /* 0x0000000000007b1d */ /* 0x001fe20000010000 */
[----:B------:R-:W-:-:S04]  /*10090*/  FADD R122, R122, R127 ;  /* 0x0000007f7a7a7221 */ /* 0x000fc80000000000 */
[----:B------:R-:W-:Y:S01]  /*100a0*/  FADD R122, R123, R122 ;  /* 0x0000007a7b7a7221 */ /* 0x000fe20000000000 */
[----:B------:R0:W-:Y:S06]  /*100b0*/  MEMBAR.ALL.CTA ;  /* 0x0000000000007992 */ /* 0x0001ec0000008000 */
[----:B0-----:R-:W0:Y:S01]  /*100c0*/  FENCE.VIEW.ASYNC.S ;  /* 0x00000000000073c6 */ /* 0x001e220000000000 */
[----:B------:R-:W-:-:S04]  /*100d0*/  FADD R122, R129, R122 ;  /* 0x0000007a817a7221 */ /* 0x000fc80000000000 */
[----:B------:R-:W-:-:S04]  /*100e0*/  FADD R122, R117, R122 ;  /* 0x0000007a757a7221 */ /* 0x000fc80000000000 */
[----:B------:R-:W-:-:S04]  /*100f0*/  FADD R119, R119, R122 ;  /* 0x0000007a77777221 */ /* 0x000fc80000000000 */
[----:B------:R-:W-:-:S04]  /*10100*/  FADD R120, R120, R119 ;  /* 0x0000007778787221 */ /* 0x000fc80000000000 */
[----:B------:R-:W-:-:S04]  /*10110*/  FADD R121, R121, R120 ;  /* 0x0000007879797221 */ /* 0x000fc80000000000 */
[----:B------:R-:W-:Y:S01]  /*10120*/  FADD R114, R114, R121 ;  /* 0x0000007972727221 */ /* 0x000fe20000000000 */
[----:B------:R-:W-:-:S03]  /*10130*/  ULEA UR21, UR26, UR16, 0x3 ;  /* 0x000000101a157291 */ /* 0x000fc6000f8e18ff */
[----:B------:R-:W-:Y:S01]  /*10140*/  FADD R114, R113, R114 ;  /* 0x0000007271727221 */ /* 0x000fe20000000000 */
[----:B------:R-:W-:-:S03]  /*10150*/  UIADD3 UR21, UPT, UPT, UR21, 0x8000, URZ ;  /* 0x0000800015157890 */ /* 0x000fc6000fffe0ff */
[----:B------:R-:W-:Y:S01]  /*10160*/  FADD R103, R103, R114 ;  /* 0x0000007267677221 */ /* 0x000fe20000000000 */
[----:B------:R-:W-:Y:S01]  /*10170*/  UMOV UR8, UR6 ;  /* 0x0000000600087c82 */ /* 0x000fe20008000000 */
[----:B0-----:R-:W-:Y:S06]  /*10180*/  BAR.SYNC.DEFER_BLOCKING 0x0 ;  /* 0x0000000000007b1d */ /* 0x001fec0000010000 */
[----:B------:R-:W-:Y:S05]  /*10190*/  BRA.U UP2, `(.L_x_16) ;  /* 0x0000000102947547 */ /* 0x000fea000b800000 */
[----:B------:R-:W-:Y:S02]  /*101a0*/  UIADD3 UR63, UPT, UPT, UR9, 0xa8, URZ ;  /* 0x000000a8093f7890 */ /* 0x000fe4000fffe0ff */
[----:B------:R-:W-:Y:S02]  /*101b0*/  UIADD3 UR64, UPT, UPT, UR9, 0xb0, URZ ;  /* 0x000000b009407890 */ /* 0x000fe4000fffe0ff */
[----:B------:R-:W-:Y:S02]  /*101c0*/  UIADD3 UR65, UPT, UPT, UR9, 0xb8, URZ ;  /* 0x000000b809417890 */ /* 0x000fe4000fffe0ff */
[----:B------:R-:W-:Y:S02]  /*101d0*/  UIADD3 UR66, UPT, UPT, UR9, 0xc0, URZ ;  /* 0x000000c009427890 */ /* 0x000fe4000fffe0ff */
[----:B------:R-:W-:Y:S02]  /*101e0*/  UIADD3 UR67, UPT, UPT, UR9, 0xc8, URZ ;  /* 0x000000c809437890 */ /* 0x000fe4000fffe0ff */
[----:B------:R-:W-:Y:S01]  /*101f0*/  UIADD3 UR68, UPT, UPT, UR9, 0xd0, URZ ;  /* 0x000000d009447890 */ /* 0x000fe2000fffe0ff */
[----:B------:R-:W-:Y:S01]  /*10200*/  UMOV UR10, 0x0 ;  /* 0x00000000000a7882 */ /* 0x000fe20000000000 */
[----:B------:R-:W-:Y:S01]  /*10210*/  UMOV UR11, 0x8080490 ;  /* 0x08080490000b7882 */ /* 0x000fe20000000000 */
[----:B------:R-:W-:Y:S01]  /*10220*/  UMOV UR15, 0x40004040 ;  /* 0x40004040000f7882 */ /* 0x000fe20000000000 */
[----:B------:R-:W-:-:S02]  /*10230*/  UIADD3 UR69, UPT, UPT, UR9, 0xd8, URZ ;  /* 0x000000d809457890 */ /* 0x000fc4000fffe0ff */
[----:B------:R0:W-:Y:S01]  /*10240*/  UTCHMMA tmem[UR22], gdesc[UR14], tmem[UR9], tmem[UR10], idesc[UR11], UPT ;  /* 0x00ff0a0e160079ea */ /* 0x0001e2000b800009 */
[----:B------:R-:W-:Y:S01]  /*10250*/  UMOV UR48, 0x0 ;  /* 0x0000000000307882 */ /* 0x000fe20000000000 */
        /* <DEDUP_REMOVED lines=14> */
[----:B------:R-:W-:Y:S01]  /*10340*/  UMOV UR6, UR21 ;  /* 0x0000001500067c82 */ /* 0x000fe20008000000 */
[----:B------:R-:W-:Y:S01]  /*10350*/  UMOV UR7, URZ ;  /* 0x000000ff00077c82 */ /* 0x000fe20008000000 */
[----:B------:R0:W-:Y:S01]  /*10360*/  UTCHMMA tmem[UR66], gdesc[UR40], tmem[UR9], tmem[UR54], idesc[UR55], UPT ;  /* 0x00ff3628420079ea */ /* 0x0001e2000b800009 */
[----:B------:R-:W-:Y:S01]  /*10370*/  UMOV UR60, 0x0 ;  /* 0x00000000003c7882 */ /* 0x000fe20000000000 */
[----:B------:R-:W-:Y:S01]  /*10380*/  UMOV UR61, 0x8080490 ;  /* 0x08080490003d7882 */ /* 0x000fe20000000000 */
[----:B------:R0:W-:Y:S01]  /*10390*/  UTCHMMA tmem[UR67], gdesc[UR42], tmem[UR9], tmem[UR56], idesc[UR57], UPT ;  /* 0x00ff382a430079ea */ /* 0x0001e2000b800009 */
[----:B------:R-:W-:Y:S01]  /*103a0*/  UMOV UR6, UR6 ;  /* 0x0000000600067c82 */ /* 0x000fe20008000000 */
[----:B------:R0:W-:Y:S01]  /*103b0*/  UTCHMMA tmem[UR68], gdesc[UR44], tmem[UR9], tmem[UR58], idesc[UR59], UPT ;  /* 0x00ff3a2c440079ea */ /* 0x0001e2000b800009 */
[----:B------:R0:W-:Y:S01]  /*103c0*/  UTCHMMA tmem[UR69], gdesc[UR46], tmem[UR9], tmem[UR60], idesc[UR61], UPT ;  /* 0x00ff3c2e450079ea */ /* 0x0001e2000b800009 */
[----:B------:R0:W-:Y:S01]  /*103d0*/  UTCBAR [UR6], URZ ;  /* 0x000000ff060073e9 */ /* 0x0001e200080000ff */
[----:B------:R-:W-:Y:S01]  /*103e0*/  NOP ;  /* 0x0000000000007918 */ /* 0x000fe20000000000 */
.L_x_16:
[----:B-1----:R-:W2:Y:S01]  /*103f0*/  LDL.LU R4, [R1+0x2c] ;  /* 0x00002c0001047983 */ /* 0x002ea20000300800 */
[----:B------:R-:W-:Y:S01]  /*10400*/  ISETP.GE.U32.AND P0, PT, R0, UR17, PT ;  /* 0x0000001100007c0c */ /* 0x000fe2000bf06070 */
[----:B------:R-:W-:Y:S01]  /*10410*/  UIADD3 UR26, UPT, UPT, UR26, 0x1, URZ ;  /* 0x000000011a1a7890 */ /* 0x000fe2000fffe0ff */
[----:B------:R-:W-:Y:S01]  /*10420*/  IMAD.MOV.U32 R133, RZ, RZ, R76 ;  /* 0x000000ffff857224 */ /* 0x000fe200078e004c */
[----:B------:R-:W-:Y:S01]  /*10430*/  UIADD3 UR27, UPT, UPT, UR25, UR27, URZ ;  /* 0x0000001b191b7290 */ /* 0x000fe2000fffe0ff */
[----:B------:R-:W-:Y:S01]  /*10440*/  ISETP.GE.U32.AND.EX P0, PT, R2, RZ, PT, P0 ;  /* 0x000000ff0200720c */ /* 0x000fe20003f06100 */
[----:B------:R-:W-:Y:S02]  /*10450*/  UISETP.GT.AND UP3, UPT, UR26, 0x1, UPT ;  /* 0x000000011a00788c */ /* 0x000fe4000bf64270 */
[----:B------:R-:W-:Y:S02]  /*10460*/  UIADD3 UR28, UPT, UPT, UR23, UR28, URZ ;  /* 0x0000001c171c7290 */ /* 0x000fe4000fffe0ff */
[----:B0-----:R-:W-:-:S02]  /*10470*/  USEL UR6, URZ, 0x1, !UP3 ;  /* 0x00000001ff067887 */ /* 0x001fc4000d800000 */
[----:B------:R-:W-:Y:S02]  /*10480*/  USEL UR26, UR26, URZ, !UP3 ;  /* 0x000000ff1a1a7287 */ /* 0x000fe4000d800000 */
[----:B------:R-:W-:Y:S01]  /*10490*/  ULOP3.LUT UR6, UR8, UR6, URZ, 0x3c, !UPT ;  /* 0x0000000608067292 */ /* 0x000fe2000f8e3cff */
[----:B--2---:R-:W-:-:S05]  /*104a0*/  FFMA R4, R36, R4, R103 ;  /* 0x0000000424047223 */ /* 0x004fca0000000067 */
[----:B------:R2:W-:Y:S01]  /*104b0*/  STL [R1+0x2c], R4 ;  /* 0x00002c0401007387 */ /* 0x0005e20000100800 */
[----:B------:R-:W-:Y:S05]  /*104c0*/  @!P0 BRA `(.L_x_17) ;  /* 0xffffff7800108947 */ /* 0x000fea000383ffff */
.L_x_12:
[----:B------:R-:W3:Y:S01]  /*104d0*/  LDL.LU R39, [R1+0x2c] ;  /* 0x00002c0001277983 */ /* 0x000ee20000300800 */
[----:B------:R-:W-:Y:S01]  /*104e0*/  IMAD.MOV.U32 R3, RZ, RZ, 0x3dc6b27f ;  /* 0x3dc6b27fff037424 */ /* 0x000fe200078e00ff */
[----:B------:R-:W-:Y:S01]  /*104f0*/  UISETP.GE.AND UP1, UPT, UR29, 0x1, UPT ;  /* 0x000000011d00788c */ /* 0x000fe2000bf26270 */
[----:B------:R-:W4:Y:S01]  /*10500*/  LDCU.64 UR4, c[0x0][0x3e0] ;  /* 0x00007c00ff0477ac */ /* 0x000f220008000a00 */
[C---:B0--3--:R-:W-:Y:S01]  /*10510*/  FMUL R0, R39.reuse, 8388608 ;  /* 0x4b00000027007820 */ /* 0x049fe20000400000 */
[C---:B------:R-:W-:Y:S02]  /*10520*/  FSETP.GEU.AND P3, PT, R39.reuse, 1.175494350822287508e-38, PT ;  /* 0x008000002700780b */ /* 0x040fe40003f6e000 */
[C---:B------:R-:W-:Y:S02]  /*10530*/  FSETP.GEU.AND P0, PT, |R39|.reuse, 1.175494350822287508e-38, PT ;  /* 0x008000002700780b */ /* 0x040fe40003f0e200 */
[----:B------:R-:W-:Y:S02]  /*10540*/  FSEL R42, R0, R39, !P3 ;  /* 0x00000027002a7208 */ /* 0x000fe40005800000 */
[----:B------:R-:W-:-:S03]  /*10550*/  FSETP.GT.AND P1, PT, |R39|, 8.50705917302346158658e+37, PT ;  /* 0x7e8000002700780b */ /* 0x000fc60003f24200 */
[----:B------:R-:W-:-:S05]  /*10560*/  VIADD R0, R42, 0xc0cafb0d ;  /* 0xc0cafb0d2a007836 */ /* 0x000fca0000000000 */
[----:B------:R-:W-:-:S05]  /*10570*/  LOP3.LUT R2, R0, 0xff800000, RZ, 0xc0, !PT ;  /* 0xff80000000027812 */ /* 0x000fca00078ec0ff */
[----:B------:R-:W-:-:S04]  /*10580*/  IMAD.IADD R0, R42, 0x1, -R2 ;  /* 0x000000012a007824 */ /* 0x000fc800078e0a02 */
[----:B------:R-:W-:-:S04]  /*10590*/  FADD R36, R0, -1 ;  /* 0xbf80000000247421 */ /* 0x000fc80000000000 */
[----:B------:R-:W-:-:S04]  /*105a0*/  FFMA.FTZ R3, R36, R3, -0.16845393180847167969 ;  /* 0xbe2c7f3024037423 */ /* 0x000fc80000010003 */
[----:B------:R-:W-:-:S04]  /*105b0*/  FFMA.FTZ R3, R36, R3, 0.1716887056827545166 ;  /* 0x3e2fcf2a24037423 */ /* 0x000fc80000010003 */
[----:B------:R-:W-:-:S04]  /*105c0*/  FFMA.FTZ R3, R36, R3, -0.17900948226451873779 ;  /* 0xbe374e4324037423 */ /* 0x000fc80000010003 */
[----:B------:R-:W-:-:S04]  /*105d0*/  FFMA.FTZ R3, R36, R3, 0.20512372255325317383 ;  /* 0x3e520bf424037423 */ /* 0x000fc80000010003 */
[----:B------:R-:W-:Y:S01]  /*105e0*/  FFMA.FTZ R3, R36, R3, -0.24046532809734344482 ;  /* 0xbe763c8b24037423 */ /* 0x000fe20000010003 */
[----:B----4-:R-:W-:Y:S06]  /*105f0*/  BRA.U !UP1, `(.L_x_18) ;  /* 0x0000000109107547 */ /* 0x010fec000b800000 */
[----:B------:R-:W-:-:S06]  /*10600*/  USHF.L.U32 UR8, UR8, 0x1f, URZ ;  /* 0x0000001f08087899 */ /* 0x000fcc00080006ff */
[----:B------:R-:W-:-:S04]  /*10610*/  IMAD.U32 R0, RZ, RZ, UR8 ;  /* 0x00000008ff007e24 */ /* 0x000fc8000f8e00ff */
[----:B------:R-:W0:Y:S02]  /*10620*/  SYNCS.PHASECHK.TRANS64.TRYWAIT P2, [UR21], R0 ;  /* 0x00000000ff0075a7 */ /* 0x000e240008041115 */
[----:B0-----:R-:W-:Y:S05]  /*10630*/  @!P2 BRA `(.L_x_19) ;  /* 0x0000001400c0a947 */ /* 0x001fea0003800000 */
.L_x_18:
[----:B-12---:R-:W0:Y:S01]  /*10640*/  S2R R4, SR_TID.X ;  /* 0x0000000000047919 */ /* 0x006e220000002100 */
[----:B------:R-:W-:Y:S01]  /*10650*/  FFMA.FTZ R3, R36, R3, 0.28857114911079406738 ;  /* 0x3e93bf9924037423 */ /* 0x000fe20000010003 */
[----:B------:R-:W1:Y:S01]  /*10660*/  LDC.64 R40, c[0x0][0x398] ;  /* 0x0000e600ff287b82 */ /* 0x000e620000000a00 */
[----:B------:R-:W-:Y:S01]  /*10670*/  @P1 FMUL R39, R39, 0.25 ;  /* 0x3e80000027271820 */ /* 0x000fe20000400000 */
[----:B------:R-:W-:Y:S01]  /*10680*/  ISETP.GE.U32.AND P2, PT, R42, 0x7f800000, PT ;  /* 0x7f8000002a00780c */ /* 0x000fe20003f46070 */
[C---:B------:R-:W-:Y:S01]  /*10690*/  FFMA.FTZ R3, R36.reuse, R3, -0.36067417263984680176 ;  /* 0xbeb8aa4924037423 */ /* 0x040fe20000010003 */
[----:B------:R-:W-:Y:S01]  /*106a0*/  FSEL R0, RZ, -23, P3 ;  /* 0xc1b80000ff007808 */ /* 0x000fe20001800000 */
[----:B------:R-:W-:Y:S01]  /*106b0*/  @!P0 FMUL R39, R39, 16777216 ;  /* 0x4b80000027278820 */ /* 0x000fe20000400000 */
[----:B------:R-:W-:Y:S01]  /*106c0*/  UIMAD UR4, UR18, UR4, URZ ;  /* 0x00000004120472a4 */ /* 0x000fe2000f8e02ff */
[----:B------:R-:W-:Y:S01]  /*106d0*/  FFMA.FTZ R3, R36, R3, 0.48089820146560668945 ;  /* 0x3ef6384a24037423 */ /* 0x000fe20000010003 */
[----:B------:R-:W2:Y:S01]  /*106e0*/  LDC R103, c[0x0][0x3e8] ;  /* 0x0000fa00ff677b82 */ /* 0x000ea20000000800 */
[----:B------:R-:W-:Y:S01]  /*106f0*/  IMAD R38, R132, UR5, RZ ;  /* 0x0000000584267c24 */ /* 0x000fe2000f8e02ff */
[----:B------:R-:W-:Y:S01]  /*10700*/  USHF.L.U32 UR5, UR4, 0x1, URZ ;  /* 0x0000000104057899 */ /* 0x000fe200080006ff */
[----:B------:R-:W-:Y:S01]  /*10710*/  FFMA.FTZ R3, R36, R3, -0.72134751081466674805 ;  /* 0xbf38aa3b24037423 */ /* 0x000fe20000010003 */
[----:B------:R-:W3:Y:S01]  /*10720*/  MUFU.RCP R39, R39 ;  /* 0x0000002700277308 */ /* 0x000ee20000001000 */
[----:B------:R-:W-:-:S02]  /*10730*/  FSETP.NEU.AND P3, PT, R42, RZ, PT ;  /* 0x000000ff2a00720b */ /* 0x000fc40003f6d000 */
[----:B------:R-:W-:Y:S01]  /*10740*/  FMUL R37, R36, R3 ;  /* 0x0000000324257220 */ /* 0x000fe20000400000 */
[----:B------:R-:W-:-:S03]  /*10750*/  I2FP.F32.S32 R3, R2 ;  /* 0x0000000200037245 */ /* 0x000fc60000201400 */
[----:B------:R-:W-:Y:S02]  /*10760*/  FMUL R37, R36, R37 ;  /* 0x0000002524257220 */ /* 0x000fe40000400000 */
[----:B------:R-:W-:Y:S01]  /*10770*/  FFMA.FTZ R0, R3, 1.1920928955078125e-07, R0 ;  /* 0x3400000003007823 */ /* 0x000fe20000010000 */
[----:B------:R-:W-:Y:S02]  /*10780*/  IMAD.SHL.U32 R3, R38, 0x2, RZ ;  /* 0x0000000226037824 */ /* 0x000fe400078e00ff */
[----:B------:R-:W-:Y:S01]  /*10790*/  FFMA.FTZ R37, R36, 1.4426950216293334961, R37 ;  /* 0x3fb8aa3b24257823 */ /* 0x000fe20000010025 */
[----:B------:R-:W-:Y:S02]  /*107a0*/  IMAD.HI R38, R38, 0x2, RZ ;  /* 0x0000000226267827 */ /* 0x000fe400078e02ff */
[----:B-1----:R-:W-:Y:S02]  /*107b0*/  IADD3 R2, P4, P5, R3, UR5, R40 ;  /* 0x0000000503027c10 */ /* 0x002fe4000fd9e028 */
[----:B------:R-:W-:-:S02]  /*107c0*/  @P2 IMAD.MOV.U32 R3, RZ, RZ, 0x7f800000 ;  /* 0x7f800000ff032424 */ /* 0x000fc400078e00ff */
[----:B------:R-:W-:Y:S01]  /*107d0*/  FADD R0, R0, R37 ;  /* 0x0000002500007221 */ /* 0x000fe20000000000 */
[----:B0-----:R-:W-:Y:S01]  /*107e0*/  LOP3.LUT P6, RZ, R4, 0x7f, RZ, 0xc0, !PT ;  /* 0x0000007f04ff7812 */ /* 0x001fe200078cc0ff */
[----:B------:R-:W-:Y:S01]  /*107f0*/  BAR.SYNC.DEFER_BLOCKING 0x0 ;  /* 0x0000000000007b1d */ /* 0x000fe20000010000 */
[----:B------:R-:W-:Y:S01]  /*10800*/  @P2 FFMA.FTZ R0, R42, R3, +INF ;  /* 0x7f8000002a002423 */ /* 0x000fe20000010003 */
[----:B------:R-:W-:Y:S01]  /*10810*/  UIMAD.WIDE UR4, UR4, 0x2, URZ ;  /* 0x00000002040478a5 */ /* 0x000fe2000f8e02ff */
[C---:B--2---:R-:W-:Y:S02]  /*10820*/  IMAD R43, R103.reuse, 0x30, RZ ;  /* 0x00000030672b7824 */ /* 0x044fe400078e02ff */
[C---:B------:R-:W-:Y:S02]  /*10830*/  IMAD R119, R103.reuse, 0x38, RZ ;  /* 0x0000003867777824 */ /* 0x040fe400078e02ff */
[C---:B------:R-:W-:Y:S01]  /*10840*/  IMAD R47, R103.reuse, 0x1c, RZ ;  /* 0x0000001c672f7824 */ /* 0x040fe200078e02ff */
[----:B------:R-:W-:Y:S01]  /*10850*/  IADD3.X R3, PT, PT, R38, UR5, R41, P4, P5 ;  /* 0x0000000526037c10 */ /* 0x000fe2000a7ea429 */
[----:B------:R-:W-:-:S02]  /*10860*/  IMAD R37, R103, 0x12, RZ ;  /* 0x0000001267257824 */ /* 0x000fc400078e02ff */
[C---:B------:R-:W-:Y:S02]  /*10870*/  IMAD R41, R103.reuse, 0x16, RZ ;  /* 0x0000001667297824 */ /* 0x040fe400078e02ff */
[C---:B------:R-:W-:Y:S01]  /*10880*/  IMAD R63, R103.reuse, 0x1a, RZ ;  /* 0x0000001a673f7824 */ /* 0x040fe200078e02ff */
[----:B------:R-:W0:Y:S01]  /*10890*/  LDCU UR4, c[0x0][0x3ec] ;  /* 0x00007d80ff0477ac */ /* 0x000e220008000800 */
[C---:B------:R-:W-:Y:S02]  /*108a0*/  IMAD R115, R103.reuse, 0x34, RZ ;  /* 0x0000003467737824 */ /* 0x040fe400078e02ff */
[C---:B------:R-:W-:Y:S02]  /*108b0*/  IMAD R123, R103.reuse, 0x3c, RZ ;  /* 0x0000003c677b7824 */ /* 0x040fe400078e02ff */
[C---:B------:R-:W-:Y:S02]  /*108c0*/  IMAD R107, R103.reuse, 0x26, RZ ;  /* 0x00000026676b7824 */ /* 0x040fe400078e02ff */
[----:B------:R-:W-:-:S02]  /*108d0*/  IMAD R45, R103, 0xd, RZ ;  /* 0x0000000d672d7824 */ /* 0x000fc400078e02ff */
[C---:B------:R-:W-:Y:S01]  /*108e0*/  IMAD R71, R103.reuse, 0x1e, RZ ;  /* 0x0000001e67477824 */ /* 0x040fe200078e02ff */
[----:B------:R-:W1:Y:S02]  /*108f0*/  @!P6 SYNCS.CCTL.IV [UR16+0x8000] ;  /* 0x00800000ff00e9b1 */ /* 0x000e640008000010 */
[----:B-1----:R-:W-:Y:S01]  /*10900*/  BAR.SYNC.DEFER_BLOCKING 0x0 ;  /* 0x0000000000007b1d */ /* 0x002fe20000010000 */
[C---:B------:R-:W-:Y:S02]  /*10910*/  IMAD R105, R103.reuse, 0x22, RZ ;  /* 0x0000002267697824 */ /* 0x040fe400078e02ff */
[C---:B------:R-:W-:Y:S02]  /*10920*/  IMAD R109, R103.reuse, 0x2a, RZ ;  /* 0x0000002a676d7824 */ /* 0x040fe400078e02ff */
[C---:B------:R-:W-:Y:S02]  /*10930*/  IMAD R111, R103.reuse, 0x2e, RZ ;  /* 0x0000002e676f7824 */ /* 0x040fe400078e02ff */
[C---:B------:R-:W-:Y:S01]  /*10940*/  IMAD R113, R103.reuse, 0x32, RZ ;  /* 0x0000003267717824 */ /* 0x040fe200078e02ff */
[----:B------:R-:W1:Y:S01]  /*10950*/  LDTM.x32 R4, tmem[UR19] ;  /* 0x00000013000479ee */ /* 0x000e6200082c0000 */
[C---:B------:R-:W-:Y:S01]  /*10960*/  IMAD R117, R103.reuse, 0x36, RZ ;  /* 0x0000003667757824 */ /* 0x040fe200078e02ff */
[----:B0-----:R-:W-:Y:S01]  /*10970*/  UIMAD UR4, UR18, UR4, URZ ;  /* 0x00000004120472a4 */ /* 0x001fe2000f8e02ff */
[----:B------:R-:W-:-:S02]  /*10980*/  IMAD R55, R103, 0x13, RZ ;  /* 0x0000001367377824 */ /* 0x000fc400078e02ff */
[C---:B------:R-:W-:Y:S01]  /*10990*/  IMAD R49, R103.reuse, 0xf, RZ ;  /* 0x0000000f67317824 */ /* 0x040fe200078e02ff */
[----:B------:R-:W-:Y:S01]  /*109a0*/  USHF.L.U32 UR6, UR4, 0x2, URZ ;  /* 0x0000000204067899 */ /* 0x000fe200080006ff */
[C---:B------:R-:W-:Y:S01]  /*109b0*/  IMAD R53, R103.reuse, 0x11, RZ ;  /* 0x0000001167357824 */ /* 0x040fe200078e02ff */
[----:B------:R-:W-:Y:S01]  /*109c0*/  UIMAD.WIDE UR4, UR4, 0x4, URZ ;  /* 0x00000004040478a5 */ /* 0x000fe2000f8e02ff */
[C---:B------:R-:W-:Y:S02]  /*109d0*/  IMAD R57, R103.reuse, 0x15, RZ ;  /* 0x0000001567397824 */ /* 0x040fe400078e02ff */
[C---:B------:R-:W-:Y:S02]  /*109e0*/  IMAD R59, R103.reuse, 0x17, RZ ;  /* 0x00000017673b7824 */ /* 0x040fe400078e02ff */
[C---:B------:R-:W-:Y:S02]  /*109f0*/  IMAD R61, R103.reuse, 0x19, RZ ;  /* 0x00000019673d7824 */ /* 0x040fe400078e02ff */
[C---:B------:R-:W-:Y:S01]  /*10a00*/  IMAD R65, R103.reuse, 0x1b, RZ ;  /* 0x0000001b67417824 */ /* 0x040fe200078e02ff */
[----:B------:R-:W0:Y:S01]  /*10a10*/  @!P6 SYNCS.CCTL.IV [UR16+0x8008] ;  /* 0x00800800ff00e9b1 */ /* 0x000e220008000010 */
[C---:B------:R-:W-:Y:S01]  /*10a20*/  IMAD R121, R103.reuse, 0x3a, RZ ;  /* 0x0000003a67797824 */ /* 0x040fe200078e02ff */
[----:B------:R-:W-:Y:S01]  /*10a30*/  NOP ;  /* 0x0000000000007918 */ /* 0x000fe20000000000 */
[----:B------:R-:W-:-:S02]  /*10a40*/  IMAD R125, R103, 0x3e, RZ ;  /* 0x0000003e677d7824 */ /* 0x000fc400078e02ff */
[C---:B------:R-:W-:Y:S02]  /*10a50*/  IMAD R69, R103.reuse, 0x1d, RZ ;  /* 0x0000001d67457824 */ /* 0x040fe400078e02ff */
[----:B------:R-:W-:Y:S02]  /*10a60*/  IMAD.SHL.U32 R51, R103, 0x10, RZ ;  /* 0x0000001067337824 */ /* 0x000fe400078e00ff */
[----:B-1----:R-:W-:Y:S01]  /*10a70*/  @P1 FMUL R4, R4, 0.25 ;  /* 0x3e80000004041820 */ /* 0x002fe20000400000 */
[----:B------:R-:W-:Y:S01]  /*10a80*/  @P1 FMUL R5, R5, 0.25 ;  /* 0x3e80000005051820 */ /* 0x000fe20000400000 */
[----:B------:R-:W-:Y:S01]  /*10a90*/  @P1 FMUL R6, R6, 0.25 ;  /* 0x3e80000006061820 */ /* 0x000fe20000400000 */
[----:B------:R-:W-:Y:S01]  /*10aa0*/  @P1 FMUL R7, R7, 0.25 ;  /* 0x3e80000007071820 */ /* 0x000fe20000400000 */
[----:B------:R-:W-:Y:S01]  /*10ab0*/  @!P0 FMUL R4, R4, 16777216 ;  /* 0x4b80000004048820 */ /* 0x000fe20000400000 */
[----:B------:R-:W-:Y:S01]  /*10ac0*/  @!P0 FMUL R5, R5, 16777216 ;  /* 0x4b80000005058820 */ /* 0x000fe20000400000 */
[----:B------:R-:W-:Y:S01]  /*10ad0*/  @!P0 FMUL R6, R6, 16777216 ;  /* 0x4b80000006068820 */ /* 0x000fe20000400000 */
[----:B------:R-:W-:Y:S01]  /*10ae0*/  @!P0 FMUL R7, R7, 16777216 ;  /* 0x4b80000007078820 */ /* 0x000fe20000400000 */
[C---:B---3--:R-:W-:Y:S01]  /*10af0*/  FMUL R4, R39.reuse, R4 ;  /* 0x0000000427047220 */ /* 0x048fe20000400000 */
[----:B------:R-:W-:Y:S01]  /*10b00*/  FMUL R5, R39, R5 ;  /* 0x0000000527057220 */ /* 0x000fe20000400000 */
[----:B------:R-:W-:Y:S01]  /*10b10*/  @P1 FMUL R21, R21, 0.25 ;  /* 0x3e80000015151820 */ /* 0x000fe20000400000 */
[----:B------:R-:W-:Y:S01]  /*10b20*/  @P1 FMUL R9, R9, 0.25 ;  /* 0x3e80000009091820 */ /* 0x000fe20000400000 */
[C---:B------:R-:W-:Y:S01]  /*10b30*/  FMUL R6, R39.reuse, R6 ;  /* 0x0000000627067220 */ /* 0x040fe20000400000 */
[----:B------:R-:W-:Y:S01]  /*10b40*/  FMUL R7, R39, R7 ;  /* 0x0000000727077220 */ /* 0x000fe20000400000 */
[----:B------:R-:W-:Y:S01]  /*10b50*/  F2FP.BF16.F32.PACK_AB R94, R5, R4 ;  /* 0x00000004055e723e */ /* 0x000fe200000010ff */
[----:B------:R-:W-:Y:S01]  /*10b60*/  @P1 FMUL R31, R31, 0.25 ;  /* 0x3e8000001f1f1820 */ /* 0x000fe20000400000 */
[----:B------:R-:W-:Y:S01]  /*10b70*/  FSEL R5, R0, -INF , P3 ;  /* 0xff80000000057808 */ /* 0x000fe20001800000 */
[----:B------:R-:W-:Y:S01]  /*10b80*/  @P1 FMUL R25, R25, 0.25 ;  /* 0x3e80000019191820 */ /* 0x000fe20000400000 */
[----:B------:R-:W-:Y:S01]  /*10b90*/  @!P0 FMUL R21, R21, 16777216 ;  /* 0x4b80000015158820 */ /* 0x000fe20000400000 */
[----:B------:R-:W-:Y:S01]  /*10ba0*/  @P1 FMUL R8, R8, 0.25 ;  /* 0x3e80000008081820 */ /* 0x000fe20000400000 */
        /* <DEDUP_REMOVED lines=23> */
[----:B------:R-:W-:Y:S01]  /*10d20*/  @!P0 FMUL R9, R9, 16777216 ;  /* 0x4b80000009098820 */ /* 0x000fe20000400000 */
[----:B------:R-:W-:Y:S01]  /*10d30*/  FFMA R67, R5, 0.69314718246459960938, R76 ;  /* 0x3f31721805437823 */ /* 0x000fe2000000004c */
[----:B------:R-:W-:Y:S01]  /*10d40*/  @!P0 FMUL R31, R31, 16777216 ;  /* 0x4b8000001f1f8820 */ /* 0x000fe20000400000 */
[----:B------:R-:W-:Y:S01]  /*10d50*/  F2FP.BF16.F32.PACK_AB R76, R7, R6 ;  /* 0x00000006074c723e */ /* 0x000fe200000010ff */
[----:B------:R-:W-:Y:S01]  /*10d60*/  @!P0 FMUL R25, R25, 16777216 ;  /* 0x4b80000019198820 */ /* 0x000fe20000400000 */
[----:B------:R-:W-:Y:S01]  /*10d70*/  FMUL R87, R39, R21 ;  /* 0x0000001527577220 */ /* 0x000fe20000400000 */
[----:B------:R-:W-:-:S02]  /*10d80*/  IMAD R7, R103, 0x18, RZ ;  /* 0x0000001867077824 */ /* 0x000fc400078e02ff */
[----:B------:R-:W-:Y:S01]  /*10d90*/  @!P0 FMUL R8, R8, 16777216 ;  /* 0x4b80000008088820 */ /* 0x000fe20000400000 */
        /* <DEDUP_REMOVED lines=23> */
[----:B------:R-:W-:Y:S01]  /*10f10*/  FMUL R75, R39, R9 ;  /* 0x00000009274b7220 */ /* 0x000fe20000400000 */
[----:B------:R-:W-:Y:S01]  /*10f20*/  IMAD R21, R103, 0xc, RZ ;  /* 0x0000000c67157824 */ /* 0x000fe200078e02ff */
[----:B------:R-:W-:Y:S01]  /*10f30*/  IADD3 R6, P0, PT, R43, R2, RZ ;  /* 0x000000022b067210 */ /* 0x000fe20007f1e0ff */
[----:B------:R-:W-:-:S02]  /*10f40*/  IMAD R9, R103, 0x6, RZ ;  /* 0x0000000667097824 */ /* 0x000fc400078e02ff */
[C---:B------:R-:W-:Y:S01]  /*10f50*/  FMUL R97, R39.reuse, R31 ;  /* 0x0000001f27617220 */ /* 0x040fe20000400000 */
[----:B------:R-:W-:Y:S01]  /*10f60*/  FMUL R91, R39, R25 ;  /* 0x00000019275b7220 */ /* 0x000fe20000400000 */
[----:B------:R-:W-:Y:S02]  /*10f70*/  IMAD R31, R103, 0x28, RZ ;  /* 0x00000028671f7824 */ /* 0x000fe400078e02ff */
[C---:B------:R-:W-:Y:S01]  /*10f80*/  FMUL R95, R39.reuse, R29 ;  /* 0x0000001d275f7220 */ /* 0x040fe20000400000 */
[----:B------:R-:W-:Y:S01]  /*10f90*/  FMUL R90, R39, R30 ;  /* 0x0000001e275a7220 */ /* 0x000fe20000400000 */
[----:B------:R-:W-:Y:S01]  /*10fa0*/  IMAD R25, R103, 0x24, RZ ;  /* 0x0000002467197824 */ /* 0x000fe200078e02ff */
[----:B------:R-:W-:Y:S01]  /*10fb0*/  IADD3 R42, P3, PT, R7, R2, RZ ;  /* 0x00000002072a7210 */ /* 0x000fe20007f7e0ff */
[C---:B------:R-:W-:Y:S01]  /*10fc0*/  FMUL R83, R39.reuse, R17 ;  /* 0x0000001127537220 */ /* 0x040fe20000400000 */
[----:B------:R-:W-:Y:S01]  /*10fd0*/  FMUL R84, R39, R24 ;  /* 0x0000001827547220 */ /* 0x000fe20000400000 */
[----:B------:R-:W-:Y:S01]  /*10fe0*/  IMAD R5, R103, 0x3, RZ ;  /* 0x0000000367057824 */ /* 0x000fe200078e02ff */
[-C--:B------:R-:W-:Y:S01]  /*10ff0*/  IADD3 R30, P4, PT, R21, R2.reuse, RZ ;  /* 0x00000002151e7210 */ /* 0x080fe20007f9e0ff */
[----:B------:R-:W-:Y:S01]  /*11000*/  IMAD R29, R103, 0x14, RZ ;  /* 0x00000014671d7824 */ /* 0x000fe200078e02ff */
[----:B------:R-:W-:Y:S01]  /*11010*/  LEA.HI.X.SX32 R7, R7, R3, 0x1, P0 ;  /* 0x0000000307077211 */ /* 0x000fe200000f0eff */
[----:B------:R-:W-:Y:S01]  /*11020*/  IMAD R17, R103, 0xa, RZ ;  /* 0x0000000a67117824 */ /* 0x000fe200078e02ff */
[----:B------:R-:W-:Y:S01]  /*11030*/  IADD3 R24, P0, PT, R9, R2, RZ ;  /* 0x0000000209187210 */ /* 0x000fe20007f1e0ff */
        /* <DEDUP_REMOVED lines=19> */
[----:B------:R-:W-:Y:S01]  /*11170*/  FMUL R101, R39, R35 ;  /* 0x0000002327657220 */ /* 0x000fe20000400000 */
        /* <DEDUP_REMOVED lines=11> */
[-C--:B------:R-:W-:Y:S01]  /*11230*/  IADD3 R28, P0, PT, R17, R2.reuse, RZ ;  /* 0x00000002111c7210 */ /* 0x080fe20007f1e0ff */
[----:B------:R-:W-:Y:S01]  /*11240*/  IMAD.SHL.U32 R23, R103, 0x2, RZ ;  /* 0x0000000267177824 */ /* 0x000fe200078e00ff */
[-C--:B------:R-:W-:Y:S01]  /*11250*/  IADD3 R12, P6, PT, R39, R2.reuse, RZ ;  /* 0x00000002270c7210 */ /* 0x080fe20007fde0ff */
[----:B------:R-:W-:Y:S01]  /*11260*/  IMAD.SHL.U32 R27, R103, 0x4, RZ ;  /* 0x00000004671b7824 */ /* 0x000fe200078e00ff */
[-C--:B------:R-:W-:Y:S01]  /*11270*/  IADD3 R4, P1, PT, R119, R2.reuse, RZ ;  /* 0x0000000277047210 */ /* 0x080fe20007f3e0ff */
[----:B------:R-:W-:Y:S01]  /*11280*/  IMAD.SHL.U32 R35, R103, 0x8, RZ ;  /* 0x0000000867237824 */ /* 0x000fe200078e00ff */
[-C--:B------:R-:W-:Y:S01]  /*11290*/  LEA.HI.X.SX32 R9, R29, R3.reuse, 0x1, P2 ;  /* 0x000000031d097211 */ /* 0x080fe200010f0eff */
[----:B------:R-:W-:Y:S01]  /*112a0*/  IMAD R73, R103, 0x1f, RZ ;  /* 0x0000001f67497824 */ /* 0x000fe200078e02ff */
[----:B------:R-:W-:Y:S01]  /*112b0*/  LEA.HI.X.SX32 R39, R17, R3, 0x1, P4 ;  /* 0x0000000311277211 */ /* 0x000fe200020f0eff */
[----:B------:R1:W-:Y:S01]  /*112c0*/  STG.E.U16 desc[UR30][R2.64], R94 ;  /* 0x0000005e02007986 */ /* 0x0003e2000c10151e */
[----:B------:R-:W-:-:S02]  /*112d0*/  IADD3 R46, P4, PT, R47, R2, RZ ;  /* 0x000000022f2e7210 */ /* 0x000fc40007f9e0ff */
[-C--:B------:R-:W-:Y:S02]  /*112e0*/  LEA.HI.X.SX32 R29, R11, R3.reuse, 0x1, P0 ;  /* 0x000000030b1d7211 */ /* 0x080fe400000f0eff */
[----:B------:R-:W-:Y:S02]  /*112f0*/  IADD3 R32, P0, PT, R33, R2, RZ ;  /* 0x0000000221207210 */ /* 0x000fe40007f1e0ff */
[-C--:B------:R-:W-:Y:S02]  /*11300*/  LEA.HI.X.SX32 R5, R47, R3.reuse, 0x1, P1 ;  /* 0x000000032f057211 */ /* 0x080fe400008f0eff */
[-C--:B------:R-:W-:Y:S02]  /*11310*/  LEA.HI.X.SX32 R47, R33, R3.reuse, 0x1, P4 ;  /* 0x00000003212f7211 */ /* 0x080fe400020f0eff */
[-C--:B------:R-:W-:Y:S02]  /*11320*/  LEA.HI.X.SX32 R33, R13, R3.reuse, 0x1, P0 ;  /* 0x000000030d217211 */ /* 0x080fe400000f0eff */
[----:B------:R-:W-:-:S02]  /*11330*/  LEA.HI.X.SX32 R43, R21, R3, 0x1, P3 ;  /* 0x00000003152b7211 */ /* 0x000fc400018f0eff */
[CC--:B------:R-:W-:Y:S02]  /*11340*/  IADD3 R36, P4, PT, R37.reuse, R2.reuse, RZ ;  /* 0x0000000225247210 */ /* 0x0c0fe40007f9e0ff */
[-C--:B------:R-:W-:Y:S02]  /*11350*/  LEA.HI.X.SX32 R17, R37, R3.reuse, 0x1, P5 ;  /* 0x0000000325117211 */ /* 0x080fe400028f0eff */
[----:B------:R-:W-:Y:S02]  /*11360*/  LEA.HI.X.SX32 R13, R41, R3, 0x1, P6 ;  /* 0x00000003290d7211 */ /* 0x000fe400030f0eff */
[-C--:B------:R-:W-:Y:S02]  /*11370*/  IADD3 R14, P3, PT, R115, R2.reuse, RZ ;  /* 0x00000002730e7210 */ /* 0x080fe40007f7e0ff */
[-C--:B------:R-:W-:Y:S02]  /*11380*/  IADD3 R10, P2, PT, R123, R2.reuse, RZ ;  /* 0x000000027b0a7210 */ /* 0x080fe40007f5e0ff */
[----:B------:R-:W-:-:S02]  /*11390*/  IADD3 R40, P5, PT, R41, R2, RZ ;  /* 0x0000000229287210 */ /* 0x000fc40007fbe0ff */
[-C--:B------:R-:W-:Y:S02]  /*113a0*/  IADD3 R44, P6, PT, R63, R2.reuse, RZ ;  /* 0x000000023f2c7210 */ /* 0x080fe40007fde0ff */
[----:B------:R-:W-:Y:S02]  /*113b0*/  IADD3 R54, P0, PT, R107, R2, RZ ;  /* 0x000000026b367210 */ /* 0x000fe40007f1e0ff */
[-C--:B------:R-:W-:Y:S02]  /*113c0*/  LEA.HI.X.SX32 R37, R15, R3.reuse, 0x1, P4 ;  /* 0x000000030f257211 */ /* 0x080fe400020f0eff */
[-C--:B------:R-:W-:Y:S02]  /*113d0*/  LEA.HI.X.SX32 R41, R19, R3.reuse, 0x1, P5 ;  /* 0x0000000313297211 */ /* 0x080fe400028f0eff */
[-C--:B------:R-:W-:Y:S02]  /*113e0*/  LEA.HI.X.SX32 R15, R63, R3.reuse, 0x1, P3 ;  /* 0x000000033f0f7211 */ /* 0x080fe400018f0eff */
[----:B------:R-:W-:-:S02]  /*113f0*/  LEA.HI.X.SX32 R45, R45, R3, 0x1, P6 ;  /* 0x000000032d2d7211 */ /* 0x000fc400030f0eff */
[----:B------:R-:W-:Y:S02]  /*11400*/  LEA.HI.X.SX32 R11, R71, R3, 0x1, P2 ;  /* 0x00000003470b7211 */ /* 0x000fe400010f0eff */
[-C--:B------:R-:W-:Y:S02]  /*11410*/  IADD3 R52, P1, PT, R105, R2.reuse, RZ ;  /* 0x0000000269347210 */ /* 0x080fe40007f3e0ff */
[-C--:B------:R-:W-:Y:S02]  /*11420*/  IADD3 R56, P4, PT, R109, R2.reuse, RZ ;  /* 0x000000026d387210 */ /* 0x080fe40007f9e0ff */
[-C--:B------:R-:W-:Y:S02]  /*11430*/  IADD3 R58, P5, PT, R111, R2.reuse, RZ ;  /* 0x000000026f3a7210 */ /* 0x080fe40007fbe0ff */
[-C--:B------:R-:W-:Y:S02]  /*11440*/  IADD3 R48, P3, PT, R71, R2.reuse, RZ ;  /* 0x0000000247307210 */ /* 0x080fe40007f7e0ff */
[----:B------:R-:W-:-:S02]  /*11450*/  IADD3 R60, P6, PT, R113, R2, RZ ;  /* 0x00000002713c7210 */ /* 0x000fc40007fde0ff */
[-C--:B------:R-:W-:Y:S02]  /*11460*/  IADD3 R62, P2, PT, R117, R2.reuse, RZ ;  /* 0x00000002753e7210 */ /* 0x080fe40007f5e0ff */
[-C--:B------:R-:W-:Y:S02]  /*11470*/  LEA.HI.X.SX32 R55, R55, R3.reuse, 0x1, P0 ;  /* 0x0000000337377211 */ /* 0x080fe400000f0eff */
[----:B------:R-:W-:Y:S02]  /*11480*/  IADD3 R20, P0, PT, R23, R2, RZ ;  /* 0x0000000217147210 */ /* 0x000fe40007f1e0ff */
[-C--:B------:R-:W-:Y:S02]  /*11490*/  LEA.HI.X.SX32 R49, R49, R3.reuse, 0x1, P3 ;  /* 0x0000000331317211 */ /* 0x080fe400018f0eff */
[-C--:B------:R-:W-:Y:S02]  /*114a0*/  LEA.HI.X.SX32 R53, R53, R3.reuse, 0x1, P1 ;  /* 0x0000000335357211 */ /* 0x080fe400008f0eff */
[----:B------:R-:W-:-:S02]  /*114b0*/  LEA.HI.X.SX32 R57, R57, R3, 0x1, P4 ;  /* 0x0000000339397211 */ /* 0x000fc400020f0eff */
[-C--:B------:R-:W-:Y:S02]  /*114c0*/  LEA.HI.X.SX32 R59, R59, R3.reuse, 0x1, P5 ;  /* 0x000000033b3b7211 */ /* 0x080fe400028f0eff */
[-C--:B------:R-:W-:Y:S02]  /*114d0*/  LEA.HI.X.SX32 R61, R61, R3.reuse, 0x1, P6 ;  /* 0x000000033d3d7211 */ /* 0x080fe400030f0eff */
[----:B------:R-:W-:Y:S02]  /*114e0*/  LEA.HI.X.SX32 R63, R65, R3, 0x1, P2 ;  /* 0x00000003413f7211 */ /* 0x000fe400010f0eff */
[-C--:B------:R-:W-:Y:S02]  /*114f0*/  IADD3 R18, P3, PT, R121, R2.reuse, RZ ;  /* 0x0000000279127210 */ /* 0x080fe40007f7e0ff */
[-C--:B------:R-:W-:Y:S02]  /*11500*/  IADD3 R64, P1, PT, R125, R2.reuse, RZ ;  /* 0x000000027d407210 */ /* 0x080fe40007f3e0ff */
[----:B------:R-:W-:-:S02]  /*11510*/  LEA R22, P4, R103, R2, 0x2 ;  /* 0x0000000267167211 */ /* 0x000fc400078810ff */
[CC--:B------:R-:W-:Y:S02]  /*11520*/  LEA R26, P5, R103.reuse, R2.reuse, 0x3 ;  /* 0x00000002671a7211 */ /* 0x0c0fe400078a18ff */
[CC--:B------:R-:W-:Y:S02]  /*11530*/  LEA R34, P6, R103.reuse, R2.reuse, 0x4 ;  /* 0x0000000267227211 */ /* 0x0c0fe400078c20ff */
[C---:B------:R-:W-:Y:S02]  /*11540*/  LEA R50, P2, R103.reuse, R2, 0x5 ;  /* 0x0000000267327211 */ /* 0x040fe400078428ff */
[----:B------:R-:W-:Y:S02]  /*11550*/  LEA.HI.X.SX32 R21, R103, R3, 0x1, P0 ;  /* 0x0000000367157211 */ /* 0x000fe400000f0eff */
[----:B-1----:R-:W-:Y:S02]  /*11560*/  PRMT R2, R94, 0x7632, R2 ;  /* 0x000076325e027816 */ /* 0x002fe40000000002 */
[----:B------:R-:W-:-:S02]  /*11570*/  F2FP.BF16.F32.PACK_AB R66, R75, R66 ;  /* 0x000000424b42723e */ /* 0x000fc400000010ff */
[-C--:B------:R-:W-:Y:S01]  /*11580*/  LEA.HI.X.SX32 R19, R69, R3.reuse, 0x1, P3 ;  /* 0x0000000345137211 */ /* 0x080fe200018f0eff */
[----:B------:R1:W-:Y:S01]  /*11590*/  STG.E.U16 desc[UR30][R20.64], R2 ;  /* 0x0000000214007986 */ /* 0x0003e2000c10151e */
[-C--:B------:R-:W-:Y:S02]  /*115a0*/  LEA.HI.X.SX32 R23, R23, R3.reuse, 0x1, P4 ;  /* 0x0000000317177211 */ /* 0x080fe400020f0eff */
[-C--:B------:R-:W-:Y:S02]  /*115b0*/  LEA.HI.X.SX32 R27, R27, R3.reuse, 0x1, P5 ;  /* 0x000000031b1b7211 */ /* 0x080fe400028f0eff */
[-C--:B------:R-:W-:Y:S01]  /*115c0*/  LEA.HI.X.SX32 R35, R35, R3.reuse, 0x1, P6 ;  /* 0x0000000323237211 */ /* 0x080fe200030f0eff */
[----:B------:R-:W-:Y:S01]  /*115d0*/  STG.E.U16 desc[UR30][R22.64], R76 ;  /* 0x0000004c16007986 */ /* 0x000fe2000c10151e */
[-C--:B------:R-:W-:Y:S02]  /*115e0*/  LEA.HI.X.SX32 R51, R51, R3.reuse, 0x1, P2 ;  /* 0x0000000333337211 */ /* 0x080fe400010f0eff */
[----:B------:R-:W-:-:S02]  /*115f0*/  LEA.HI.X.SX32 R65, R73, R3, 0x1, P1 ;  /* 0x0000000349417211 */ /* 0x000fc400008f0eff */
[----:B------:R-:W-:Y:S02]  /*11600*/  PRMT R3, R76, 0x7632, R3 ;  /* 0x000076324c037816 */ /* 0x000fe40000000003 */
[----:B------:R-:W-:Y:S02]  /*11610*/  F2FP.BF16.F32.PACK_AB R68, R77, R68 ;  /* 0x000000444d44723e */ /* 0x000fe400000010ff */
[----:B-1----:R-:W-:Y:S01]  /*11620*/  PRMT R21, R66, 0x7632, R21 ;  /* 0x0000763242157816 */ /* 0x002fe20000000015 */
[----:B------:R1:W-:Y:S01]  /*11630*/  STG.E.U16 desc[UR30][R24.64], R3 ;  /* 0x0000000318007986 */ /* 0x0003e2000c10151e */
[----:B------:R-:W-:Y:S02]  /*11640*/  F2FP.BF16.F32.PACK_AB R70, R79, R70 ;  /* 0x000000464f46723e */ /* 0x000fe400000010ff */
[----:B------:R-:W-:Y:S01]  /*11650*/  PRMT R2, R68, 0x7632, R2 ;  /* 0x0000763244027816 */ /* 0x000fe20000000002 */
[----:B------:R2:W-:Y:S01]  /*11660*/  STG.E.U16 desc[UR30][R26.64], R66 ;  /* 0x000000421a007986 */ /* 0x0005e2000c10151e */
[----:B------:R-:W-:-:S02]  /*11670*/  F2FP.BF16.F32.PACK_AB R72, R81, R72 ;  /* 0x000000485148723e */ /* 0x000fc400000010ff */
[----:B------:R-:W-:Y:S01]  /*11680*/  F2FP.BF16.F32.PACK_AB R74, R83, R74 ;  /* 0x0000004a534a723e */ /* 0x000fe200000010ff */
[----:B------:R3:W-:Y:S01]  /*11690*/  STG.E.U16 desc[UR30][R28.64], R21 ;  /* 0x000000151c007986 */ /* 0x0007e2000c10151e */
[----:B------:R-:W-:Y:S02]  /*116a0*/  PRMT R20, R72, 0x7632, R20 ;  /* 0x0000763248147816 */ /* 0x000fe40000000014 */
[----:B------:R-:W-:Y:S01]  /*116b0*/  F2FP.BF16.F32.PACK_AB R78, R85, R78 ;  /* 0x0000004e554e723e */ /* 0x000fe200000010ff */
[----:B------:R-:W-:Y:S01]  /*116c0*/  STG.E.U16 desc[UR30][R30.64], R68 ;  /* 0x000000441e007986 */ /* 0x000fe2000c10151e */
[----:B-1----:R-:W-:Y:S02]  /*116d0*/  PRMT R3, R70, 0x7632, R3 ;  /* 0x0000763246037816 */ /* 0x002fe40000000003 */
[----:B------:R-:W-:Y:S01]  /*116e0*/  PRMT R22, R74, 0x7632, R22 ;  /* 0x000076324a167816 */ /* 0x000fe20000000016 */
[----:B------:R-:W-:Y:S01]  /*116f0*/  STG.E.U16 desc[UR30][R32.64], R2 ;  /* 0x0000000220007986 */ /* 0x000fe2000c10151e */
[----:B------:R-:W-:-:S02]  /*11700*/  F2FP.BF16.F32.PACK_AB R80, R87, R80 ;  /* 0x000000505750723e */ /* 0x000fc400000010ff */
[----:B------:R-:W-:Y:S01]  /*11710*/  PRMT R24, R78, 0x7632, R24 ;  /* 0x000076324e187816 */ /* 0x000fe20000000018 */
[----:B------:R-:W-:Y:S01]  /*11720*/  STG.E.U16 desc[UR30][R34.64], R70 ;  /* 0x0000004622007986 */ /* 0x000fe2000c10151e */
[----:B--2---:R-:W-:Y:S02]  /*11730*/  PRMT R26, R80, 0x7632, R26 ;  /* 0x00007632501a7816 */ /* 0x004fe4000000001a */
[----:B------:R-:W-:Y:S01]  /*11740*/  F2FP.BF16.F32.PACK_AB R82, R89, R82 ;  /* 0x000000525952723e */ /* 0x000fe200000010ff */
[----:B------:R1:W-:Y:S01]  /*11750*/  STG.E.U16 desc[UR30][R36.64], R3 ;  /* 0x0000000324007986 */ /* 0x0003e2000c10151e */
[----:B------:R-:W-:Y:S02]  /*11760*/  F2FP.BF16.F32.PACK_AB R84, R91, R84 ;  /* 0x000000545b54723e */ /* 0x000fe400000010ff */
[----:B------:R-:W-:Y:S01]  /*11770*/  PRMT R27, R82, 0x7632, R27 ;  /* 0x00007632521b7816 */ /* 0x000fe2000000001b */
[----:B------:R-:W-:Y:S01]  /*11780*/  STG.E.U16 desc[UR30][R38.64], R72 ;  /* 0x0000004826007986 */ /* 0x000fe2000c10151e */
[----:B------:R-:W-:-:S02]  /*11790*/  F2FP.BF16.F32.PACK_AB R86, R93, R86 ;  /* 0x000000565d56723e */ /* 0x000fc400000010ff */
[----:B---3--:R-:W-:Y:S01]  /*117a0*/  PRMT R28, R84, 0x7632, R28 ;  /* 0x00007632541c7816 */ /* 0x008fe2000000001c */
[----:B------:R-:W-:Y:S01]  /*117b0*/  STG.E.U16 desc[UR30][R40.64], R20 ;  /* 0x0000001428007986 */ /* 0x000fe2000c10151e */
[----:B------:R-:W-:Y:S02]  /*117c0*/  F2FP.BF16.F32.PACK_AB R88, R95, R88 ;  /* 0x000000585f58723e */ /* 0x000fe400000010ff */
[----:B------:R-:W-:Y:S01]  /*117d0*/  PRMT R29, R86, 0x7632, R29 ;  /* 0x00007632561d7816 */ /* 0x000fe2000000001d */
[----:B------:R-:W-:Y:S01]  /*117e0*/  STG.E.U16 desc[UR30][R42.64], R74 ;  /* 0x0000004a2a007986 */ /* 0x000fe2000c10151e */
[----:B------:R-:W-:Y:S01]  /*117f0*/  F2FP.BF16.F32.PACK_AB R90, R97, R90 ;  /* 0x0000005a615a723e */ /* 0x000fe200000010ff */
[----:B-1----:R-:W-:Y:S01]  /*11800*/  IMAD.SHL.U32 R3, R132, 0x4, RZ ;  /* 0x0000000484037824 */ /* 0x002fe200078e00ff */
[----:B------:R-:W-:Y:S01]  /*11810*/  PRMT R30, R88, 0x7632, R30 ;  /* 0x00007632581e7816 */ /* 0x000fe2000000001e */
[----:B------:R-:W-:Y:S01]  /*11820*/  STG.E.U16 desc[UR30][R44.64], R22 ;  /* 0x000000162c007986 */ /* 0x000fe2000c10151e */
[----:B------:R-:W-:Y:S01]  /*11830*/  F2FP.BF16.F32.PACK_AB R92, R99, R92 ;  /* 0x0000005c635c723e */ /* 0x000fe200000010ff */
[----:B------:R-:W-:Y:S01]  /*11840*/  IMAD.HI R132, R132, 0x4, RZ ;  /* 0x0000000484847827 */ /* 0x000fe200078e02ff */
[----:B------:R-:W-:Y:S01]  /*11850*/  PRMT R31, R90, 0x7632, R31 ;  /* 0x000076325a1f7816 */ /* 0x000fe2000000001f */
[----:B------:R-:W-:Y:S01]  /*11860*/  STG.E.U16 desc[UR30][R46.64], R78 ;  /* 0x0000004e2e007986 */ /* 0x000fe2000c10151e */
[----:B------:R-:W-:-:S03]  /*11870*/  F2FP.BF16.F32.PACK_AB R0, R101, R0 ;  /* 0x000000006500723e */ /* 0x000fc600000010ff */
[----:B------:R-:W-:Y:S01]  /*11880*/  STG.E.U16 desc[UR30][R48.64], R24 ;  /* 0x0000001830007986 */ /* 0x000fe2000c10151e */
[----:B------:R-:W-:-:S03]  /*11890*/  PRMT R32, R0, 0x7632, R32 ;  /* 0x0000763200207816 */ /* 0x000fc60000000020 */
[----:B------:R-:W-:Y:S04]  /*118a0*/  STG.E.U16 desc[UR30][R50.64], R80 ;  /* 0x0000005032007986 */ /* 0x000fe8000c10151e */
[----:B------:R-:W-:Y:S04]  /*118b0*/  STG.E.U16 desc[UR30][R52.64], R26 ;  /* 0x0000001a34007986 */ /* 0x000fe8000c10151e */
[----:B------:R1:W-:Y:S04]  /*118c0*/  STG.E.U16 desc[UR30][R16.64], R82 ;  /* 0x0000005210007986 */ /* 0x0003e8000c10151e */
[----:B------:R-:W-:Y:S04]  /*118d0*/  STG.E.U16 desc[UR30][R54.64], R27 ;  /* 0x0000001b36007986 */ /* 0x000fe8000c10151e */
[----:B------:R2:W-:Y:S01]  /*118e0*/  STG.E.U16 desc[UR30][R8.64], R84 ;  /* 0x0000005408007986 */ /* 0x0005e2000c10151e */
[----:B-1----:R-:W1:Y:S03]  /*118f0*/  LDC.64 R16, c[0x0][0x3a0] ;  /* 0x0000e800ff107b82 */ /* 0x002e660000000a00 */
[----:B------:R3:W-:Y:S04]  /*11900*/  STG.E.U16 desc[UR30][R56.64], R28 ;  /* 0x0000001c38007986 */ /* 0x0007e8000c10151e */
[----:B------:R3:W-:Y:S01]  /*11910*/  STG.E.U16 desc[UR30][R12.64], R86 ;  /* 0x000000560c007986 */ /* 0x0007e2000c10151e */
[----:B--2---:R-:W-:-:S03]  /*11920*/  PRMT R9, R92, 0x7632, R9 ;  /* 0x000076325c097816 */ /* 0x004fc60000000009 */
[----:B------:R3:W-:Y:S04]  /*11930*/  STG.E.U16 desc[UR30][R58.64], R29 ;  /* 0x0000001d3a007986 */ /* 0x0007e8000c10151e */
[----:B------:R3:W-:Y:S04]  /*11940*/  STG.E.U16 desc[UR30][R6.64], R88 ;  /* 0x0000005806007986 */ /* 0x0007e8000c10151e */
[----:B------:R3:W-:Y:S04]  /*11950*/  STG.E.U16 desc[UR30][R60.64], R30 ;  /* 0x0000001e3c007986 */ /* 0x0007e8000c10151e */
[----:B------:R3:W-:Y:S01]  /*11960*/  STG.E.U16 desc[UR30][R14.64], R90 ;  /* 0x0000005a0e007986 */ /* 0x0007e2000c10151e */
[----:B-1----:R-:W-:-:S03]  /*11970*/  IADD3 R2, P0, P1, R3, UR6, R16 ;  /* 0x0000000603027c10 */ /* 0x002fc6000f91e010 */
[----:B------:R3:W-:Y:S01]  /*11980*/  STG.E.U16 desc[UR30][R62.64], R31 ;  /* 0x0000001f3e007986 */ /* 0x0007e2000c10151e */
[----:B------:R-:W-:-:S03]  /*11990*/  IADD3.X R3, PT, PT, R132, UR5, R17, P0, P1 ;  /* 0x0000000584037c10 */ /* 0x000fc600087e2411 */
[----:B------:R3:W-:Y:S04]  /*119a0*/  STG.E.U16 desc[UR30][R4.64], R92 ;  /* 0x0000005c04007986 */ /* 0x0007e8000c10151e */
[----:B------:R3:W-:Y:S04]  /*119b0*/  STG.E.U16 desc[UR30][R18.64], R9 ;  /* 0x0000000912007986 */ /* 0x0007e8000c10151e */
[----:B------:R3:W-:Y:S04]  /*119c0*/  STG.E.U16 desc[UR30][R10.64], R0 ;  /* 0x000000000a007986 */ /* 0x0007e8000c10151e */
[----:B------:R3:W-:Y:S04]  /*119d0*/  STG.E.U16 desc[UR30][R64.64], R32 ;  /* 0x0000002040007986 */ /* 0x0007e8000c10151e */
[----:B------:R3:W-:Y:S01]  /*119e0*/  STG.E desc[UR30][R2.64], R67 ;  /* 0x0000004302007986 */ /* 0x0007e2000c10191e */
[----:B0-----:R-:W-:Y:S06]  /*119f0*/  BAR.SYNC.DEFER_BLOCKING 0x0 ;  /* 0x0000000000007b1d */ /* 0x001fec0000010000 */
[----:B------:R-:W-:Y:S05]  /*11a00*/  BRA.U UP0, `(.L_x_20) ;  /* 0x0000000100a07547 */ /* 0x000fea000b800000 */
[----:B------:R-:W0:Y:S01]  /*11a10*/  S2UR UR5, SR_CgaCtaId ;  /* 0x00000000000579c3 */ /* 0x000e220000008800 */
[----:B------:R-:W-:Y:S01]  /*11a20*/  NOP ;  /* 0x0000000000007918 */ /* 0x000fe20000000000 */
[----:B------:R-:W-:Y:S01]  /*11a30*/  UMOV UR4, 0x50 ;  /* 0x0000005000047882 */ /* 0x000fe20000000000 */
[----:B---3--:R-:W-:Y:S02]  /*11a40*/  IMAD.U32 R0, RZ, RZ, UR9 ;  /* 0x00000009ff007e24 */ /* 0x008fe4000f8e00ff */
[----:B------:R-:W-:Y:S02]  /*11a50*/  IMAD.MOV.U32 R3, RZ, RZ, 0xff ;  /* 0x000000ffff037424 */ /* 0x000fe400078e00ff */
[----:B------:R-:W-:Y:S01]  /*11a60*/  IMAD.MOV.U32 R7, RZ, RZ, 0x1 ;  /* 0x00000001ff077424 */ /* 0x000fe200078e00ff */
[----:B------:R-:W-:-:S04]  /*11a70*/  LOP3.LUT R0, R0, 0xffff, RZ, 0xc0, !PT ;  /* 0x0000ffff00007812 */ /* 0x000fc800078ec0ff */
[----:B------:R-:W-:-:S05]  /*11a80*/  SHF.R.U32.HI R0, RZ, 0x5, R0 ;  /* 0x00000005ff007819 */ /* 0x000fca0000011600 */
[----:B------:R-:W-:Y:S01]  /*11a90*/  VIADD R2, R0, 0x10 ;  /* 0x0000001000027836 */ /* 0x000fe20000000000 */
[----:B------:R-:W-:Y:S01]  /*11aa0*/  SHF.L.U32 R0, R3, R0, RZ ;  /* 0x0000000003007219 */ /* 0x000fe200000006ff */
[----:B0-----:R-:W-:-:S03]  /*11ab0*/  ULEA UR6, UR5, UR4, 0x18 ;  /* 0x0000000405067291 */ /* 0x001fc6000f8ec0ff */
[----:B------:R-:W-:-:S04]  /*11ac0*/  SHF.L.U32 R3, R7, R2, RZ ;  /* 0x0000000207037219 */ /* 0x000fc800000006ff */
[----:B------:R-:W-:Y:S02]  /*11ad0*/  LOP3.LUT R0, R3, R0, RZ, 0xfc, !PT ;  /* 0x0000000003007212 */ /* 0x000fe400078efcff */
[----:B------:R-:W0:Y:S02]  /*11ae0*/  LDS R5, [UR6] ;  /* 0x00000006ff057984 */ /* 0x000e240008000800 */
[C---:B------:R-:W-:Y:S02]  /*11af0*/  LOP3.LUT R2, R0.reuse, 0xffff, RZ, 0xc0, !PT ;  /* 0x0000ffff00027812 */ /* 0x040fe400078ec0ff */
[----:B0-----:R-:W-:-:S04]  /*11b00*/  LOP3.LUT R3, R0, 0xffff, R5, 0x80, !PT ;  /* 0x0000ffff00037812 */ /* 0x001fc800078e8005 */
[----:B------:R-:W-:-:S13]  /*11b10*/  ISETP.NE.AND P0, PT, R3, R2, PT ;  /* 0x000000020300720c */ /* 0x000fda0003f05270 */
[----:B------:R-:W-:Y:S05]  /*11b20*/  @P0 BRA `(.L_x_21) ;  /* 0x0000000000500947 */ /* 0x000fea0003800000 */
[----:B------:R-:W-:Y:S02]  /*11b30*/  SHF.R.U32.HI R5, RZ, 0x10, R5 ;  /* 0x00000010ff057819 */ /* 0x000fe40000011605 */
[----:B------:R-:W-:-:S04]  /*11b40*/  SHF.R.U32.HI R2, RZ, 0x10, R0 ;  /* 0x00000010ff027819 */ /* 0x000fc80000011600 */
[----:B------:R-:W-:-:S04]  /*11b50*/  LOP3.LUT R5, R5, R2, RZ, 0xc0, !PT ;  /* 0x0000000205057212 */ /* 0x000fc800078ec0ff */
[----:B------:R-:W-:-:S13]  /*11b60*/  ISETP.NE.AND P0, PT, R5, R2, PT ;  /* 0x000000020500720c */ /* 0x000fda0003f05270 */
[----:B------:R-:W-:Y:S05]  /*11b70*/  @P0 BRA `(.L_x_22) ;  /* 0x0000000000300947 */ /* 0x000fea0003800000 */
[----:B------:R-:W-:Y:S01]  /*11b80*/  R2UR UR4, R0 ;  /* 0x00000000000472ca */ /* 0x000fe200000e0000 */
[----:B------:R-:W-:Y:S01]  /*11b90*/  VOTEU.ANY UR5, UPT, PT ;  /* 0x0000000000057886 */ /* 0x000fe200038e0100 */
[----:B------:R-:W0:Y:S01]  /*11ba0*/  S2R R0, SR_LANEID ;  /* 0x0000000000007919 */ /* 0x000e220000000000 */
[----:B------:R-:W-:-:S10]  /*11bb0*/  UFLO.U32 UR5, UR5 ;  /* 0x00000005000572bd */ /* 0x000fd400080e0000 */
[----:B------:R-:W-:-:S06]  /*11bc0*/  ULOP3.LUT UR4, URZ, UR4, URZ, 0x33, !UPT ;  /* 0x00000004ff047292 */ /* 0x000fcc000f8e33ff */
[----:B------:R-:W-:-:S04]  /*11bd0*/  IMAD.U32 R2, RZ, RZ, UR4 ;  /* 0x00000004ff027e24 */ /* 0x000fc8000f8e00ff */
[----:B------:R-:W1:Y:S02]  /*11be0*/  REDUX UR7, R2 ;  /* 0x00000000020773c4 */ /* 0x000e640000000000 */
[----:B------:R2:W-:Y:S01]  /*11bf0*/  UTCATOMSWS.AND URZ, UR4 ;  /* 0x0000000400ff79e3 */ /* 0x0005e20008000000 */
[----:B0-----:R-:W-:Y:S01]  /*11c00*/  ISETP.EQ.U32.AND P0, PT, R0, UR5, PT ;  /* 0x0000000500007c0c */ /* 0x001fe2000bf02070 */
[----:B-1----:R-:W-:-:S12]  /*11c10*/  IMAD.U32 R0, RZ, RZ, UR7 ;  /* 0x00000007ff007e24 */ /* 0x002fd8000f8e00ff */
[----:B------:R2:W-:Y:S01]  /*11c20*/  @P0 ATOMS.AND RZ, [UR6], R0 ;  /* 0x00000000ffff098c */ /* 0x0005e2000a800006 */
[----:B------:R-:W-:Y:S05]  /*11c30*/  BRA `(.L_x_20) ;  /* 0x0000000000147947 */ /* 0x000fea0003800000 */
.L_x_22:
[----:B------:R-:W-:-:S07]  /*11c40*/  MOV R2, 0x11c60 ;  /* 0x00011c6000027802 */ /* 0x000fce0000000f00 */
[----:B------:R-:W-:Y:S05]  /*11c50*/  CALL.REL.NOINC `($__internal_0_$__cuda_sm10x_tcgen05_guardrail_trap_col_being_dealloced_not_returned_by_alloc) ;  /* 0x0000000000447944 */ /* 0x000fea0003c00000 */
[----:B------:R-:W-:Y:S05]  /*11c60*/  BRA `(.L_x_20) ;  /* 0x0000000000087947 */ /* 0x000fea0003800000 */
.L_x_21:
[----:B------:R-:W-:-:S07]  /*11c70*/  MOV R2, 0x11c90 ;  /* 0x00011c9000027802 */ /* 0x000fce0000000f00 */
[----:B------:R-:W-:Y:S05]  /*11c80*/  CALL.REL.NOINC `($__internal_2_$__cuda_sm10x_tcgen05_guardrail_trap_unallocated_columns_being_dealloced) ;  /* 0x0000000000507944 */ /* 0x000fea0003c00000 */
.L_x_20:
[----:B------:R-:W-:Y:S01]  /*11c90*/  NOP ;  /* 0x0000000000007918 */ /* 0x000fe20000000000 */
[----:B--2---:R-:W-:Y:S05]  /*11ca0*/  EXIT ;  /* 0x000000000000794d */ /* 0x004fea0003800000 */
.L_x_8:
[----:B------:R-:W1:Y:S02]  /*11cb0*/  SYNCS.PHASECHK.TRANS64.TRYWAIT P2, [UR16+0x4000], RZ ;  /* 0x004000ffff0075a7 */ /* 0x000e640008041110 */
[----:B-1----:R-:W-:Y:S05]  /*11cc0*/  @!P2 BRA `(.L_x_8) ;  /* 0xfffffffc00f8a947 */ /* 0x002fea000383ffff */
[----:B------:R-:W-:Y:S05]  /*11cd0*/  BRA `(.L_x_7) ;  /* 0xffffff0800187947 */ /* 0x000fea000383ffff */
.L_x_14:
[----:B------:R-:W1:Y:S02]  /*11ce0*/  SYNCS.PHASECHK.TRANS64.TRYWAIT P0, [UR16+0x8010], RZ ;  /* 0x008010ffff0075a7 */ /* 0x000e640008001110 */
[----:B-1----:R-:W-:Y:S05]  /*11cf0*/  @!P0 BRA `(.L_x_14) ;  /* 0xfffffffc00f88947 */ /* 0x002fea000383ffff */
[----:B------:R-:W-:Y:S05]  /*11d00*/  BRA `(.L_x_23) ;  /* 0xffffff7c00247947 */ /* 0x000fea000383ffff */
.L_x_15:
[----:B------:R-:W1:Y:S02]  /*11d10*/  SYNCS.PHASECHK.TRANS64.TRYWAIT P0, [UR21], R54 ;  /* 0x00000036ff0075a7 */ /* 0x000e640008001115 */
[----:B-1----:R-:W-:Y:S05]  /*11d20*/  @!P0 BRA `(.L_x_15) ;  /* 0xfffffffc00f88947 */ /* 0x002fea000383ffff */
[----:B------:R-:W-:Y:S05]  /*11d30*/  BRA `(.L_x_24) ;  /* 0xffffffc000087947 */ /* 0x000fea000383ffff */
.L_x_19:
[----:B------:R-:W0:Y:S02]  /*11d40*/  SYNCS.PHASECHK.TRANS64.TRYWAIT P2, [UR21], R0 ;  /* 0x00000000ff0075a7 */ /* 0x000e240008041115 */
[----:B0-----:R-:W-:Y:S05]  /*11d50*/  @!P2 BRA `(.L_x_19) ;  /* 0xfffffffc00f8a947 */ /* 0x001fea000383ffff */
[----:B------:R-:W-:Y:S05]  /*11d60*/  BRA `(.L_x_18) ;  /* 0xffffffe800347947 */ /* 0x000fea000383ffff */
        .weak           $__internal_0_$__cuda_sm10x_tcgen05_guardrail_trap_col_being_dealloced_not_returned_by_alloc
        .type           $__internal_0_$__cuda_sm10x_tcgen05_guardrail_trap_col_being_dealloced_not_returned_by_alloc,@function
        .size           $__internal_0_$__cuda_sm10x_tcgen05_guardrail_trap_col_being_dealloced_not_returned_by_alloc,($__internal_1_$__cuda_sm10x_tcgen05_guardrail_trap_phase_invalid_during_alloc - $__internal_0_$__cuda_sm10x_tcgen05_guardrail_trap_col_being_dealloced_not_returned_by_alloc)
$__internal_0_$__cuda_sm10x_tcgen05_guardrail_trap_col_being_dealloced_not_returned_by_alloc:
[----:B------:R-:W-:Y:S05]  /*11d70*/  BPT.TRAP 0x1 ;  /* 0x000000040000795c */ /* 0x000fea0000300000 */
[----:B------:R-:W-:-:S04]  /*11d80*/  IMAD.MOV.U32 R3, RZ, RZ, 0x0 ;  /* 0x00000000ff037424 */ /* 0x000fc800078e00ff */
[----:B------:R-:W-:Y:S05]  /*11d90*/  RET.REL.NODEC R2 `(attn_fwd) ;  /* 0xfffffee002987950 */ /* 0x000fea0003c3ffff */
        .weak           $__internal_1_$__cuda_sm10x_tcgen05_guardrail_trap_phase_invalid_during_alloc
        .type           $__internal_1_$__cuda_sm10x_tcgen05_guardrail_trap_phase_invalid_during_alloc,@function
        .size           $__internal_1_$__cuda_sm10x_tcgen05_guardrail_trap_phase_invalid_during_alloc,($__internal_2_$__cuda_sm10x_tcgen05_guardrail_trap_unallocated_columns_being_dealloced - $__internal_1_$__cuda_sm10x_tcgen05_guardrail_trap_phase_invalid_during_alloc)
$__internal_1_$__cuda_sm10x_tcgen05_guardrail_trap_phase_invalid_during_alloc:
[----:B------:R-:W-:Y:S05]  /*11da0*/  BPT.TRAP 0x1 ;  /* 0x000000040000795c */ /* 0x000fea0000300000 */
[----:B------:R-:W-:-:S04]  /*11db0*/  IMAD.MOV.U32 R3, RZ, RZ, 0x0 ;  /* 0x00000000ff037424 */ /* 0x000fc800078e00ff */
[----:B------:R-:W-:Y:S05]  /*11dc0*/  RET.REL.NODEC R2 `(attn_fwd) ;  /* 0xfffffee0028c7950 */ /* 0x000fea0003c3ffff */
        .weak           $__internal_2_$__cuda_sm10x_tcgen05_guardrail_trap_unallocated_columns_being_dealloced
        .type           $__internal_2_$__cuda_sm10x_tcgen05_guardrail_trap_unallocated_columns_being_dealloced,@function
        .size           $__internal_2_$__cuda_sm10x_tcgen05_guardrail_trap_unallocated_columns_being_dealloced,(.L_x_28 - $__internal_2_$__cuda_sm10x_tcgen05_guardrail_trap_unallocated_columns_being_dealloced)
$__internal_2_$__cuda_sm10x_tcgen05_guardrail_trap_unallocated_columns_being_dealloced:
[----:B------:R-:W-:Y:S05]  /*11dd0*/  BPT.TRAP 0x1 ;  /* 0x000000040000795c */ /* 0x000fea0000300000 */
[----:B------:R-:W-:-:S04]  /*11de0*/  IMAD.MOV.U32 R3, RZ, RZ, 0x0 ;  /* 0x00000000ff037424 */ /* 0x000fc800078e00ff */
[----:B------:R-:W-:Y:S05]  /*11df0*/  RET.REL.NODEC R2 `(attn_fwd) ;  /* 0xfffffee002807950 */ /* 0x000fea0003c3ffff */
.L_x_25:
[----:B------:R-:W-:-:S00]  /*11e00*/  BRA `(.L_x_25) ;  /* 0xfffffffc00fc7947 */ /* 0x000fc0000383ffff */
[----:B------:R-:W-:-:S00]  /*11e10*/  NOP ;  /* 0x0000000000007918 */ /* 0x000fc00000000000 */
        /* <DEDUP_REMOVED lines=14> */
.L_x_28:


//--------------------- .nv.global.init           --------------------------
	.section	.nv.global.init,"aw",@progbits
.nv.global.init:
	.type		_$_str,@object
	.size		_$_str,(.L_3 - _$_str)
_$_str:
        /*0000*/ 	.byte	0x5f, 0x5f, 0x43, 0x55, 0x44, 0x41, 0x5f, 0x46, 0x54, 0x5a, 0x00
.L_3:


//--------------------- .nv.shared.attn_fwd       --------------------------
	.section	.nv.shared.attn_fwd,"aw",@nobits
	.sectionflags	@""
	.align	16
	.zero		1024


//--------------------- .nv.shared.reserved.0     --------------------------
	.section	.nv.shared.reserved.0,"aw",@nobits
	.align	8
	.weak		__nv_reservedSMEM_offset_0_alias
	.size		__nv_reservedSMEM_offset_0_alias, 0, 64
	.other		__nv_reservedSMEM_offset_0_alias,@"STO_CUDA_RESERVED_SHARED STV_DEFAULT"
__nv_reservedSMEM_offset_0_alias:
	.zero		0
.nv.shared.reserved.0:
	.zero		64
	.weak		__nv_reservedSMEM_allocation_phase
	.type		__nv_reservedSMEM_allocation_phase,@object
	.size		__nv_reservedSMEM_allocation_phase,(.L_0 - __nv_reservedSMEM_allocation_phase)
__nv_reservedSMEM_allocation_phase:
	.zero		1
.L_0:
	.zero		7
	.weak		__nv_reservedSMEM_devtool_atexit_pc
	.type		__nv_reservedSMEM_devtool_atexit_pc,@object
	.size		__nv_reservedSMEM_devtool_atexit_pc,(__nv_reservedSMEM_allocation_mask - __nv_reservedSMEM_devtool_atexit_pc)
__nv_reservedSMEM_devtool_atexit_pc:
	.zero		8
	.weak		__nv_reservedSMEM_allocation_mask
	.type		__nv_reservedSMEM_allocation_mask,@object
	.size		__nv_reservedSMEM_allocation_mask,(.L_2 - __nv_reservedSMEM_allocation_mask)
__nv_reservedSMEM_allocation_mask:
	.zero		4
.L_2:


//--------------------- .nv.constant0.attn_fwd    --------------------------
	.section	.nv.constant0.attn_fwd,"a",@progbits
	.sectionflags	@""
	.align	4
.nv.constant0.attn_fwd:
	.zero		1032


//--------------------- SYMBOLS --------------------------

	.type		.nv.reservedSmem.offset0,@object
	.size		.nv.reservedSmem.offset0,0x4
	.type		.nv.reservedSmem.cap,@object
	.size		.nv.reservedSmem.cap,0x4
